//
// Generated by NVIDIA NVVM Compiler
//
// Compiler Build ID: CL-36424714
// Cuda compilation tools, release 13.0, V13.0.88
// Based on NVVM 20.0.0
//

.version 9.0
.target sm_100
.address_size 64

	// .globl	_ZN15matmul_improved15matmul_improvedEiiiPKfS1_Pf
// _ZZN15matmul_improved15matmul_improvedEiiiPKfS1_PfE6smem_a has been demoted
// _ZZN15matmul_improved15matmul_improvedEiiiPKfS1_PfE6smem_b has been demoted
// _ZZN22matmul_improved_reduce13matmul_splitkEiiiPKfS1_PfiE6smem_a has been demoted
// _ZZN22matmul_improved_reduce13matmul_splitkEiiiPKfS1_PfiE6smem_b has been demoted
// _ZZN13matmul_tensor20matmul_tensor_kernelEiiiPKfS1_PfE6smem_a has been demoted
// _ZZN13matmul_tensor20matmul_tensor_kernelEiiiPKfS1_PfE6smem_b has been demoted
// _ZZN13matmul_tensor20matmul_tensor_splitkEiiiPKfS1_PfiiE6smem_a has been demoted
// _ZZN13matmul_tensor20matmul_tensor_splitkEiiiPKfS1_PfiiE6smem_b has been demoted

.visible .entry _ZN15matmul_improved15matmul_improvedEiiiPKfS1_Pf(
	.param .u32 _ZN15matmul_improved15matmul_improvedEiiiPKfS1_Pf_param_0,
	.param .u32 _ZN15matmul_improved15matmul_improvedEiiiPKfS1_Pf_param_1,
	.param .u32 _ZN15matmul_improved15matmul_improvedEiiiPKfS1_Pf_param_2,
	.param .u64 .ptr .align 1 _ZN15matmul_improved15matmul_improvedEiiiPKfS1_Pf_param_3,
	.param .u64 .ptr .align 1 _ZN15matmul_improved15matmul_improvedEiiiPKfS1_Pf_param_4,
	.param .u64 .ptr .align 1 _ZN15matmul_improved15matmul_improvedEiiiPKfS1_Pf_param_5
)
.maxntid 256
{
	.reg .pred 	%p<157>;
	.reg .b32 	%r<187>;
	.reg .b32 	%f<451>;
	.reg .b64 	%rd<122>;
	// demoted variable
	.shared .align 4 .b8 _ZZN15matmul_improved15matmul_improvedEiiiPKfS1_PfE6smem_a[18432];
	// demoted variable
	.shared .align 4 .b8 _ZZN15matmul_improved15matmul_improvedEiiiPKfS1_PfE6smem_b[18432];
	ld.param.u32 	%r61, [_ZN15matmul_improved15matmul_improvedEiiiPKfS1_Pf_param_0];
	ld.param.u32 	%r62, [_ZN15matmul_improved15matmul_improvedEiiiPKfS1_Pf_param_1];
	ld.param.u32 	%r63, [_ZN15matmul_improved15matmul_improvedEiiiPKfS1_Pf_param_2];
	ld.param.u64 	%rd13, [_ZN15matmul_improved15matmul_improvedEiiiPKfS1_Pf_param_3];
	ld.param.u64 	%rd14, [_ZN15matmul_improved15matmul_improvedEiiiPKfS1_Pf_param_4];
	ld.param.u64 	%rd15, [_ZN15matmul_improved15matmul_improvedEiiiPKfS1_Pf_param_5];
	cvta.to.global.u64 	%rd1, %rd14;
	cvta.to.global.u64 	%rd2, %rd13;
	cvta.to.global.u64 	%rd3, %rd15;
	mov.u32 	%r64, %ctaid.y;
	shl.b32 	%r1, %r64, 6;
	mov.u32 	%r65, %ctaid.x;
	shl.b32 	%r2, %r65, 6;
	mov.u32 	%r3, %tid.x;
	mov.u32 	%r4, %tid.y;
	setp.lt.s32 	%p1, %r63, 1;
	mov.f32 	%f419, 0f00000000;
	mov.f32 	%f420, %f419;
	mov.f32 	%f421, %f419;
	mov.f32 	%f422, %f419;
	mov.f32 	%f423, %f419;
	mov.f32 	%f424, %f419;
	mov.f32 	%f425, %f419;
	mov.f32 	%f426, %f419;
	mov.f32 	%f427, %f419;
	mov.f32 	%f428, %f419;
	mov.f32 	%f429, %f419;
	mov.f32 	%f430, %f419;
	mov.f32 	%f431, %f419;
	mov.f32 	%f432, %f419;
	mov.f32 	%f433, %f419;
	mov.f32 	%f434, %f419;
	@%p1 bra 	$L__BB0_78;
	shl.b32 	%r67, %r4, 4;
	add.s32 	%r68, %r67, %r3;
	shl.b32 	%r69, %r3, 2;
	and.b32  	%r5, %r69, 60;
	add.s32 	%r6, %r5, %r2;
	shr.u32 	%r7, %r68, 4;
	add.s32 	%r8, %r7, %r1;
	mul.lo.s32 	%r9, %r8, %r63;
	mul.lo.s32 	%r70, %r7, 288;
	mov.u32 	%r71, _ZZN15matmul_improved15matmul_improvedEiiiPKfS1_PfE6smem_a;
	add.s32 	%r72, %r71, %r70;
	shl.b32 	%r73, %r3, 4;
	and.b32  	%r74, %r73, 240;
	add.s32 	%r10, %r72, %r74;
	add.s32 	%r75, %r68, 256;
	shr.u32 	%r11, %r75, 4;
	add.s32 	%r12, %r11, %r1;
	mul.lo.s32 	%r13, %r12, %r63;
	mul.lo.s32 	%r76, %r11, 288;
	add.s32 	%r77, %r71, %r76;
	add.s32 	%r14, %r77, %r74;
	add.s32 	%r78, %r68, 512;
	shr.u32 	%r15, %r78, 4;
	add.s32 	%r16, %r15, %r1;
	mul.lo.s32 	%r17, %r16, %r63;
	mul.lo.s32 	%r79, %r15, 288;
	add.s32 	%r80, %r71, %r79;
	add.s32 	%r18, %r80, %r74;
	add.s32 	%r81, %r68, 768;
	shr.u32 	%r19, %r81, 4;
	add.s32 	%r20, %r19, %r1;
	mul.lo.s32 	%r21, %r20, %r63;
	mul.lo.s32 	%r82, %r19, 288;
	add.s32 	%r83, %r71, %r82;
	add.s32 	%r22, %r83, %r74;
	mov.u32 	%r84, _ZZN15matmul_improved15matmul_improvedEiiiPKfS1_PfE6smem_b;
	add.s32 	%r85, %r84, %r70;
	add.s32 	%r23, %r85, %r74;
	add.s32 	%r86, %r84, %r76;
	add.s32 	%r24, %r86, %r74;
	add.s32 	%r87, %r84, %r79;
	add.s32 	%r25, %r87, %r74;
	add.s32 	%r88, %r84, %r82;
	add.s32 	%r26, %r88, %r74;
	mov.b32 	%r183, 0;
	mov.f32 	%f419, 0f00000000;
	cvt.s64.s32 	%rd83, %r6;
$L__BB0_2:
	add.s32 	%r89, %r1, 64;
	setp.le.s32 	%p2, %r89, %r61;
	shl.b32 	%r28, %r183, 6;
	add.s32 	%r90, %r28, 64;
	setp.le.s32 	%p3, %r90, %r63;
	and.pred  	%p4, %p2, %p3;
	@%p4 bra 	$L__BB0_112;
	setp.lt.s32 	%p5, %r8, %r61;
	add.s32 	%r29, %r28, %r5;
	add.s32 	%r30, %r29, 3;
	setp.lt.s32 	%p6, %r30, %r63;
	and.pred  	%p7, %p5, %p6;
	@%p7 bra 	$L__BB0_113;
	setp.lt.s32 	%p9, %r29, %r63;
	and.pred  	%p10, %p5, %p9;
	mov.f32 	%f395, 0f00000000;
	@%p10 bra 	$L__BB0_5;
	bra.uni 	$L__BB0_6;
$L__BB0_5:
	add.s32 	%r92, %r29, %r9;
	mul.wide.u32 	%rd16, %r92, 4;
	add.s64 	%rd17, %rd2, %rd16;
	ld.global.f32 	%f395, [%rd17];
$L__BB0_6:
	setp.ge.s32 	%p11, %r8, %r61;
	st.shared.f32 	[%r10], %f395;
	add.s32 	%r93, %r29, 1;
	setp.ge.s32 	%p12, %r93, %r63;
	mov.f32 	%f396, 0f00000000;
	or.pred  	%p13, %p11, %p12;
	@%p13 bra 	$L__BB0_8;
	add.s32 	%r94, %r29, %r9;
	mul.wide.u32 	%rd18, %r94, 4;
	add.s64 	%rd19, %rd2, %rd18;
	ld.global.f32 	%f396, [%rd19+4];
$L__BB0_8:
	st.shared.f32 	[%r10+4], %f396;
	add.s32 	%r95, %r29, 2;
	setp.ge.s32 	%p15, %r95, %r63;
	mov.f32 	%f397, 0f00000000;
	or.pred  	%p16, %p11, %p15;
	@%p16 bra 	$L__BB0_10;
	add.s32 	%r96, %r29, %r9;
	mul.wide.u32 	%rd20, %r96, 4;
	add.s64 	%rd21, %rd2, %rd20;
	ld.global.f32 	%f397, [%rd21+8];
$L__BB0_10:
	st.shared.f32 	[%r10+8], %f397;
	mov.b32 	%r97, 0;
	st.shared.u32 	[%r10+12], %r97;
$L__BB0_11:
	setp.lt.s32 	%p18, %r12, %r61;
	and.pred  	%p19, %p18, %p6;
	@%p19 bra 	$L__BB0_19;
	setp.ge.s32 	%p20, %r12, %r61;
	setp.ge.s32 	%p21, %r29, %r63;
	mov.f32 	%f398, 0f00000000;
	or.pred  	%p22, %p20, %p21;
	@%p22 bra 	$L__BB0_14;
	add.s32 	%r99, %r29, %r13;
	mul.wide.u32 	%rd24, %r99, 4;
	add.s64 	%rd25, %rd2, %rd24;
	ld.global.f32 	%f398, [%rd25];
$L__BB0_14:
	st.shared.f32 	[%r14], %f398;
	add.s32 	%r100, %r29, 1;
	setp.ge.s32 	%p24, %r100, %r63;
	mov.f32 	%f399, 0f00000000;
	or.pred  	%p25, %p20, %p24;
	@%p25 bra 	$L__BB0_16;
	add.s32 	%r101, %r29, %r13;
	mul.wide.u32 	%rd26, %r101, 4;
	add.s64 	%rd27, %rd2, %rd26;
	ld.global.f32 	%f399, [%rd27+4];
$L__BB0_16:
	st.shared.f32 	[%r14+4], %f399;
	add.s32 	%r102, %r29, 2;
	setp.ge.s32 	%p27, %r102, %r63;
	mov.f32 	%f400, 0f00000000;
	or.pred  	%p28, %p20, %p27;
	@%p28 bra 	$L__BB0_18;
	add.s32 	%r103, %r29, %r13;
	mul.wide.u32 	%rd28, %r103, 4;
	add.s64 	%rd29, %rd2, %rd28;
	ld.global.f32 	%f400, [%rd29+8];
$L__BB0_18:
	st.shared.f32 	[%r14+8], %f400;
	mov.b32 	%r104, 0;
	st.shared.u32 	[%r14+12], %r104;
	bra.uni 	$L__BB0_20;
$L__BB0_19:
	add.s32 	%r105, %r13, %r29;
	mul.wide.u32 	%rd30, %r105, 4;
	add.s64 	%rd31, %rd2, %rd30;
	ld.global.v4.f32 	{%f125, %f126, %f127, %f128}, [%rd31];
	st.shared.f32 	[%r14], %f125;
	st.shared.f32 	[%r14+4], %f126;
	st.shared.f32 	[%r14+8], %f127;
	st.shared.f32 	[%r14+12], %f128;
$L__BB0_20:
	setp.lt.s32 	%p30, %r16, %r61;
	and.pred  	%p31, %p30, %p6;
	@%p31 bra 	$L__BB0_28;
	setp.ge.s32 	%p32, %r16, %r61;
	setp.ge.s32 	%p33, %r29, %r63;
	mov.f32 	%f401, 0f00000000;
	or.pred  	%p34, %p32, %p33;
	@%p34 bra 	$L__BB0_23;
	add.s32 	%r106, %r29, %r17;
	mul.wide.u32 	%rd32, %r106, 4;
	add.s64 	%rd33, %rd2, %rd32;
	ld.global.f32 	%f401, [%rd33];
$L__BB0_23:
	st.shared.f32 	[%r18], %f401;
	add.s32 	%r107, %r29, 1;
	setp.ge.s32 	%p36, %r107, %r63;
	mov.f32 	%f402, 0f00000000;
	or.pred  	%p37, %p32, %p36;
	@%p37 bra 	$L__BB0_25;
	add.s32 	%r108, %r29, %r17;
	mul.wide.u32 	%rd34, %r108, 4;
	add.s64 	%rd35, %rd2, %rd34;
	ld.global.f32 	%f402, [%rd35+4];
$L__BB0_25:
	st.shared.f32 	[%r18+4], %f402;
	add.s32 	%r109, %r29, 2;
	setp.ge.s32 	%p39, %r109, %r63;
	mov.f32 	%f403, 0f00000000;
	or.pred  	%p40, %p32, %p39;
	@%p40 bra 	$L__BB0_27;
	add.s32 	%r110, %r29, %r17;
	mul.wide.u32 	%rd36, %r110, 4;
	add.s64 	%rd37, %rd2, %rd36;
	ld.global.f32 	%f403, [%rd37+8];
$L__BB0_27:
	st.shared.f32 	[%r18+8], %f403;
	mov.b32 	%r111, 0;
	st.shared.u32 	[%r18+12], %r111;
	bra.uni 	$L__BB0_29;
$L__BB0_28:
	add.s32 	%r112, %r17, %r29;
	mul.wide.u32 	%rd38, %r112, 4;
	add.s64 	%rd39, %rd2, %rd38;
	ld.global.v4.f32 	{%f132, %f133, %f134, %f135}, [%rd39];
	st.shared.f32 	[%r18], %f132;
	st.shared.f32 	[%r18+4], %f133;
	st.shared.f32 	[%r18+8], %f134;
	st.shared.f32 	[%r18+12], %f135;
$L__BB0_29:
	setp.lt.s32 	%p42, %r20, %r61;
	and.pred  	%p43, %p42, %p6;
	@%p43 bra 	$L__BB0_37;
	setp.ge.s32 	%p44, %r20, %r61;
	setp.ge.s32 	%p45, %r29, %r63;
	mov.f32 	%f404, 0f00000000;
	or.pred  	%p46, %p44, %p45;
	@%p46 bra 	$L__BB0_32;
	add.s32 	%r113, %r29, %r21;
	mul.wide.u32 	%rd40, %r113, 4;
	add.s64 	%rd41, %rd2, %rd40;
	ld.global.f32 	%f404, [%rd41];
$L__BB0_32:
	st.shared.f32 	[%r22], %f404;
	add.s32 	%r114, %r29, 1;
	setp.ge.s32 	%p48, %r114, %r63;
	mov.f32 	%f405, 0f00000000;
	or.pred  	%p49, %p44, %p48;
	@%p49 bra 	$L__BB0_34;
	add.s32 	%r115, %r29, %r21;
	mul.wide.u32 	%rd42, %r115, 4;
	add.s64 	%rd43, %rd2, %rd42;
	ld.global.f32 	%f405, [%rd43+4];
$L__BB0_34:
	st.shared.f32 	[%r22+4], %f405;
	add.s32 	%r116, %r29, 2;
	setp.ge.s32 	%p51, %r116, %r63;
	mov.f32 	%f406, 0f00000000;
	or.pred  	%p52, %p44, %p51;
	@%p52 bra 	$L__BB0_36;
	add.s32 	%r117, %r28, %r5;
	add.s32 	%r118, %r117, %r21;
	mul.wide.u32 	%rd44, %r118, 4;
	add.s64 	%rd45, %rd2, %rd44;
	ld.global.f32 	%f406, [%rd45+8];
$L__BB0_36:
	st.shared.f32 	[%r22+8], %f406;
	mov.b32 	%r119, 0;
	st.shared.u32 	[%r22+12], %r119;
	bra.uni 	$L__BB0_38;
$L__BB0_37:
	add.s32 	%r120, %r21, %r29;
	mul.wide.u32 	%rd46, %r120, 4;
	add.s64 	%rd47, %rd2, %rd46;
	ld.global.v4.f32 	{%f139, %f140, %f141, %f142}, [%rd47];
	st.shared.f32 	[%r22], %f139;
	st.shared.f32 	[%r22+4], %f140;
	st.shared.f32 	[%r22+8], %f141;
	st.shared.f32 	[%r22+12], %f142;
$L__BB0_38:
	add.s32 	%r126, %r28, 64;
	setp.gt.s32 	%p53, %r126, %r63;
	add.s32 	%r127, %r2, 64;
	setp.gt.s32 	%p54, %r127, %r62;
	or.pred  	%p55, %p54, %p53;
	@%p55 bra 	$L__BB0_40;
	add.s32 	%r152, %r28, %r7;
	mad.lo.s32 	%r153, %r152, %r62, %r6;
	mul.wide.s32 	%rd88, %r153, 4;
	add.s64 	%rd89, %rd1, %rd88;
	ld.global.v4.f32 	{%f187, %f188, %f189, %f190}, [%rd89];
	st.shared.f32 	[%r23], %f187;
	st.shared.f32 	[%r23+4], %f188;
	st.shared.f32 	[%r23+8], %f189;
	st.shared.f32 	[%r23+12], %f190;
	add.s32 	%r154, %r28, %r11;
	mad.lo.s32 	%r155, %r154, %r62, %r6;
	mul.wide.s32 	%rd90, %r155, 4;
	add.s64 	%rd91, %rd1, %rd90;
	ld.global.v4.f32 	{%f191, %f192, %f193, %f194}, [%rd91];
	st.shared.f32 	[%r24], %f191;
	st.shared.f32 	[%r24+4], %f192;
	st.shared.f32 	[%r24+8], %f193;
	st.shared.f32 	[%r24+12], %f194;
	add.s32 	%r156, %r28, %r15;
	mad.lo.s32 	%r157, %r156, %r62, %r6;
	mul.wide.s32 	%rd92, %r157, 4;
	add.s64 	%rd93, %rd1, %rd92;
	ld.global.v4.f32 	{%f195, %f196, %f197, %f198}, [%rd93];
	st.shared.f32 	[%r25], %f195;
	st.shared.f32 	[%r25+4], %f196;
	st.shared.f32 	[%r25+8], %f197;
	st.shared.f32 	[%r25+12], %f198;
	add.s32 	%r158, %r28, %r19;
	mad.lo.s32 	%r159, %r158, %r62, %r6;
	mul.wide.s32 	%rd94, %r159, 4;
	add.s64 	%rd95, %rd1, %rd94;
	ld.global.v4.f32 	{%f199, %f200, %f201, %f202}, [%rd95];
	st.shared.f32 	[%r26], %f199;
	st.shared.f32 	[%r26+4], %f200;
	st.shared.f32 	[%r26+8], %f201;
	st.shared.f32 	[%r26+12], %f202;
	bra.uni 	$L__BB0_75;
$L__BB0_40:
	add.s32 	%r128, %r6, 3;
	setp.lt.s32 	%p56, %r128, %r62;
	add.s32 	%r31, %r7, %r28;
	setp.lt.s32 	%p57, %r31, %r63;
	and.pred  	%p58, %p57, %p56;
	@%p58 bra 	$L__BB0_114;
	setp.lt.s32 	%p60, %r6, %r62;
	mul.lo.s32 	%r32, %r31, %r62;
	and.pred  	%p61, %p57, %p60;
	mov.f32 	%f407, 0f00000000;
	@%p61 bra 	$L__BB0_42;
	bra.uni 	$L__BB0_43;
$L__BB0_42:
	add.s32 	%r129, %r6, %r32;
	mul.wide.s32 	%rd56, %r129, 4;
	add.s64 	%rd57, %rd1, %rd56;
	ld.global.f32 	%f407, [%rd57];
$L__BB0_43:
	setp.ge.s32 	%p62, %r31, %r63;
	add.s32 	%r130, %r6, 1;
	setp.ge.s32 	%p63, %r130, %r62;
	st.shared.f32 	[%r23], %f407;
	cvt.s64.s32 	%rd58, %r32;
	cvt.s64.s32 	%rd59, %r6;
	add.s64 	%rd60, %rd59, %rd58;
	shl.b64 	%rd61, %rd60, 2;
	add.s64 	%rd4, %rd1, %rd61;
	mov.f32 	%f408, 0f00000000;
	or.pred  	%p64, %p62, %p63;
	@%p64 bra 	$L__BB0_45;
	ld.global.f32 	%f408, [%rd4+4];
$L__BB0_45:
	add.s32 	%r131, %r6, 2;
	setp.ge.s32 	%p66, %r131, %r62;
	st.shared.f32 	[%r23+4], %f408;
	mov.f32 	%f409, 0f00000000;
	or.pred  	%p67, %p62, %p66;
	@%p67 bra 	$L__BB0_47;
	ld.global.f32 	%f409, [%rd4+8];
$L__BB0_47:
	st.shared.f32 	[%r23+8], %f409;
	mov.b32 	%r132, 0;
	st.shared.u32 	[%r23+12], %r132;
$L__BB0_48:
	add.s32 	%r134, %r6, 3;
	setp.lt.s32 	%p68, %r134, %r62;
	add.s32 	%r33, %r11, %r28;
	setp.lt.s32 	%p69, %r33, %r63;
	and.pred  	%p70, %p69, %p68;
	@%p70 bra 	$L__BB0_56;
	setp.ge.s32 	%p71, %r33, %r63;
	setp.ge.s32 	%p72, %r6, %r62;
	mul.lo.s32 	%r34, %r33, %r62;
	mov.f32 	%f410, 0f00000000;
	or.pred  	%p73, %p71, %p72;
	@%p73 bra 	$L__BB0_51;
	add.s32 	%r135, %r6, %r34;
	mul.wide.s32 	%rd64, %r135, 4;
	add.s64 	%rd65, %rd1, %rd64;
	ld.global.f32 	%f410, [%rd65];
$L__BB0_51:
	add.s32 	%r136, %r6, 1;
	setp.ge.s32 	%p75, %r136, %r62;
	st.shared.f32 	[%r24], %f410;
	cvt.s64.s32 	%rd66, %r34;
	add.s64 	%rd68, %rd83, %rd66;
	shl.b64 	%rd69, %rd68, 2;
	add.s64 	%rd5, %rd1, %rd69;
	mov.f32 	%f411, 0f00000000;
	or.pred  	%p76, %p71, %p75;
	@%p76 bra 	$L__BB0_53;
	ld.global.f32 	%f411, [%rd5+4];
$L__BB0_53:
	add.s32 	%r137, %r6, 2;
	setp.ge.s32 	%p78, %r137, %r62;
	st.shared.f32 	[%r24+4], %f411;
	mov.f32 	%f412, 0f00000000;
	or.pred  	%p79, %p71, %p78;
	@%p79 bra 	$L__BB0_55;
	ld.global.f32 	%f412, [%rd5+8];
$L__BB0_55:
	st.shared.f32 	[%r24+8], %f412;
	mov.b32 	%r138, 0;
	st.shared.u32 	[%r24+12], %r138;
	bra.uni 	$L__BB0_57;
$L__BB0_56:
	mad.lo.s32 	%r139, %r33, %r62, %r6;
	mul.wide.s32 	%rd70, %r139, 4;
	add.s64 	%rd71, %rd1, %rd70;
	ld.global.v4.f32 	{%f169, %f170, %f171, %f172}, [%rd71];
	st.shared.f32 	[%r24], %f169;
	st.shared.f32 	[%r24+4], %f170;
	st.shared.f32 	[%r24+8], %f171;
	st.shared.f32 	[%r24+12], %f172;
$L__BB0_57:
	add.s32 	%r140, %r6, 3;
	setp.lt.s32 	%p80, %r140, %r62;
	add.s32 	%r35, %r15, %r28;
	setp.lt.s32 	%p81, %r35, %r63;
	and.pred  	%p82, %p81, %p80;
	@%p82 bra 	$L__BB0_65;
	setp.ge.s32 	%p83, %r35, %r63;
	setp.ge.s32 	%p84, %r6, %r62;
	mul.lo.s32 	%r36, %r35, %r62;
	mov.f32 	%f413, 0f00000000;
	or.pred  	%p85, %p83, %p84;
	@%p85 bra 	$L__BB0_60;
	add.s32 	%r141, %r6, %r36;
	mul.wide.s32 	%rd72, %r141, 4;
	add.s64 	%rd73, %rd1, %rd72;
	ld.global.f32 	%f413, [%rd73];
$L__BB0_60:
	add.s32 	%r142, %r6, 1;
	setp.ge.s32 	%p87, %r142, %r62;
	st.shared.f32 	[%r25], %f413;
	cvt.s64.s32 	%rd74, %r36;
	add.s64 	%rd76, %rd83, %rd74;
	shl.b64 	%rd77, %rd76, 2;
	add.s64 	%rd6, %rd1, %rd77;
	mov.f32 	%f414, 0f00000000;
	or.pred  	%p88, %p83, %p87;
	@%p88 bra 	$L__BB0_62;
	ld.global.f32 	%f414, [%rd6+4];
$L__BB0_62:
	add.s32 	%r143, %r6, 2;
	setp.ge.s32 	%p90, %r143, %r62;
	st.shared.f32 	[%r25+4], %f414;
	mov.f32 	%f415, 0f00000000;
	or.pred  	%p91, %p83, %p90;
	@%p91 bra 	$L__BB0_64;
	ld.global.f32 	%f415, [%rd6+8];
$L__BB0_64:
	st.shared.f32 	[%r25+8], %f415;
	mov.b32 	%r144, 0;
	st.shared.u32 	[%r25+12], %r144;
	bra.uni 	$L__BB0_66;
$L__BB0_65:
	mad.lo.s32 	%r145, %r35, %r62, %r6;
	mul.wide.s32 	%rd78, %r145, 4;
	add.s64 	%rd79, %rd1, %rd78;
	ld.global.v4.f32 	{%f176, %f177, %f178, %f179}, [%rd79];
	st.shared.f32 	[%r25], %f176;
	st.shared.f32 	[%r25+4], %f177;
	st.shared.f32 	[%r25+8], %f178;
	st.shared.f32 	[%r25+12], %f179;
$L__BB0_66:
	add.s32 	%r146, %r6, 3;
	setp.lt.s32 	%p92, %r146, %r62;
	add.s32 	%r37, %r19, %r28;
	setp.lt.s32 	%p93, %r37, %r63;
	and.pred  	%p94, %p93, %p92;
	@%p94 bra 	$L__BB0_74;
	setp.ge.s32 	%p95, %r37, %r63;
	setp.ge.s32 	%p96, %r6, %r62;
	mul.lo.s32 	%r38, %r37, %r62;
	mov.f32 	%f416, 0f00000000;
	or.pred  	%p97, %p95, %p96;
	@%p97 bra 	$L__BB0_69;
	add.s32 	%r147, %r6, %r38;
	mul.wide.s32 	%rd80, %r147, 4;
	add.s64 	%rd81, %rd1, %rd80;
	ld.global.f32 	%f416, [%rd81];
$L__BB0_69:
	add.s32 	%r148, %r6, 1;
	setp.ge.s32 	%p99, %r148, %r62;
	st.shared.f32 	[%r26], %f416;
	cvt.s64.s32 	%rd82, %r38;
	add.s64 	%rd84, %rd83, %rd82;
	shl.b64 	%rd85, %rd84, 2;
	add.s64 	%rd7, %rd1, %rd85;
	mov.f32 	%f417, 0f00000000;
	or.pred  	%p100, %p95, %p99;
	@%p100 bra 	$L__BB0_71;
	ld.global.f32 	%f417, [%rd7+4];
$L__BB0_71:
	add.s32 	%r149, %r6, 2;
	setp.ge.s32 	%p102, %r149, %r62;
	st.shared.f32 	[%r26+4], %f417;
	mov.f32 	%f418, 0f00000000;
	or.pred  	%p103, %p95, %p102;
	@%p103 bra 	$L__BB0_73;
	ld.global.f32 	%f418, [%rd7+8];
$L__BB0_73:
	st.shared.f32 	[%r26+8], %f418;
	mov.b32 	%r150, 0;
	st.shared.u32 	[%r26+12], %r150;
	bra.uni 	$L__BB0_75;
$L__BB0_74:
	mad.lo.s32 	%r151, %r37, %r62, %r6;
	mul.wide.s32 	%rd86, %r151, 4;
	add.s64 	%rd87, %rd1, %rd86;
	ld.global.v4.f32 	{%f183, %f184, %f185, %f186}, [%rd87];
	st.shared.f32 	[%r26], %f183;
	st.shared.f32 	[%r26+4], %f184;
	st.shared.f32 	[%r26+8], %f185;
	st.shared.f32 	[%r26+12], %f186;
$L__BB0_75:
	shl.b32 	%r161, %r3, 4;
	mov.u32 	%r162, _ZZN15matmul_improved15matmul_improvedEiiiPKfS1_PfE6smem_b;
	add.s32 	%r163, %r161, %r162;
	add.s32 	%r185, %r163, 1152;
	mov.u32 	%r164, %tid.y;
	mov.u32 	%r165, _ZZN15matmul_improved15matmul_improvedEiiiPKfS1_PfE6smem_a;
	mad.lo.s32 	%r166, %r164, 1152, %r165;
	add.s32 	%r184, %r166, 576;
	bar.sync 	0;
	mov.b32 	%r186, 1152;
$L__BB0_76:
	.pragma "nounroll";
	ld.shared.f32 	%f203, [%r184+-576];
	ld.shared.f32 	%f204, [%r185+-1152];
	ld.shared.f32 	%f205, [%r184+-288];
	ld.shared.f32 	%f206, [%r185+-1148];
	ld.shared.f32 	%f207, [%r184];
	ld.shared.f32 	%f208, [%r185+-1144];
	ld.shared.f32 	%f209, [%r184+288];
	ld.shared.f32 	%f210, [%r185+-1140];
	fma.rn.f32 	%f211, %f203, %f204, %f426;
	fma.rn.f32 	%f212, %f203, %f206, %f425;
	fma.rn.f32 	%f213, %f203, %f208, %f424;
	fma.rn.f32 	%f214, %f203, %f210, %f423;
	fma.rn.f32 	%f215, %f205, %f204, %f422;
	fma.rn.f32 	%f216, %f205, %f206, %f421;
	fma.rn.f32 	%f217, %f205, %f208, %f420;
	fma.rn.f32 	%f218, %f205, %f210, %f419;
	fma.rn.f32 	%f219, %f207, %f204, %f427;
	fma.rn.f32 	%f220, %f207, %f206, %f428;
	fma.rn.f32 	%f221, %f207, %f208, %f429;
	fma.rn.f32 	%f222, %f207, %f210, %f430;
	fma.rn.f32 	%f223, %f209, %f204, %f431;
	fma.rn.f32 	%f224, %f209, %f206, %f432;
	fma.rn.f32 	%f225, %f209, %f208, %f433;
	fma.rn.f32 	%f226, %f209, %f210, %f434;
	ld.shared.f32 	%f227, [%r184+-572];
	ld.shared.f32 	%f228, [%r185+-864];
	ld.shared.f32 	%f229, [%r184+-284];
	ld.shared.f32 	%f230, [%r185+-860];
	ld.shared.f32 	%f231, [%r184+4];
	ld.shared.f32 	%f232, [%r185+-856];
	ld.shared.f32 	%f233, [%r184+292];
	ld.shared.f32 	%f234, [%r185+-852];
	fma.rn.f32 	%f235, %f227, %f228, %f211;
	fma.rn.f32 	%f236, %f227, %f230, %f212;
	fma.rn.f32 	%f237, %f227, %f232, %f213;
	fma.rn.f32 	%f238, %f227, %f234, %f214;
	fma.rn.f32 	%f239, %f229, %f228, %f215;
	fma.rn.f32 	%f240, %f229, %f230, %f216;
	fma.rn.f32 	%f241, %f229, %f232, %f217;
	fma.rn.f32 	%f242, %f229, %f234, %f218;
	fma.rn.f32 	%f243, %f231, %f228, %f219;
	fma.rn.f32 	%f244, %f231, %f230, %f220;
	fma.rn.f32 	%f245, %f231, %f232, %f221;
	fma.rn.f32 	%f246, %f231, %f234, %f222;
	fma.rn.f32 	%f247, %f233, %f228, %f223;
	fma.rn.f32 	%f248, %f233, %f230, %f224;
	fma.rn.f32 	%f249, %f233, %f232, %f225;
	fma.rn.f32 	%f250, %f233, %f234, %f226;
	ld.shared.f32 	%f251, [%r184+-568];
	ld.shared.f32 	%f252, [%r185+-576];
	ld.shared.f32 	%f253, [%r184+-280];
	ld.shared.f32 	%f254, [%r185+-572];
	ld.shared.f32 	%f255, [%r184+8];
	ld.shared.f32 	%f256, [%r185+-568];
	ld.shared.f32 	%f257, [%r184+296];
	ld.shared.f32 	%f258, [%r185+-564];
	fma.rn.f32 	%f259, %f251, %f252, %f235;
	fma.rn.f32 	%f260, %f251, %f254, %f236;
	fma.rn.f32 	%f261, %f251, %f256, %f237;
	fma.rn.f32 	%f262, %f251, %f258, %f238;
	fma.rn.f32 	%f263, %f253, %f252, %f239;
	fma.rn.f32 	%f264, %f253, %f254, %f240;
	fma.rn.f32 	%f265, %f253, %f256, %f241;
	fma.rn.f32 	%f266, %f253, %f258, %f242;
	fma.rn.f32 	%f267, %f255, %f252, %f243;
	fma.rn.f32 	%f268, %f255, %f254, %f244;
	fma.rn.f32 	%f269, %f255, %f256, %f245;
	fma.rn.f32 	%f270, %f255, %f258, %f246;
	fma.rn.f32 	%f271, %f257, %f252, %f247;
	fma.rn.f32 	%f272, %f257, %f254, %f248;
	fma.rn.f32 	%f273, %f257, %f256, %f249;
	fma.rn.f32 	%f274, %f257, %f258, %f250;
	ld.shared.f32 	%f275, [%r184+-564];
	ld.shared.f32 	%f276, [%r185+-288];
	ld.shared.f32 	%f277, [%r184+-276];
	ld.shared.f32 	%f278, [%r185+-284];
	ld.shared.f32 	%f279, [%r184+12];
	ld.shared.f32 	%f280, [%r185+-280];
	ld.shared.f32 	%f281, [%r184+300];
	ld.shared.f32 	%f282, [%r185+-276];
	fma.rn.f32 	%f283, %f275, %f276, %f259;
	fma.rn.f32 	%f284, %f275, %f278, %f260;
	fma.rn.f32 	%f285, %f275, %f280, %f261;
	fma.rn.f32 	%f286, %f275, %f282, %f262;
	fma.rn.f32 	%f287, %f277, %f276, %f263;
	fma.rn.f32 	%f288, %f277, %f278, %f264;
	fma.rn.f32 	%f289, %f277, %f280, %f265;
	fma.rn.f32 	%f290, %f277, %f282, %f266;
	fma.rn.f32 	%f291, %f279, %f276, %f267;
	fma.rn.f32 	%f292, %f279, %f278, %f268;
	fma.rn.f32 	%f293, %f279, %f280, %f269;
	fma.rn.f32 	%f294, %f279, %f282, %f270;
	fma.rn.f32 	%f295, %f281, %f276, %f271;
	fma.rn.f32 	%f296, %f281, %f278, %f272;
	fma.rn.f32 	%f297, %f281, %f280, %f273;
	fma.rn.f32 	%f298, %f281, %f282, %f274;
	ld.shared.f32 	%f299, [%r184+-560];
	ld.shared.f32 	%f300, [%r185];
	ld.shared.f32 	%f301, [%r184+-272];
	ld.shared.f32 	%f302, [%r185+4];
	ld.shared.f32 	%f303, [%r184+16];
	ld.shared.f32 	%f304, [%r185+8];
	ld.shared.f32 	%f305, [%r184+304];
	ld.shared.f32 	%f306, [%r185+12];
	fma.rn.f32 	%f307, %f299, %f300, %f283;
	fma.rn.f32 	%f308, %f299, %f302, %f284;
	fma.rn.f32 	%f309, %f299, %f304, %f285;
	fma.rn.f32 	%f310, %f299, %f306, %f286;
	fma.rn.f32 	%f311, %f301, %f300, %f287;
	fma.rn.f32 	%f312, %f301, %f302, %f288;
	fma.rn.f32 	%f313, %f301, %f304, %f289;
	fma.rn.f32 	%f314, %f301, %f306, %f290;
	fma.rn.f32 	%f315, %f303, %f300, %f291;
	fma.rn.f32 	%f316, %f303, %f302, %f292;
	fma.rn.f32 	%f317, %f303, %f304, %f293;
	fma.rn.f32 	%f318, %f303, %f306, %f294;
	fma.rn.f32 	%f319, %f305, %f300, %f295;
	fma.rn.f32 	%f320, %f305, %f302, %f296;
	fma.rn.f32 	%f321, %f305, %f304, %f297;
	fma.rn.f32 	%f322, %f305, %f306, %f298;
	ld.shared.f32 	%f323, [%r184+-556];
	ld.shared.f32 	%f324, [%r185+288];
	ld.shared.f32 	%f325, [%r184+-268];
	ld.shared.f32 	%f326, [%r185+292];
	ld.shared.f32 	%f327, [%r184+20];
	ld.shared.f32 	%f328, [%r185+296];
	ld.shared.f32 	%f329, [%r184+308];
	ld.shared.f32 	%f330, [%r185+300];
	fma.rn.f32 	%f331, %f323, %f324, %f307;
	fma.rn.f32 	%f332, %f323, %f326, %f308;
	fma.rn.f32 	%f333, %f323, %f328, %f309;
	fma.rn.f32 	%f334, %f323, %f330, %f310;
	fma.rn.f32 	%f335, %f325, %f324, %f311;
	fma.rn.f32 	%f336, %f325, %f326, %f312;
	fma.rn.f32 	%f337, %f325, %f328, %f313;
	fma.rn.f32 	%f338, %f325, %f330, %f314;
	fma.rn.f32 	%f339, %f327, %f324, %f315;
	fma.rn.f32 	%f340, %f327, %f326, %f316;
	fma.rn.f32 	%f341, %f327, %f328, %f317;
	fma.rn.f32 	%f342, %f327, %f330, %f318;
	fma.rn.f32 	%f343, %f329, %f324, %f319;
	fma.rn.f32 	%f344, %f329, %f326, %f320;
	fma.rn.f32 	%f345, %f329, %f328, %f321;
	fma.rn.f32 	%f346, %f329, %f330, %f322;
	ld.shared.f32 	%f347, [%r184+-552];
	ld.shared.f32 	%f348, [%r185+576];
	ld.shared.f32 	%f349, [%r184+-264];
	ld.shared.f32 	%f350, [%r185+580];
	ld.shared.f32 	%f351, [%r184+24];
	ld.shared.f32 	%f352, [%r185+584];
	ld.shared.f32 	%f353, [%r184+312];
	ld.shared.f32 	%f354, [%r185+588];
	fma.rn.f32 	%f355, %f347, %f348, %f331;
	fma.rn.f32 	%f356, %f347, %f350, %f332;
	fma.rn.f32 	%f357, %f347, %f352, %f333;
	fma.rn.f32 	%f358, %f347, %f354, %f334;
	fma.rn.f32 	%f359, %f349, %f348, %f335;
	fma.rn.f32 	%f360, %f349, %f350, %f336;
	fma.rn.f32 	%f361, %f349, %f352, %f337;
	fma.rn.f32 	%f362, %f349, %f354, %f338;
	fma.rn.f32 	%f363, %f351, %f348, %f339;
	fma.rn.f32 	%f364, %f351, %f350, %f340;
	fma.rn.f32 	%f365, %f351, %f352, %f341;
	fma.rn.f32 	%f366, %f351, %f354, %f342;
	fma.rn.f32 	%f367, %f353, %f348, %f343;
	fma.rn.f32 	%f368, %f353, %f350, %f344;
	fma.rn.f32 	%f369, %f353, %f352, %f345;
	fma.rn.f32 	%f370, %f353, %f354, %f346;
	ld.shared.f32 	%f371, [%r184+-548];
	ld.shared.f32 	%f372, [%r185+864];
	ld.shared.f32 	%f373, [%r184+-260];
	ld.shared.f32 	%f374, [%r185+868];
	ld.shared.f32 	%f375, [%r184+28];
	ld.shared.f32 	%f376, [%r185+872];
	ld.shared.f32 	%f377, [%r184+316];
	ld.shared.f32 	%f378, [%r185+876];
	fma.rn.f32 	%f426, %f371, %f372, %f355;
	fma.rn.f32 	%f425, %f371, %f374, %f356;
	fma.rn.f32 	%f424, %f371, %f376, %f357;
	fma.rn.f32 	%f423, %f371, %f378, %f358;
	fma.rn.f32 	%f422, %f373, %f372, %f359;
	fma.rn.f32 	%f421, %f373, %f374, %f360;
	fma.rn.f32 	%f420, %f373, %f376, %f361;
	fma.rn.f32 	%f419, %f373, %f378, %f362;
	fma.rn.f32 	%f427, %f375, %f372, %f363;
	fma.rn.f32 	%f428, %f375, %f374, %f364;
	fma.rn.f32 	%f429, %f375, %f376, %f365;
	fma.rn.f32 	%f430, %f375, %f378, %f366;
	fma.rn.f32 	%f431, %f377, %f372, %f367;
	fma.rn.f32 	%f432, %f377, %f374, %f368;
	fma.rn.f32 	%f433, %f377, %f376, %f369;
	fma.rn.f32 	%f434, %f377, %f378, %f370;
	add.s32 	%r186, %r186, 2304;
	add.s32 	%r185, %r185, 2304;
	add.s32 	%r184, %r184, 32;
	setp.ne.s32 	%p104, %r186, 19584;
	@%p104 bra 	$L__BB0_76;
	bar.sync 	0;
	add.s32 	%r183, %r183, 1;
	add.s32 	%r167, %r63, 63;
	shr.u32 	%r168, %r167, 6;
	setp.ne.s32 	%p105, %r183, %r168;
	@%p105 bra 	$L__BB0_2;
$L__BB0_78:
	mov.u32 	%r48, %tid.y;
	add.s32 	%r169, %r1, 64;
	setp.le.s32 	%p106, %r169, %r61;
	add.s32 	%r170, %r2, 64;
	setp.le.s32 	%p107, %r170, %r62;
	and.pred  	%p108, %p106, %p107;
	@%p108 bra 	$L__BB0_115;
	shl.b32 	%r172, %r3, 2;
	add.s32 	%r49, %r2, %r172;
	shl.b32 	%r173, %r48, 2;
	add.s32 	%r50, %r1, %r173;
	setp.lt.s32 	%p109, %r50, %r61;
	mul.lo.s32 	%r51, %r50, %r62;
	setp.lt.s32 	%p110, %r49, %r62;
	and.pred  	%p111, %p109, %p110;
	@%p111 bra 	$L__BB0_80;
	bra.uni 	$L__BB0_81;
$L__BB0_80:
	add.s32 	%r174, %r49, %r51;
	mul.wide.s32 	%rd96, %r174, 4;
	add.s64 	%rd97, %rd3, %rd96;
	st.global.f32 	[%rd97], %f426;
$L__BB0_81:
	setp.ge.s32 	%p112, %r50, %r61;
	add.s32 	%r52, %r49, 1;
	setp.ge.s32 	%p113, %r52, %r62;
	cvt.s64.s32 	%rd98, %r51;
	cvt.s64.s32 	%rd8, %r49;
	add.s64 	%rd99, %rd8, %rd98;
	shl.b64 	%rd100, %rd99, 2;
	add.s64 	%rd9, %rd3, %rd100;
	or.pred  	%p114, %p112, %p113;
	@%p114 bra 	$L__BB0_83;
	st.global.f32 	[%rd9+4], %f425;
$L__BB0_83:
	setp.ge.s32 	%p115, %r50, %r61;
	add.s32 	%r53, %r49, 2;
	setp.ge.s32 	%p116, %r53, %r62;
	or.pred  	%p117, %p115, %p116;
	@%p117 bra 	$L__BB0_85;
	st.global.f32 	[%rd9+8], %f424;
$L__BB0_85:
	setp.ge.s32 	%p118, %r50, %r61;
	add.s32 	%r54, %r49, 3;
	setp.ge.s32 	%p119, %r54, %r62;
	or.pred  	%p120, %p118, %p119;
	@%p120 bra 	$L__BB0_87;
	st.global.f32 	[%rd9+12], %f423;
$L__BB0_87:
	setp.ge.s32 	%p121, %r49, %r62;
	add.s32 	%r55, %r50, 1;
	setp.ge.s32 	%p122, %r55, %r61;
	add.s32 	%r56, %r51, %r62;
	or.pred  	%p123, %p122, %p121;
	@%p123 bra 	$L__BB0_89;
	add.s32 	%r175, %r49, %r56;
	mul.wide.s32 	%rd101, %r175, 4;
	add.s64 	%rd102, %rd3, %rd101;
	st.global.f32 	[%rd102], %f422;
$L__BB0_89:
	setp.ge.s32 	%p124, %r55, %r61;
	setp.ge.s32 	%p125, %r52, %r62;
	cvt.s64.s32 	%rd103, %r56;
	add.s64 	%rd104, %rd8, %rd103;
	shl.b64 	%rd105, %rd104, 2;
	add.s64 	%rd10, %rd3, %rd105;
	or.pred  	%p126, %p124, %p125;
	@%p126 bra 	$L__BB0_91;
	st.global.f32 	[%rd10+4], %f421;
$L__BB0_91:
	setp.ge.s32 	%p127, %r55, %r61;
	setp.ge.s32 	%p128, %r53, %r62;
	or.pred  	%p129, %p127, %p128;
	@%p129 bra 	$L__BB0_93;
	st.global.f32 	[%rd10+8], %f420;
$L__BB0_93:
	setp.ge.s32 	%p130, %r55, %r61;
	setp.ge.s32 	%p131, %r54, %r62;
	or.pred  	%p132, %p130, %p131;
	@%p132 bra 	$L__BB0_95;
	st.global.f32 	[%rd10+12], %f419;
$L__BB0_95:
	setp.ge.s32 	%p133, %r49, %r62;
	add.s32 	%r57, %r50, 2;
	setp.ge.s32 	%p134, %r57, %r61;
	add.s32 	%r58, %r56, %r62;
	or.pred  	%p135, %p134, %p133;
	@%p135 bra 	$L__BB0_97;
	add.s32 	%r176, %r49, %r58;
	mul.wide.s32 	%rd106, %r176, 4;
	add.s64 	%rd107, %rd3, %rd106;
	st.global.f32 	[%rd107], %f427;
$L__BB0_97:
	setp.ge.s32 	%p136, %r57, %r61;
	setp.ge.s32 	%p137, %r52, %r62;
	cvt.s64.s32 	%rd108, %r58;
	add.s64 	%rd109, %rd8, %rd108;
	shl.b64 	%rd110, %rd109, 2;
	add.s64 	%rd11, %rd3, %rd110;
	or.pred  	%p138, %p136, %p137;
	@%p138 bra 	$L__BB0_99;
	st.global.f32 	[%rd11+4], %f428;
$L__BB0_99:
	setp.ge.s32 	%p139, %r57, %r61;
	setp.ge.s32 	%p140, %r53, %r62;
	or.pred  	%p141, %p139, %p140;
	@%p141 bra 	$L__BB0_101;
	st.global.f32 	[%rd11+8], %f429;
$L__BB0_101:
	setp.ge.s32 	%p142, %r57, %r61;
	setp.ge.s32 	%p143, %r54, %r62;
	or.pred  	%p144, %p142, %p143;
	@%p144 bra 	$L__BB0_103;
	st.global.f32 	[%rd11+12], %f430;
$L__BB0_103:
	setp.ge.s32 	%p145, %r49, %r62;
	add.s32 	%r59, %r50, 3;
	setp.ge.s32 	%p146, %r59, %r61;
	add.s32 	%r60, %r58, %r62;
	or.pred  	%p147, %p146, %p145;
	@%p147 bra 	$L__BB0_105;
	add.s32 	%r177, %r49, %r60;
	mul.wide.s32 	%rd111, %r177, 4;
	add.s64 	%rd112, %rd3, %rd111;
	st.global.f32 	[%rd112], %f431;
$L__BB0_105:
	setp.ge.s32 	%p148, %r59, %r61;
	setp.ge.s32 	%p149, %r52, %r62;
	cvt.s64.s32 	%rd113, %r60;
	add.s64 	%rd114, %rd8, %rd113;
	shl.b64 	%rd115, %rd114, 2;
	add.s64 	%rd12, %rd3, %rd115;
	or.pred  	%p150, %p148, %p149;
	@%p150 bra 	$L__BB0_107;
	st.global.f32 	[%rd12+4], %f432;
$L__BB0_107:
	setp.ge.s32 	%p151, %r59, %r61;
	setp.ge.s32 	%p152, %r53, %r62;
	or.pred  	%p153, %p151, %p152;
	@%p153 bra 	$L__BB0_109;
	st.global.f32 	[%rd12+8], %f433;
$L__BB0_109:
	setp.ge.s32 	%p154, %r59, %r61;
	setp.ge.s32 	%p155, %r54, %r62;
	or.pred  	%p156, %p154, %p155;
	@%p156 bra 	$L__BB0_111;
	st.global.f32 	[%rd12+12], %f434;
$L__BB0_111:
	ret;
$L__BB0_112:
	add.s32 	%r121, %r28, %r5;
	add.s32 	%r122, %r121, %r9;
	mul.wide.u32 	%rd48, %r122, 4;
	add.s64 	%rd49, %rd2, %rd48;
	ld.global.v4.f32 	{%f143, %f144, %f145, %f146}, [%rd49];
	st.shared.f32 	[%r10], %f143;
	st.shared.f32 	[%r10+4], %f144;
	st.shared.f32 	[%r10+8], %f145;
	st.shared.f32 	[%r10+12], %f146;
	add.s32 	%r123, %r121, %r13;
	mul.wide.u32 	%rd50, %r123, 4;
	add.s64 	%rd51, %rd2, %rd50;
	ld.global.v4.f32 	{%f147, %f148, %f149, %f150}, [%rd51];
	st.shared.f32 	[%r14], %f147;
	st.shared.f32 	[%r14+4], %f148;
	st.shared.f32 	[%r14+8], %f149;
	st.shared.f32 	[%r14+12], %f150;
	add.s32 	%r124, %r121, %r17;
	mul.wide.u32 	%rd52, %r124, 4;
	add.s64 	%rd53, %rd2, %rd52;
	ld.global.v4.f32 	{%f151, %f152, %f153, %f154}, [%rd53];
	st.shared.f32 	[%r18], %f151;
	st.shared.f32 	[%r18+4], %f152;
	st.shared.f32 	[%r18+8], %f153;
	st.shared.f32 	[%r18+12], %f154;
	add.s32 	%r125, %r121, %r21;
	mul.wide.u32 	%rd54, %r125, 4;
	add.s64 	%rd55, %rd2, %rd54;
	ld.global.v4.f32 	{%f155, %f156, %f157, %f158}, [%rd55];
	st.shared.f32 	[%r22], %f155;
	st.shared.f32 	[%r22+4], %f156;
	st.shared.f32 	[%r22+8], %f157;
	st.shared.f32 	[%r22+12], %f158;
	bra.uni 	$L__BB0_38;
$L__BB0_113:
	add.s32 	%r98, %r9, %r29;
	mul.wide.u32 	%rd22, %r98, 4;
	add.s64 	%rd23, %rd2, %rd22;
	ld.global.v4.f32 	{%f118, %f119, %f120, %f121}, [%rd23];
	st.shared.f32 	[%r10], %f118;
	st.shared.f32 	[%r10+4], %f119;
	st.shared.f32 	[%r10+8], %f120;
	st.shared.f32 	[%r10+12], %f121;
	bra.uni 	$L__BB0_11;
$L__BB0_114:
	mad.lo.s32 	%r133, %r31, %r62, %r6;
	mul.wide.s32 	%rd62, %r133, 4;
	add.s64 	%rd63, %rd1, %rd62;
	ld.global.v4.f32 	{%f162, %f163, %f164, %f165}, [%rd63];
	st.shared.f32 	[%r23], %f162;
	st.shared.f32 	[%r23+4], %f163;
	st.shared.f32 	[%r23+8], %f164;
	st.shared.f32 	[%r23+12], %f165;
	bra.uni 	$L__BB0_48;
$L__BB0_115:
	shl.b32 	%r178, %r48, 2;
	add.s32 	%r179, %r1, %r178;
	shl.b32 	%r180, %r3, 2;
	add.s32 	%r181, %r2, %r180;
	mad.lo.s32 	%r182, %r179, %r62, %r181;
	mul.wide.s32 	%rd116, %r182, 4;
	add.s64 	%rd117, %rd3, %rd116;
	st.global.f32 	[%rd117], %f426;
	st.global.f32 	[%rd117+4], %f425;
	st.global.f32 	[%rd117+8], %f424;
	st.global.f32 	[%rd117+12], %f423;
	mul.wide.s32 	%rd118, %r62, 4;
	add.s64 	%rd119, %rd117, %rd118;
	st.global.f32 	[%rd119], %f422;
	st.global.f32 	[%rd119+4], %f421;
	st.global.f32 	[%rd119+8], %f420;
	st.global.f32 	[%rd119+12], %f419;
	add.s64 	%rd120, %rd119, %rd118;
	st.global.f32 	[%rd120], %f427;
	st.global.f32 	[%rd120+4], %f428;
	st.global.f32 	[%rd120+8], %f429;
	st.global.f32 	[%rd120+12], %f430;
	add.s64 	%rd121, %rd120, %rd118;
	st.global.f32 	[%rd121], %f431;
	st.global.f32 	[%rd121+4], %f432;
	st.global.f32 	[%rd121+8], %f433;
	st.global.f32 	[%rd121+12], %f434;
	bra.uni 	$L__BB0_111;

}
	// .globl	_ZN22matmul_improved_reduce13matmul_splitkEiiiPKfS1_Pfi
.visible .entry _ZN22matmul_improved_reduce13matmul_splitkEiiiPKfS1_Pfi(
	.param .u32 _ZN22matmul_improved_reduce13matmul_splitkEiiiPKfS1_Pfi_param_0,
	.param .u32 _ZN22matmul_improved_reduce13matmul_splitkEiiiPKfS1_Pfi_param_1,
	.param .u32 _ZN22matmul_improved_reduce13matmul_splitkEiiiPKfS1_Pfi_param_2,
	.param .u64 .ptr .align 1 _ZN22matmul_improved_reduce13matmul_splitkEiiiPKfS1_Pfi_param_3,
	.param .u64 .ptr .align 1 _ZN22matmul_improved_reduce13matmul_splitkEiiiPKfS1_Pfi_param_4,
	.param .u64 .ptr .align 1 _ZN22matmul_improved_reduce13matmul_splitkEiiiPKfS1_Pfi_param_5,
	.param .u32 _ZN22matmul_improved_reduce13matmul_splitkEiiiPKfS1_Pfi_param_6
)
.maxntid 256
{
	.reg .pred 	%p<164>;
	.reg .b32 	%r<256>;
	.reg .b32 	%f<539>;
	.reg .b64 	%rd<129>;
	// demoted variable
	.shared .align 4 .b8 _ZZN22matmul_improved_reduce13matmul_splitkEiiiPKfS1_PfiE6smem_a[18432];
	// demoted variable
	.shared .align 4 .b8 _ZZN22matmul_improved_reduce13matmul_splitkEiiiPKfS1_PfiE6smem_b[18432];
	ld.param.u32 	%r64, [_ZN22matmul_improved_reduce13matmul_splitkEiiiPKfS1_Pfi_param_0];
	ld.param.u32 	%r65, [_ZN22matmul_improved_reduce13matmul_splitkEiiiPKfS1_Pfi_param_1];
	ld.param.u32 	%r66, [_ZN22matmul_improved_reduce13matmul_splitkEiiiPKfS1_Pfi_param_2];
	ld.param.u64 	%rd12, [_ZN22matmul_improved_reduce13matmul_splitkEiiiPKfS1_Pfi_param_3];
	ld.param.u64 	%rd13, [_ZN22matmul_improved_reduce13matmul_splitkEiiiPKfS1_Pfi_param_4];
	ld.param.u64 	%rd14, [_ZN22matmul_improved_reduce13matmul_splitkEiiiPKfS1_Pfi_param_5];
	ld.param.u32 	%r67, [_ZN22matmul_improved_reduce13matmul_splitkEiiiPKfS1_Pfi_param_6];
	cvta.to.global.u64 	%rd1, %rd14;
	cvta.to.global.u64 	%rd2, %rd13;
	cvta.to.global.u64 	%rd3, %rd12;
	mov.u32 	%r1, %ctaid.z;
	mul.lo.s32 	%r2, %r67, %r1;
	add.s32 	%r68, %r2, %r67;
	min.s32 	%r3, %r68, %r66;
	mov.u32 	%r4, %tid.x;
	mov.u32 	%r5, %tid.y;
	mov.u32 	%r69, %ctaid.y;
	shl.b32 	%r6, %r69, 6;
	mov.u32 	%r70, %ctaid.x;
	shl.b32 	%r7, %r70, 6;
	shr.s32 	%r71, %r2, 31;
	shr.u32 	%r72, %r71, 26;
	add.s32 	%r73, %r2, %r72;
	shr.s32 	%r251, %r73, 6;
	add.s32 	%r74, %r3, -1;
	shr.s32 	%r75, %r74, 31;
	shr.u32 	%r76, %r75, 26;
	add.s32 	%r77, %r74, %r76;
	shr.s32 	%r9, %r77, 6;
	setp.gt.s32 	%p1, %r251, %r9;
	mov.f32 	%f507, 0f00000000;
	mov.f32 	%f508, %f507;
	mov.f32 	%f509, %f507;
	mov.f32 	%f510, %f507;
	mov.f32 	%f511, %f507;
	mov.f32 	%f512, %f507;
	mov.f32 	%f513, %f507;
	mov.f32 	%f514, %f507;
	mov.f32 	%f515, %f507;
	mov.f32 	%f516, %f507;
	mov.f32 	%f517, %f507;
	mov.f32 	%f518, %f507;
	mov.f32 	%f519, %f507;
	mov.f32 	%f520, %f507;
	mov.f32 	%f521, %f507;
	mov.f32 	%f522, %f507;
	@%p1 bra 	$L__BB1_82;
	shl.b32 	%r78, %r5, 4;
	add.s32 	%r79, %r78, %r4;
	shl.b32 	%r80, %r4, 2;
	and.b32  	%r81, %r80, 60;
	add.s32 	%r10, %r81, %r7;
	shr.u32 	%r82, %r79, 4;
	add.s32 	%r11, %r82, %r6;
	mul.lo.s32 	%r12, %r11, %r66;
	mul.lo.s32 	%r83, %r82, 288;
	mov.u32 	%r84, _ZZN22matmul_improved_reduce13matmul_splitkEiiiPKfS1_PfiE6smem_a;
	add.s32 	%r85, %r84, %r83;
	shl.b32 	%r86, %r4, 4;
	and.b32  	%r87, %r86, 240;
	add.s32 	%r13, %r85, %r87;
	add.s32 	%r88, %r79, 256;
	shr.u32 	%r89, %r88, 4;
	add.s32 	%r14, %r89, %r6;
	mul.lo.s32 	%r15, %r14, %r66;
	mul.lo.s32 	%r90, %r89, 288;
	add.s32 	%r91, %r84, %r90;
	add.s32 	%r16, %r91, %r87;
	add.s32 	%r92, %r79, 512;
	shr.u32 	%r93, %r92, 4;
	add.s32 	%r17, %r93, %r6;
	mul.lo.s32 	%r18, %r17, %r66;
	mul.lo.s32 	%r94, %r93, 288;
	add.s32 	%r95, %r84, %r94;
	add.s32 	%r19, %r95, %r87;
	add.s32 	%r96, %r79, 768;
	shr.u32 	%r20, %r96, 4;
	add.s32 	%r21, %r20, %r6;
	mul.lo.s32 	%r22, %r21, %r66;
	mul.lo.s32 	%r97, %r20, 288;
	add.s32 	%r98, %r84, %r97;
	add.s32 	%r23, %r98, %r87;
	mov.u32 	%r99, _ZZN22matmul_improved_reduce13matmul_splitkEiiiPKfS1_PfiE6smem_b;
	add.s32 	%r100, %r99, %r83;
	add.s32 	%r24, %r100, %r87;
	add.s32 	%r101, %r99, %r90;
	add.s32 	%r25, %r101, %r87;
	add.s32 	%r102, %r99, %r94;
	add.s32 	%r26, %r102, %r87;
	add.s32 	%r103, %r99, %r97;
	add.s32 	%r27, %r103, %r87;
	mov.f32 	%f507, 0f00000000;
	cvt.s64.s32 	%rd106, %r10;
$L__BB1_2:
	mov.u32 	%r28, %r251;
	add.s32 	%r104, %r6, 64;
	setp.le.s32 	%p2, %r104, %r64;
	shl.b32 	%r29, %r28, 6;
	add.s32 	%r105, %r29, 64;
	setp.le.s32 	%p3, %r105, %r66;
	and.pred  	%p4, %p2, %p3;
	@%p4 bra 	$L__BB1_116;
	setp.lt.s32 	%p5, %r11, %r64;
	mov.u32 	%r106, %tid.x;
	shl.b32 	%r108, %r106, 2;
	and.b32  	%r109, %r108, 60;
	add.s32 	%r30, %r29, %r109;
	add.s32 	%r31, %r30, 3;
	setp.lt.s32 	%p6, %r31, %r66;
	and.pred  	%p7, %p5, %p6;
	@%p7 bra 	$L__BB1_117;
	setp.lt.s32 	%p9, %r30, %r66;
	and.pred  	%p10, %p5, %p9;
	mov.f32 	%f451, 0f00000000;
	@%p10 bra 	$L__BB1_5;
	bra.uni 	$L__BB1_6;
$L__BB1_5:
	add.s32 	%r110, %r30, %r12;
	mul.wide.s32 	%rd15, %r110, 4;
	add.s64 	%rd16, %rd3, %rd15;
	ld.global.f32 	%f451, [%rd16];
$L__BB1_6:
	setp.ge.s32 	%p11, %r11, %r64;
	st.shared.f32 	[%r13], %f451;
	add.s32 	%r111, %r30, 1;
	setp.ge.s32 	%p12, %r111, %r66;
	mov.f32 	%f452, 0f00000000;
	or.pred  	%p13, %p11, %p12;
	@%p13 bra 	$L__BB1_8;
	cvt.s64.s32 	%rd17, %r30;
	cvt.s64.s32 	%rd18, %r12;
	add.s64 	%rd19, %rd17, %rd18;
	shl.b64 	%rd20, %rd19, 2;
	add.s64 	%rd21, %rd3, %rd20;
	ld.global.f32 	%f452, [%rd21+4];
$L__BB1_8:
	st.shared.f32 	[%r13+4], %f452;
	add.s32 	%r112, %r30, 2;
	setp.ge.s32 	%p15, %r112, %r66;
	mov.f32 	%f453, 0f00000000;
	or.pred  	%p16, %p11, %p15;
	@%p16 bra 	$L__BB1_10;
	cvt.s64.s32 	%rd22, %r30;
	cvt.s64.s32 	%rd23, %r12;
	add.s64 	%rd24, %rd22, %rd23;
	shl.b64 	%rd25, %rd24, 2;
	add.s64 	%rd26, %rd3, %rd25;
	ld.global.f32 	%f453, [%rd26+8];
$L__BB1_10:
	st.shared.f32 	[%r13+8], %f453;
	mov.b32 	%r113, 0;
	st.shared.u32 	[%r13+12], %r113;
$L__BB1_11:
	setp.lt.s32 	%p18, %r14, %r64;
	and.pred  	%p19, %p18, %p6;
	@%p19 bra 	$L__BB1_19;
	setp.ge.s32 	%p20, %r14, %r64;
	setp.ge.s32 	%p21, %r30, %r66;
	mov.f32 	%f454, 0f00000000;
	or.pred  	%p22, %p20, %p21;
	@%p22 bra 	$L__BB1_14;
	add.s32 	%r115, %r30, %r15;
	mul.wide.s32 	%rd29, %r115, 4;
	add.s64 	%rd30, %rd3, %rd29;
	ld.global.f32 	%f454, [%rd30];
$L__BB1_14:
	st.shared.f32 	[%r16], %f454;
	add.s32 	%r116, %r30, 1;
	setp.ge.s32 	%p24, %r116, %r66;
	mov.f32 	%f455, 0f00000000;
	or.pred  	%p25, %p20, %p24;
	@%p25 bra 	$L__BB1_16;
	cvt.s64.s32 	%rd31, %r30;
	cvt.s64.s32 	%rd32, %r15;
	add.s64 	%rd33, %rd31, %rd32;
	shl.b64 	%rd34, %rd33, 2;
	add.s64 	%rd35, %rd3, %rd34;
	ld.global.f32 	%f455, [%rd35+4];
$L__BB1_16:
	st.shared.f32 	[%r16+4], %f455;
	add.s32 	%r117, %r30, 2;
	setp.ge.s32 	%p27, %r117, %r66;
	mov.f32 	%f456, 0f00000000;
	or.pred  	%p28, %p20, %p27;
	@%p28 bra 	$L__BB1_18;
	cvt.s64.s32 	%rd36, %r30;
	cvt.s64.s32 	%rd37, %r15;
	add.s64 	%rd38, %rd36, %rd37;
	shl.b64 	%rd39, %rd38, 2;
	add.s64 	%rd40, %rd3, %rd39;
	ld.global.f32 	%f456, [%rd40+8];
$L__BB1_18:
	st.shared.f32 	[%r16+8], %f456;
	mov.b32 	%r118, 0;
	st.shared.u32 	[%r16+12], %r118;
	bra.uni 	$L__BB1_20;
$L__BB1_19:
	add.s32 	%r119, %r15, %r30;
	mul.wide.s32 	%rd41, %r119, 4;
	add.s64 	%rd42, %rd3, %rd41;
	ld.global.v4.f32 	{%f173, %f174, %f175, %f176}, [%rd42];
	st.shared.f32 	[%r16], %f173;
	st.shared.f32 	[%r16+4], %f174;
	st.shared.f32 	[%r16+8], %f175;
	st.shared.f32 	[%r16+12], %f176;
$L__BB1_20:
	setp.lt.s32 	%p30, %r17, %r64;
	and.pred  	%p31, %p30, %p6;
	@%p31 bra 	$L__BB1_28;
	setp.ge.s32 	%p32, %r17, %r64;
	setp.ge.s32 	%p33, %r30, %r66;
	mov.f32 	%f457, 0f00000000;
	or.pred  	%p34, %p32, %p33;
	@%p34 bra 	$L__BB1_23;
	add.s32 	%r120, %r30, %r18;
	mul.wide.s32 	%rd43, %r120, 4;
	add.s64 	%rd44, %rd3, %rd43;
	ld.global.f32 	%f457, [%rd44];
$L__BB1_23:
	st.shared.f32 	[%r19], %f457;
	add.s32 	%r121, %r30, 1;
	setp.ge.s32 	%p36, %r121, %r66;
	mov.f32 	%f458, 0f00000000;
	or.pred  	%p37, %p32, %p36;
	@%p37 bra 	$L__BB1_25;
	cvt.s64.s32 	%rd45, %r30;
	cvt.s64.s32 	%rd46, %r18;
	add.s64 	%rd47, %rd45, %rd46;
	shl.b64 	%rd48, %rd47, 2;
	add.s64 	%rd49, %rd3, %rd48;
	ld.global.f32 	%f458, [%rd49+4];
$L__BB1_25:
	st.shared.f32 	[%r19+4], %f458;
	add.s32 	%r122, %r30, 2;
	setp.ge.s32 	%p39, %r122, %r66;
	mov.f32 	%f459, 0f00000000;
	or.pred  	%p40, %p32, %p39;
	@%p40 bra 	$L__BB1_27;
	cvt.s64.s32 	%rd50, %r30;
	cvt.s64.s32 	%rd51, %r18;
	add.s64 	%rd52, %rd50, %rd51;
	shl.b64 	%rd53, %rd52, 2;
	add.s64 	%rd54, %rd3, %rd53;
	ld.global.f32 	%f459, [%rd54+8];
$L__BB1_27:
	st.shared.f32 	[%r19+8], %f459;
	mov.b32 	%r123, 0;
	st.shared.u32 	[%r19+12], %r123;
	bra.uni 	$L__BB1_29;
$L__BB1_28:
	add.s32 	%r124, %r18, %r30;
	mul.wide.s32 	%rd55, %r124, 4;
	add.s64 	%rd56, %rd3, %rd55;
	ld.global.v4.f32 	{%f180, %f181, %f182, %f183}, [%rd56];
	st.shared.f32 	[%r19], %f180;
	st.shared.f32 	[%r19+4], %f181;
	st.shared.f32 	[%r19+8], %f182;
	st.shared.f32 	[%r19+12], %f183;
$L__BB1_29:
	setp.lt.s32 	%p42, %r21, %r64;
	and.pred  	%p43, %p42, %p6;
	@%p43 bra 	$L__BB1_37;
	setp.ge.s32 	%p44, %r21, %r64;
	setp.ge.s32 	%p45, %r30, %r66;
	mov.f32 	%f460, 0f00000000;
	or.pred  	%p46, %p44, %p45;
	@%p46 bra 	$L__BB1_32;
	add.s32 	%r125, %r30, %r22;
	mul.wide.s32 	%rd57, %r125, 4;
	add.s64 	%rd58, %rd3, %rd57;
	ld.global.f32 	%f460, [%rd58];
$L__BB1_32:
	st.shared.f32 	[%r23], %f460;
	add.s32 	%r126, %r30, 1;
	setp.ge.s32 	%p48, %r126, %r66;
	mov.f32 	%f461, 0f00000000;
	or.pred  	%p49, %p44, %p48;
	@%p49 bra 	$L__BB1_34;
	cvt.s64.s32 	%rd59, %r30;
	cvt.s64.s32 	%rd60, %r22;
	add.s64 	%rd61, %rd59, %rd60;
	shl.b64 	%rd62, %rd61, 2;
	add.s64 	%rd63, %rd3, %rd62;
	ld.global.f32 	%f461, [%rd63+4];
$L__BB1_34:
	st.shared.f32 	[%r23+4], %f461;
	add.s32 	%r127, %r30, 2;
	setp.ge.s32 	%p51, %r127, %r66;
	mov.f32 	%f462, 0f00000000;
	or.pred  	%p52, %p44, %p51;
	@%p52 bra 	$L__BB1_36;
	mov.u32 	%r128, %tid.x;
	shl.b32 	%r129, %r128, 2;
	and.b32  	%r130, %r129, 60;
	add.s32 	%r131, %r29, %r130;
	cvt.s64.s32 	%rd64, %r131;
	cvt.s64.s32 	%rd65, %r22;
	add.s64 	%rd66, %rd64, %rd65;
	shl.b64 	%rd67, %rd66, 2;
	add.s64 	%rd68, %rd3, %rd67;
	ld.global.f32 	%f462, [%rd68+8];
$L__BB1_36:
	st.shared.f32 	[%r23+8], %f462;
	mov.b32 	%r132, 0;
	st.shared.u32 	[%r23+12], %r132;
	bra.uni 	$L__BB1_38;
$L__BB1_37:
	add.s32 	%r133, %r22, %r30;
	mul.wide.s32 	%rd69, %r133, 4;
	add.s64 	%rd70, %rd3, %rd69;
	ld.global.v4.f32 	{%f187, %f188, %f189, %f190}, [%rd70];
	st.shared.f32 	[%r23], %f187;
	st.shared.f32 	[%r23+4], %f188;
	st.shared.f32 	[%r23+8], %f189;
	st.shared.f32 	[%r23+12], %f190;
$L__BB1_38:
	add.s32 	%r142, %r29, 64;
	setp.gt.s32 	%p53, %r142, %r66;
	add.s32 	%r143, %r7, 64;
	setp.gt.s32 	%p54, %r143, %r65;
	or.pred  	%p55, %p54, %p53;
	@%p55 bra 	$L__BB1_40;
	mov.u32 	%r185, %tid.y;
	shl.b32 	%r186, %r185, 4;
	mov.u32 	%r187, %tid.x;
	add.s32 	%r188, %r186, %r187;
	shr.u32 	%r189, %r188, 4;
	add.s32 	%r190, %r29, %r189;
	mad.lo.s32 	%r191, %r190, %r65, %r10;
	mul.wide.s32 	%rd111, %r191, 4;
	add.s64 	%rd112, %rd2, %rd111;
	ld.global.v4.f32 	{%f235, %f236, %f237, %f238}, [%rd112];
	st.shared.f32 	[%r24], %f235;
	st.shared.f32 	[%r24+4], %f236;
	st.shared.f32 	[%r24+8], %f237;
	st.shared.f32 	[%r24+12], %f238;
	add.s32 	%r192, %r188, 256;
	shr.u32 	%r193, %r192, 4;
	add.s32 	%r194, %r29, %r193;
	mad.lo.s32 	%r195, %r194, %r65, %r10;
	mul.wide.s32 	%rd113, %r195, 4;
	add.s64 	%rd114, %rd2, %rd113;
	ld.global.v4.f32 	{%f239, %f240, %f241, %f242}, [%rd114];
	st.shared.f32 	[%r25], %f239;
	st.shared.f32 	[%r25+4], %f240;
	st.shared.f32 	[%r25+8], %f241;
	st.shared.f32 	[%r25+12], %f242;
	add.s32 	%r196, %r188, 512;
	shr.u32 	%r197, %r196, 4;
	add.s32 	%r198, %r29, %r197;
	mad.lo.s32 	%r199, %r198, %r65, %r10;
	mul.wide.s32 	%rd115, %r199, 4;
	add.s64 	%rd116, %rd2, %rd115;
	ld.global.v4.f32 	{%f243, %f244, %f245, %f246}, [%rd116];
	st.shared.f32 	[%r26], %f243;
	st.shared.f32 	[%r26+4], %f244;
	st.shared.f32 	[%r26+8], %f245;
	st.shared.f32 	[%r26+12], %f246;
	add.s32 	%r200, %r29, %r20;
	mad.lo.s32 	%r201, %r200, %r65, %r10;
	mul.wide.s32 	%rd117, %r201, 4;
	add.s64 	%rd118, %rd2, %rd117;
	ld.global.v4.f32 	{%f247, %f248, %f249, %f250}, [%rd118];
	st.shared.f32 	[%r27], %f247;
	st.shared.f32 	[%r27+4], %f248;
	st.shared.f32 	[%r27+8], %f249;
	st.shared.f32 	[%r27+12], %f250;
	bra.uni 	$L__BB1_75;
$L__BB1_40:
	add.s32 	%r144, %r10, 3;
	setp.lt.s32 	%p56, %r144, %r65;
	mov.u32 	%r145, %tid.y;
	shl.b32 	%r146, %r145, 4;
	mov.u32 	%r147, %tid.x;
	add.s32 	%r148, %r146, %r147;
	shr.u32 	%r149, %r148, 4;
	add.s32 	%r32, %r149, %r29;
	setp.lt.s32 	%p57, %r32, %r66;
	and.pred  	%p58, %p57, %p56;
	@%p58 bra 	$L__BB1_118;
	setp.lt.s32 	%p60, %r10, %r65;
	mul.lo.s32 	%r33, %r32, %r65;
	and.pred  	%p61, %p57, %p60;
	mov.f32 	%f463, 0f00000000;
	@%p61 bra 	$L__BB1_42;
	bra.uni 	$L__BB1_43;
$L__BB1_42:
	add.s32 	%r150, %r10, %r33;
	mul.wide.s32 	%rd79, %r150, 4;
	add.s64 	%rd80, %rd2, %rd79;
	ld.global.f32 	%f463, [%rd80];
$L__BB1_43:
	setp.ge.s32 	%p62, %r32, %r66;
	add.s32 	%r151, %r10, 1;
	setp.ge.s32 	%p63, %r151, %r65;
	st.shared.f32 	[%r24], %f463;
	cvt.s64.s32 	%rd81, %r33;
	cvt.s64.s32 	%rd82, %r10;
	add.s64 	%rd83, %rd82, %rd81;
	shl.b64 	%rd84, %rd83, 2;
	add.s64 	%rd4, %rd2, %rd84;
	mov.f32 	%f464, 0f00000000;
	or.pred  	%p64, %p62, %p63;
	@%p64 bra 	$L__BB1_45;
	ld.global.f32 	%f464, [%rd4+4];
$L__BB1_45:
	add.s32 	%r152, %r10, 2;
	setp.ge.s32 	%p66, %r152, %r65;
	st.shared.f32 	[%r24+4], %f464;
	mov.f32 	%f465, 0f00000000;
	or.pred  	%p67, %p62, %p66;
	@%p67 bra 	$L__BB1_47;
	ld.global.f32 	%f465, [%rd4+8];
$L__BB1_47:
	st.shared.f32 	[%r24+8], %f465;
	mov.b32 	%r153, 0;
	st.shared.u32 	[%r24+12], %r153;
$L__BB1_48:
	add.s32 	%r155, %r10, 3;
	setp.lt.s32 	%p68, %r155, %r65;
	mov.u32 	%r156, %tid.y;
	shl.b32 	%r157, %r156, 4;
	mov.u32 	%r158, %tid.x;
	add.s32 	%r159, %r157, %r158;
	add.s32 	%r160, %r159, 256;
	shr.u32 	%r161, %r160, 4;
	add.s32 	%r34, %r161, %r29;
	setp.lt.s32 	%p69, %r34, %r66;
	and.pred  	%p70, %p69, %p68;
	@%p70 bra 	$L__BB1_56;
	setp.ge.s32 	%p71, %r34, %r66;
	setp.ge.s32 	%p72, %r10, %r65;
	mul.lo.s32 	%r35, %r34, %r65;
	mov.f32 	%f466, 0f00000000;
	or.pred  	%p73, %p71, %p72;
	@%p73 bra 	$L__BB1_51;
	add.s32 	%r162, %r10, %r35;
	mul.wide.s32 	%rd87, %r162, 4;
	add.s64 	%rd88, %rd2, %rd87;
	ld.global.f32 	%f466, [%rd88];
$L__BB1_51:
	add.s32 	%r163, %r10, 1;
	setp.ge.s32 	%p75, %r163, %r65;
	st.shared.f32 	[%r25], %f466;
	cvt.s64.s32 	%rd89, %r35;
	add.s64 	%rd91, %rd106, %rd89;
	shl.b64 	%rd92, %rd91, 2;
	add.s64 	%rd5, %rd2, %rd92;
	mov.f32 	%f467, 0f00000000;
	or.pred  	%p76, %p71, %p75;
	@%p76 bra 	$L__BB1_53;
	ld.global.f32 	%f467, [%rd5+4];
$L__BB1_53:
	add.s32 	%r164, %r10, 2;
	setp.ge.s32 	%p78, %r164, %r65;
	st.shared.f32 	[%r25+4], %f467;
	mov.f32 	%f468, 0f00000000;
	or.pred  	%p79, %p71, %p78;
	@%p79 bra 	$L__BB1_55;
	ld.global.f32 	%f468, [%rd5+8];
$L__BB1_55:
	st.shared.f32 	[%r25+8], %f468;
	mov.b32 	%r165, 0;
	st.shared.u32 	[%r25+12], %r165;
	bra.uni 	$L__BB1_57;
$L__BB1_56:
	mad.lo.s32 	%r166, %r34, %r65, %r10;
	mul.wide.s32 	%rd93, %r166, 4;
	add.s64 	%rd94, %rd2, %rd93;
	ld.global.v4.f32 	{%f217, %f218, %f219, %f220}, [%rd94];
	st.shared.f32 	[%r25], %f217;
	st.shared.f32 	[%r25+4], %f218;
	st.shared.f32 	[%r25+8], %f219;
	st.shared.f32 	[%r25+12], %f220;
$L__BB1_57:
	add.s32 	%r167, %r10, 3;
	setp.lt.s32 	%p80, %r167, %r65;
	mov.u32 	%r168, %tid.y;
	shl.b32 	%r169, %r168, 4;
	mov.u32 	%r170, %tid.x;
	add.s32 	%r171, %r169, %r170;
	add.s32 	%r172, %r171, 512;
	shr.u32 	%r173, %r172, 4;
	add.s32 	%r36, %r173, %r29;
	setp.lt.s32 	%p81, %r36, %r66;
	and.pred  	%p82, %p81, %p80;
	@%p82 bra 	$L__BB1_65;
	setp.ge.s32 	%p83, %r36, %r66;
	setp.ge.s32 	%p84, %r10, %r65;
	mul.lo.s32 	%r37, %r36, %r65;
	mov.f32 	%f469, 0f00000000;
	or.pred  	%p85, %p83, %p84;
	@%p85 bra 	$L__BB1_60;
	add.s32 	%r174, %r10, %r37;
	mul.wide.s32 	%rd95, %r174, 4;
	add.s64 	%rd96, %rd2, %rd95;
	ld.global.f32 	%f469, [%rd96];
$L__BB1_60:
	add.s32 	%r175, %r10, 1;
	setp.ge.s32 	%p87, %r175, %r65;
	st.shared.f32 	[%r26], %f469;
	cvt.s64.s32 	%rd97, %r37;
	add.s64 	%rd99, %rd106, %rd97;
	shl.b64 	%rd100, %rd99, 2;
	add.s64 	%rd6, %rd2, %rd100;
	mov.f32 	%f470, 0f00000000;
	or.pred  	%p88, %p83, %p87;
	@%p88 bra 	$L__BB1_62;
	ld.global.f32 	%f470, [%rd6+4];
$L__BB1_62:
	add.s32 	%r176, %r10, 2;
	setp.ge.s32 	%p90, %r176, %r65;
	st.shared.f32 	[%r26+4], %f470;
	mov.f32 	%f471, 0f00000000;
	or.pred  	%p91, %p83, %p90;
	@%p91 bra 	$L__BB1_64;
	ld.global.f32 	%f471, [%rd6+8];
$L__BB1_64:
	st.shared.f32 	[%r26+8], %f471;
	mov.b32 	%r177, 0;
	st.shared.u32 	[%r26+12], %r177;
	bra.uni 	$L__BB1_66;
$L__BB1_65:
	mad.lo.s32 	%r178, %r36, %r65, %r10;
	mul.wide.s32 	%rd101, %r178, 4;
	add.s64 	%rd102, %rd2, %rd101;
	ld.global.v4.f32 	{%f224, %f225, %f226, %f227}, [%rd102];
	st.shared.f32 	[%r26], %f224;
	st.shared.f32 	[%r26+4], %f225;
	st.shared.f32 	[%r26+8], %f226;
	st.shared.f32 	[%r26+12], %f227;
$L__BB1_66:
	add.s32 	%r179, %r10, 3;
	setp.lt.s32 	%p92, %r179, %r65;
	add.s32 	%r38, %r20, %r29;
	setp.lt.s32 	%p93, %r38, %r66;
	and.pred  	%p94, %p93, %p92;
	@%p94 bra 	$L__BB1_74;
	setp.ge.s32 	%p95, %r38, %r66;
	setp.ge.s32 	%p96, %r10, %r65;
	mul.lo.s32 	%r39, %r38, %r65;
	mov.f32 	%f472, 0f00000000;
	or.pred  	%p97, %p95, %p96;
	@%p97 bra 	$L__BB1_69;
	add.s32 	%r180, %r10, %r39;
	mul.wide.s32 	%rd103, %r180, 4;
	add.s64 	%rd104, %rd2, %rd103;
	ld.global.f32 	%f472, [%rd104];
$L__BB1_69:
	add.s32 	%r181, %r10, 1;
	setp.ge.s32 	%p99, %r181, %r65;
	st.shared.f32 	[%r27], %f472;
	cvt.s64.s32 	%rd105, %r39;
	add.s64 	%rd107, %rd106, %rd105;
	shl.b64 	%rd108, %rd107, 2;
	add.s64 	%rd7, %rd2, %rd108;
	mov.f32 	%f473, 0f00000000;
	or.pred  	%p100, %p95, %p99;
	@%p100 bra 	$L__BB1_71;
	ld.global.f32 	%f473, [%rd7+4];
$L__BB1_71:
	add.s32 	%r182, %r10, 2;
	setp.ge.s32 	%p102, %r182, %r65;
	st.shared.f32 	[%r27+4], %f473;
	mov.f32 	%f474, 0f00000000;
	or.pred  	%p103, %p95, %p102;
	@%p103 bra 	$L__BB1_73;
	ld.global.f32 	%f474, [%rd7+8];
$L__BB1_73:
	st.shared.f32 	[%r27+8], %f474;
	mov.b32 	%r183, 0;
	st.shared.u32 	[%r27+12], %r183;
	bra.uni 	$L__BB1_75;
$L__BB1_74:
	mad.lo.s32 	%r184, %r38, %r65, %r10;
	mul.wide.s32 	%rd109, %r184, 4;
	add.s64 	%rd110, %rd2, %rd109;
	ld.global.v4.f32 	{%f231, %f232, %f233, %f234}, [%rd110];
	st.shared.f32 	[%r27], %f231;
	st.shared.f32 	[%r27+4], %f232;
	st.shared.f32 	[%r27+8], %f233;
	st.shared.f32 	[%r27+12], %f234;
$L__BB1_75:
	bar.sync 	0;
	setp.gt.s32 	%p104, %r2, %r29;
	sub.s32 	%r202, %r2, %r29;
	selp.b32 	%r255, %r202, 0, %p104;
	add.s32 	%r203, %r29, 64;
	setp.gt.s32 	%p105, %r203, %r3;
	sub.s32 	%r204, %r3, %r29;
	selp.b32 	%r205, %r204, 64, %p105;
	setp.ne.s32 	%p106, %r255, 0;
	setp.ne.s32 	%p107, %r205, 64;
	or.pred  	%p108, %p106, %p107;
	@%p108 bra 	$L__BB1_78;
	mov.b32 	%r252, 0;
$L__BB1_77:
	.pragma "nounroll";
	mov.u32 	%r223, _ZZN22matmul_improved_reduce13matmul_splitkEiiiPKfS1_PfiE6smem_b;
	mad.lo.s32 	%r224, %r252, 288, %r223;
	shl.b32 	%r225, %r252, 2;
	mov.u32 	%r226, _ZZN22matmul_improved_reduce13matmul_splitkEiiiPKfS1_PfiE6smem_a;
	add.s32 	%r227, %r226, %r225;
	mov.u32 	%r228, %tid.y;
	mad.lo.s32 	%r229, %r228, 1152, %r227;
	ld.shared.f32 	%f259, [%r229];
	mov.u32 	%r230, %tid.x;
	shl.b32 	%r231, %r230, 4;
	add.s32 	%r232, %r224, %r231;
	ld.shared.f32 	%f260, [%r232];
	ld.shared.f32 	%f261, [%r229+288];
	ld.shared.f32 	%f262, [%r232+4];
	ld.shared.f32 	%f263, [%r229+576];
	ld.shared.f32 	%f264, [%r232+8];
	ld.shared.f32 	%f265, [%r229+864];
	ld.shared.f32 	%f266, [%r232+12];
	fma.rn.f32 	%f267, %f259, %f260, %f507;
	fma.rn.f32 	%f268, %f259, %f262, %f508;
	fma.rn.f32 	%f269, %f259, %f264, %f509;
	fma.rn.f32 	%f270, %f259, %f266, %f510;
	fma.rn.f32 	%f271, %f261, %f260, %f511;
	fma.rn.f32 	%f272, %f261, %f262, %f512;
	fma.rn.f32 	%f273, %f261, %f264, %f513;
	fma.rn.f32 	%f274, %f261, %f266, %f514;
	fma.rn.f32 	%f275, %f263, %f260, %f515;
	fma.rn.f32 	%f276, %f263, %f262, %f516;
	fma.rn.f32 	%f277, %f263, %f264, %f517;
	fma.rn.f32 	%f278, %f263, %f266, %f518;
	fma.rn.f32 	%f279, %f265, %f260, %f519;
	fma.rn.f32 	%f280, %f265, %f262, %f520;
	fma.rn.f32 	%f281, %f265, %f264, %f521;
	fma.rn.f32 	%f282, %f265, %f266, %f522;
	ld.shared.f32 	%f283, [%r229+4];
	ld.shared.f32 	%f284, [%r232+288];
	ld.shared.f32 	%f285, [%r229+292];
	ld.shared.f32 	%f286, [%r232+292];
	ld.shared.f32 	%f287, [%r229+580];
	ld.shared.f32 	%f288, [%r232+296];
	ld.shared.f32 	%f289, [%r229+868];
	ld.shared.f32 	%f290, [%r232+300];
	fma.rn.f32 	%f291, %f283, %f284, %f267;
	fma.rn.f32 	%f292, %f283, %f286, %f268;
	fma.rn.f32 	%f293, %f283, %f288, %f269;
	fma.rn.f32 	%f294, %f283, %f290, %f270;
	fma.rn.f32 	%f295, %f285, %f284, %f271;
	fma.rn.f32 	%f296, %f285, %f286, %f272;
	fma.rn.f32 	%f297, %f285, %f288, %f273;
	fma.rn.f32 	%f298, %f285, %f290, %f274;
	fma.rn.f32 	%f299, %f287, %f284, %f275;
	fma.rn.f32 	%f300, %f287, %f286, %f276;
	fma.rn.f32 	%f301, %f287, %f288, %f277;
	fma.rn.f32 	%f302, %f287, %f290, %f278;
	fma.rn.f32 	%f303, %f289, %f284, %f279;
	fma.rn.f32 	%f304, %f289, %f286, %f280;
	fma.rn.f32 	%f305, %f289, %f288, %f281;
	fma.rn.f32 	%f306, %f289, %f290, %f282;
	ld.shared.f32 	%f307, [%r229+8];
	ld.shared.f32 	%f308, [%r232+576];
	ld.shared.f32 	%f309, [%r229+296];
	ld.shared.f32 	%f310, [%r232+580];
	ld.shared.f32 	%f311, [%r229+584];
	ld.shared.f32 	%f312, [%r232+584];
	ld.shared.f32 	%f313, [%r229+872];
	ld.shared.f32 	%f314, [%r232+588];
	fma.rn.f32 	%f315, %f307, %f308, %f291;
	fma.rn.f32 	%f316, %f307, %f310, %f292;
	fma.rn.f32 	%f317, %f307, %f312, %f293;
	fma.rn.f32 	%f318, %f307, %f314, %f294;
	fma.rn.f32 	%f319, %f309, %f308, %f295;
	fma.rn.f32 	%f320, %f309, %f310, %f296;
	fma.rn.f32 	%f321, %f309, %f312, %f297;
	fma.rn.f32 	%f322, %f309, %f314, %f298;
	fma.rn.f32 	%f323, %f311, %f308, %f299;
	fma.rn.f32 	%f324, %f311, %f310, %f300;
	fma.rn.f32 	%f325, %f311, %f312, %f301;
	fma.rn.f32 	%f326, %f311, %f314, %f302;
	fma.rn.f32 	%f327, %f313, %f308, %f303;
	fma.rn.f32 	%f328, %f313, %f310, %f304;
	fma.rn.f32 	%f329, %f313, %f312, %f305;
	fma.rn.f32 	%f330, %f313, %f314, %f306;
	ld.shared.f32 	%f331, [%r229+12];
	ld.shared.f32 	%f332, [%r232+864];
	ld.shared.f32 	%f333, [%r229+300];
	ld.shared.f32 	%f334, [%r232+868];
	ld.shared.f32 	%f335, [%r229+588];
	ld.shared.f32 	%f336, [%r232+872];
	ld.shared.f32 	%f337, [%r229+876];
	ld.shared.f32 	%f338, [%r232+876];
	fma.rn.f32 	%f339, %f331, %f332, %f315;
	fma.rn.f32 	%f340, %f331, %f334, %f316;
	fma.rn.f32 	%f341, %f331, %f336, %f317;
	fma.rn.f32 	%f342, %f331, %f338, %f318;
	fma.rn.f32 	%f343, %f333, %f332, %f319;
	fma.rn.f32 	%f344, %f333, %f334, %f320;
	fma.rn.f32 	%f345, %f333, %f336, %f321;
	fma.rn.f32 	%f346, %f333, %f338, %f322;
	fma.rn.f32 	%f347, %f335, %f332, %f323;
	fma.rn.f32 	%f348, %f335, %f334, %f324;
	fma.rn.f32 	%f349, %f335, %f336, %f325;
	fma.rn.f32 	%f350, %f335, %f338, %f326;
	fma.rn.f32 	%f351, %f337, %f332, %f327;
	fma.rn.f32 	%f352, %f337, %f334, %f328;
	fma.rn.f32 	%f353, %f337, %f336, %f329;
	fma.rn.f32 	%f354, %f337, %f338, %f330;
	ld.shared.f32 	%f355, [%r229+16];
	ld.shared.f32 	%f356, [%r232+1152];
	ld.shared.f32 	%f357, [%r229+304];
	ld.shared.f32 	%f358, [%r232+1156];
	ld.shared.f32 	%f359, [%r229+592];
	ld.shared.f32 	%f360, [%r232+1160];
	ld.shared.f32 	%f361, [%r229+880];
	ld.shared.f32 	%f362, [%r232+1164];
	fma.rn.f32 	%f363, %f355, %f356, %f339;
	fma.rn.f32 	%f364, %f355, %f358, %f340;
	fma.rn.f32 	%f365, %f355, %f360, %f341;
	fma.rn.f32 	%f366, %f355, %f362, %f342;
	fma.rn.f32 	%f367, %f357, %f356, %f343;
	fma.rn.f32 	%f368, %f357, %f358, %f344;
	fma.rn.f32 	%f369, %f357, %f360, %f345;
	fma.rn.f32 	%f370, %f357, %f362, %f346;
	fma.rn.f32 	%f371, %f359, %f356, %f347;
	fma.rn.f32 	%f372, %f359, %f358, %f348;
	fma.rn.f32 	%f373, %f359, %f360, %f349;
	fma.rn.f32 	%f374, %f359, %f362, %f350;
	fma.rn.f32 	%f375, %f361, %f356, %f351;
	fma.rn.f32 	%f376, %f361, %f358, %f352;
	fma.rn.f32 	%f377, %f361, %f360, %f353;
	fma.rn.f32 	%f378, %f361, %f362, %f354;
	ld.shared.f32 	%f379, [%r229+20];
	ld.shared.f32 	%f380, [%r232+1440];
	ld.shared.f32 	%f381, [%r229+308];
	ld.shared.f32 	%f382, [%r232+1444];
	ld.shared.f32 	%f383, [%r229+596];
	ld.shared.f32 	%f384, [%r232+1448];
	ld.shared.f32 	%f385, [%r229+884];
	ld.shared.f32 	%f386, [%r232+1452];
	fma.rn.f32 	%f387, %f379, %f380, %f363;
	fma.rn.f32 	%f388, %f379, %f382, %f364;
	fma.rn.f32 	%f389, %f379, %f384, %f365;
	fma.rn.f32 	%f390, %f379, %f386, %f366;
	fma.rn.f32 	%f391, %f381, %f380, %f367;
	fma.rn.f32 	%f392, %f381, %f382, %f368;
	fma.rn.f32 	%f393, %f381, %f384, %f369;
	fma.rn.f32 	%f394, %f381, %f386, %f370;
	fma.rn.f32 	%f395, %f383, %f380, %f371;
	fma.rn.f32 	%f396, %f383, %f382, %f372;
	fma.rn.f32 	%f397, %f383, %f384, %f373;
	fma.rn.f32 	%f398, %f383, %f386, %f374;
	fma.rn.f32 	%f399, %f385, %f380, %f375;
	fma.rn.f32 	%f400, %f385, %f382, %f376;
	fma.rn.f32 	%f401, %f385, %f384, %f377;
	fma.rn.f32 	%f402, %f385, %f386, %f378;
	ld.shared.f32 	%f403, [%r229+24];
	ld.shared.f32 	%f404, [%r232+1728];
	ld.shared.f32 	%f405, [%r229+312];
	ld.shared.f32 	%f406, [%r232+1732];
	ld.shared.f32 	%f407, [%r229+600];
	ld.shared.f32 	%f408, [%r232+1736];
	ld.shared.f32 	%f409, [%r229+888];
	ld.shared.f32 	%f410, [%r232+1740];
	fma.rn.f32 	%f411, %f403, %f404, %f387;
	fma.rn.f32 	%f412, %f403, %f406, %f388;
	fma.rn.f32 	%f413, %f403, %f408, %f389;
	fma.rn.f32 	%f414, %f403, %f410, %f390;
	fma.rn.f32 	%f415, %f405, %f404, %f391;
	fma.rn.f32 	%f416, %f405, %f406, %f392;
	fma.rn.f32 	%f417, %f405, %f408, %f393;
	fma.rn.f32 	%f418, %f405, %f410, %f394;
	fma.rn.f32 	%f419, %f407, %f404, %f395;
	fma.rn.f32 	%f420, %f407, %f406, %f396;
	fma.rn.f32 	%f421, %f407, %f408, %f397;
	fma.rn.f32 	%f422, %f407, %f410, %f398;
	fma.rn.f32 	%f423, %f409, %f404, %f399;
	fma.rn.f32 	%f424, %f409, %f406, %f400;
	fma.rn.f32 	%f425, %f409, %f408, %f401;
	fma.rn.f32 	%f426, %f409, %f410, %f402;
	ld.shared.f32 	%f427, [%r229+28];
	ld.shared.f32 	%f428, [%r232+2016];
	ld.shared.f32 	%f429, [%r229+316];
	ld.shared.f32 	%f430, [%r232+2020];
	ld.shared.f32 	%f431, [%r229+604];
	ld.shared.f32 	%f432, [%r232+2024];
	ld.shared.f32 	%f433, [%r229+892];
	ld.shared.f32 	%f434, [%r232+2028];
	fma.rn.f32 	%f507, %f427, %f428, %f411;
	fma.rn.f32 	%f508, %f427, %f430, %f412;
	fma.rn.f32 	%f509, %f427, %f432, %f413;
	fma.rn.f32 	%f510, %f427, %f434, %f414;
	fma.rn.f32 	%f511, %f429, %f428, %f415;
	fma.rn.f32 	%f512, %f429, %f430, %f416;
	fma.rn.f32 	%f513, %f429, %f432, %f417;
	fma.rn.f32 	%f514, %f429, %f434, %f418;
	fma.rn.f32 	%f515, %f431, %f428, %f419;
	fma.rn.f32 	%f516, %f431, %f430, %f420;
	fma.rn.f32 	%f517, %f431, %f432, %f421;
	fma.rn.f32 	%f518, %f431, %f434, %f422;
	fma.rn.f32 	%f519, %f433, %f428, %f423;
	fma.rn.f32 	%f520, %f433, %f430, %f424;
	fma.rn.f32 	%f521, %f433, %f432, %f425;
	fma.rn.f32 	%f522, %f433, %f434, %f426;
	add.s32 	%r252, %r252, 8;
	setp.eq.s32 	%p111, %r252, 64;
	@%p111 bra 	$L__BB1_81;
	bra.uni 	$L__BB1_77;
$L__BB1_78:
	setp.ge.s32 	%p109, %r255, %r205;
	@%p109 bra 	$L__BB1_81;
	max.s32 	%r206, %r2, %r29;
	mul.lo.s32 	%r207, %r206, 288;
	mul.lo.s32 	%r208, %r28, 18432;
	sub.s32 	%r209, %r207, %r208;
	mov.u32 	%r210, %tid.x;
	shl.b32 	%r211, %r210, 4;
	mov.u32 	%r212, _ZZN22matmul_improved_reduce13matmul_splitkEiiiPKfS1_PfiE6smem_b;
	add.s32 	%r213, %r211, %r212;
	add.s32 	%r214, %r213, %r209;
	add.s32 	%r254, %r214, 8;
	shl.b32 	%r215, %r206, 2;
	shl.b32 	%r216, %r28, 8;
	sub.s32 	%r217, %r215, %r216;
	mov.u32 	%r218, %tid.y;
	mov.u32 	%r219, _ZZN22matmul_improved_reduce13matmul_splitkEiiiPKfS1_PfiE6smem_a;
	mad.lo.s32 	%r220, %r218, 1152, %r219;
	add.s32 	%r221, %r220, %r217;
	add.s32 	%r253, %r221, 576;
$L__BB1_80:
	ld.shared.f32 	%f251, [%r253+-576];
	ld.shared.f32 	%f252, [%r254+-8];
	ld.shared.f32 	%f253, [%r253+-288];
	ld.shared.f32 	%f254, [%r254+-4];
	ld.shared.f32 	%f255, [%r253];
	ld.shared.f32 	%f256, [%r254];
	ld.shared.f32 	%f257, [%r253+288];
	ld.shared.f32 	%f258, [%r254+4];
	fma.rn.f32 	%f507, %f251, %f252, %f507;
	fma.rn.f32 	%f508, %f251, %f254, %f508;
	fma.rn.f32 	%f509, %f251, %f256, %f509;
	fma.rn.f32 	%f510, %f251, %f258, %f510;
	fma.rn.f32 	%f511, %f253, %f252, %f511;
	fma.rn.f32 	%f512, %f253, %f254, %f512;
	fma.rn.f32 	%f513, %f253, %f256, %f513;
	fma.rn.f32 	%f514, %f253, %f258, %f514;
	fma.rn.f32 	%f515, %f255, %f252, %f515;
	fma.rn.f32 	%f516, %f255, %f254, %f516;
	fma.rn.f32 	%f517, %f255, %f256, %f517;
	fma.rn.f32 	%f518, %f255, %f258, %f518;
	fma.rn.f32 	%f519, %f257, %f252, %f519;
	fma.rn.f32 	%f520, %f257, %f254, %f520;
	fma.rn.f32 	%f521, %f257, %f256, %f521;
	fma.rn.f32 	%f522, %f257, %f258, %f522;
	add.s32 	%r255, %r255, 1;
	add.s32 	%r254, %r254, 288;
	add.s32 	%r253, %r253, 4;
	setp.lt.s32 	%p110, %r255, %r205;
	@%p110 bra 	$L__BB1_80;
$L__BB1_81:
	bar.sync 	0;
	add.s32 	%r251, %r28, 1;
	setp.ne.s32 	%p112, %r28, %r9;
	@%p112 bra 	$L__BB1_2;
$L__BB1_82:
	mov.u32 	%r53, %tid.x;
	mov.u32 	%r54, %tid.y;
	add.s32 	%r233, %r6, 64;
	setp.le.s32 	%p113, %r233, %r64;
	add.s32 	%r234, %r7, 64;
	setp.le.s32 	%p114, %r234, %r65;
	and.pred  	%p115, %p113, %p114;
	@%p115 bra 	$L__BB1_119;
	shl.b32 	%r235, %r54, 2;
	add.s32 	%r55, %r6, %r235;
	shl.b32 	%r237, %r53, 2;
	add.s32 	%r56, %r7, %r237;
	setp.lt.s32 	%p116, %r55, %r64;
	mad.lo.s32 	%r57, %r64, %r1, %r55;
	setp.lt.s32 	%p117, %r56, %r65;
	and.pred  	%p118, %p116, %p117;
	mad.lo.s32 	%r238, %r57, %r65, %r56;
	mul.wide.s32 	%rd119, %r238, 4;
	add.s64 	%rd8, %rd1, %rd119;
	@%p118 bra 	$L__BB1_84;
	bra.uni 	$L__BB1_85;
$L__BB1_84:
	st.global.f32 	[%rd8], %f507;
$L__BB1_85:
	setp.ge.s32 	%p119, %r55, %r64;
	add.s32 	%r58, %r56, 1;
	setp.ge.s32 	%p120, %r58, %r65;
	or.pred  	%p121, %p119, %p120;
	@%p121 bra 	$L__BB1_87;
	st.global.f32 	[%rd8+4], %f508;
$L__BB1_87:
	setp.ge.s32 	%p122, %r55, %r64;
	add.s32 	%r59, %r56, 2;
	setp.ge.s32 	%p123, %r59, %r65;
	or.pred  	%p124, %p122, %p123;
	@%p124 bra 	$L__BB1_89;
	st.global.f32 	[%rd8+8], %f509;
$L__BB1_89:
	setp.ge.s32 	%p125, %r55, %r64;
	add.s32 	%r60, %r56, 3;
	setp.ge.s32 	%p126, %r60, %r65;
	or.pred  	%p127, %p125, %p126;
	@%p127 bra 	$L__BB1_91;
	st.global.f32 	[%rd8+12], %f510;
$L__BB1_91:
	setp.ge.s32 	%p128, %r56, %r65;
	add.s32 	%r61, %r55, 1;
	setp.ge.s32 	%p129, %r61, %r64;
	mad.lo.s32 	%r239, %r65, %r57, %r65;
	add.s32 	%r240, %r56, %r239;
	mul.wide.s32 	%rd120, %r240, 4;
	add.s64 	%rd9, %rd1, %rd120;
	or.pred  	%p130, %p129, %p128;
	@%p130 bra 	$L__BB1_93;
	st.global.f32 	[%rd9], %f511;
$L__BB1_93:
	setp.ge.s32 	%p131, %r61, %r64;
	setp.ge.s32 	%p132, %r58, %r65;
	or.pred  	%p133, %p131, %p132;
	@%p133 bra 	$L__BB1_95;
	st.global.f32 	[%rd9+4], %f512;
$L__BB1_95:
	setp.ge.s32 	%p134, %r61, %r64;
	setp.ge.s32 	%p135, %r59, %r65;
	or.pred  	%p136, %p134, %p135;
	@%p136 bra 	$L__BB1_97;
	st.global.f32 	[%rd9+8], %f513;
$L__BB1_97:
	setp.ge.s32 	%p137, %r61, %r64;
	setp.ge.s32 	%p138, %r60, %r65;
	or.pred  	%p139, %p137, %p138;
	@%p139 bra 	$L__BB1_99;
	st.global.f32 	[%rd9+12], %f514;
$L__BB1_99:
	setp.ge.s32 	%p140, %r56, %r65;
	add.s32 	%r62, %r55, 2;
	setp.ge.s32 	%p141, %r62, %r64;
	add.s32 	%r241, %r57, 2;
	mad.lo.s32 	%r242, %r241, %r65, %r56;
	mul.wide.s32 	%rd121, %r242, 4;
	add.s64 	%rd10, %rd1, %rd121;
	or.pred  	%p142, %p141, %p140;
	@%p142 bra 	$L__BB1_101;
	st.global.f32 	[%rd10], %f515;
$L__BB1_101:
	setp.ge.s32 	%p143, %r62, %r64;
	setp.ge.s32 	%p144, %r58, %r65;
	or.pred  	%p145, %p143, %p144;
	@%p145 bra 	$L__BB1_103;
	st.global.f32 	[%rd10+4], %f516;
$L__BB1_103:
	setp.ge.s32 	%p146, %r62, %r64;
	setp.ge.s32 	%p147, %r59, %r65;
	or.pred  	%p148, %p146, %p147;
	@%p148 bra 	$L__BB1_105;
	st.global.f32 	[%rd10+8], %f517;
$L__BB1_105:
	setp.ge.s32 	%p149, %r62, %r64;
	setp.ge.s32 	%p150, %r60, %r65;
	or.pred  	%p151, %p149, %p150;
	@%p151 bra 	$L__BB1_107;
	st.global.f32 	[%rd10+12], %f518;
$L__BB1_107:
	setp.ge.s32 	%p152, %r56, %r65;
	add.s32 	%r63, %r55, 3;
	setp.ge.s32 	%p153, %r63, %r64;
	add.s32 	%r243, %r57, 3;
	mad.lo.s32 	%r244, %r243, %r65, %r56;
	mul.wide.s32 	%rd122, %r244, 4;
	add.s64 	%rd11, %rd1, %rd122;
	or.pred  	%p154, %p153, %p152;
	@%p154 bra 	$L__BB1_109;
	st.global.f32 	[%rd11], %f519;
$L__BB1_109:
	setp.ge.s32 	%p155, %r63, %r64;
	setp.ge.s32 	%p156, %r58, %r65;
	or.pred  	%p157, %p155, %p156;
	@%p157 bra 	$L__BB1_111;
	st.global.f32 	[%rd11+4], %f520;
$L__BB1_111:
	setp.ge.s32 	%p158, %r63, %r64;
	setp.ge.s32 	%p159, %r59, %r65;
	or.pred  	%p160, %p158, %p159;
	@%p160 bra 	$L__BB1_113;
	st.global.f32 	[%rd11+8], %f521;
$L__BB1_113:
	setp.ge.s32 	%p161, %r63, %r64;
	setp.ge.s32 	%p162, %r60, %r65;
	or.pred  	%p163, %p161, %p162;
	@%p163 bra 	$L__BB1_115;
	st.global.f32 	[%rd11+12], %f522;
$L__BB1_115:
	ret;
$L__BB1_116:
	mov.u32 	%r134, %tid.x;
	shl.b32 	%r135, %r134, 2;
	and.b32  	%r136, %r135, 60;
	add.s32 	%r137, %r29, %r136;
	add.s32 	%r138, %r137, %r12;
	mul.wide.s32 	%rd71, %r138, 4;
	add.s64 	%rd72, %rd3, %rd71;
	ld.global.v4.f32 	{%f191, %f192, %f193, %f194}, [%rd72];
	st.shared.f32 	[%r13], %f191;
	st.shared.f32 	[%r13+4], %f192;
	st.shared.f32 	[%r13+8], %f193;
	st.shared.f32 	[%r13+12], %f194;
	add.s32 	%r139, %r137, %r15;
	mul.wide.s32 	%rd73, %r139, 4;
	add.s64 	%rd74, %rd3, %rd73;
	ld.global.v4.f32 	{%f195, %f196, %f197, %f198}, [%rd74];
	st.shared.f32 	[%r16], %f195;
	st.shared.f32 	[%r16+4], %f196;
	st.shared.f32 	[%r16+8], %f197;
	st.shared.f32 	[%r16+12], %f198;
	add.s32 	%r140, %r137, %r18;
	mul.wide.s32 	%rd75, %r140, 4;
	add.s64 	%rd76, %rd3, %rd75;
	ld.global.v4.f32 	{%f199, %f200, %f201, %f202}, [%rd76];
	st.shared.f32 	[%r19], %f199;
	st.shared.f32 	[%r19+4], %f200;
	st.shared.f32 	[%r19+8], %f201;
	st.shared.f32 	[%r19+12], %f202;
	add.s32 	%r141, %r137, %r22;
	mul.wide.s32 	%rd77, %r141, 4;
	add.s64 	%rd78, %rd3, %rd77;
	ld.global.v4.f32 	{%f203, %f204, %f205, %f206}, [%rd78];
	st.shared.f32 	[%r23], %f203;
	st.shared.f32 	[%r23+4], %f204;
	st.shared.f32 	[%r23+8], %f205;
	st.shared.f32 	[%r23+12], %f206;
	bra.uni 	$L__BB1_38;
$L__BB1_117:
	add.s32 	%r114, %r12, %r30;
	mul.wide.s32 	%rd27, %r114, 4;
	add.s64 	%rd28, %rd3, %rd27;
	ld.global.v4.f32 	{%f166, %f167, %f168, %f169}, [%rd28];
	st.shared.f32 	[%r13], %f166;
	st.shared.f32 	[%r13+4], %f167;
	st.shared.f32 	[%r13+8], %f168;
	st.shared.f32 	[%r13+12], %f169;
	bra.uni 	$L__BB1_11;
$L__BB1_118:
	mad.lo.s32 	%r154, %r32, %r65, %r10;
	mul.wide.s32 	%rd85, %r154, 4;
	add.s64 	%rd86, %rd2, %rd85;
	ld.global.v4.f32 	{%f210, %f211, %f212, %f213}, [%rd86];
	st.shared.f32 	[%r24], %f210;
	st.shared.f32 	[%r24+4], %f211;
	st.shared.f32 	[%r24+8], %f212;
	st.shared.f32 	[%r24+12], %f213;
	bra.uni 	$L__BB1_48;
$L__BB1_119:
	shl.b32 	%r245, %r54, 2;
	add.s32 	%r246, %r6, %r245;
	shl.b32 	%r247, %r53, 2;
	mad.lo.s32 	%r248, %r64, %r1, %r246;
	add.s32 	%r249, %r7, %r247;
	mad.lo.s32 	%r250, %r248, %r65, %r249;
	mul.wide.s32 	%rd123, %r250, 4;
	add.s64 	%rd124, %rd1, %rd123;
	st.global.f32 	[%rd124], %f507;
	st.global.f32 	[%rd124+4], %f508;
	st.global.f32 	[%rd124+8], %f509;
	st.global.f32 	[%rd124+12], %f510;
	mul.wide.s32 	%rd125, %r65, 4;
	add.s64 	%rd126, %rd124, %rd125;
	st.global.f32 	[%rd126], %f511;
	st.global.f32 	[%rd126+4], %f512;
	st.global.f32 	[%rd126+8], %f513;
	st.global.f32 	[%rd126+12], %f514;
	add.s64 	%rd127, %rd126, %rd125;
	st.global.f32 	[%rd127], %f515;
	st.global.f32 	[%rd127+4], %f516;
	st.global.f32 	[%rd127+8], %f517;
	st.global.f32 	[%rd127+12], %f518;
	add.s64 	%rd128, %rd127, %rd125;
	st.global.f32 	[%rd128], %f519;
	st.global.f32 	[%rd128+4], %f520;
	st.global.f32 	[%rd128+8], %f521;
	st.global.f32 	[%rd128+12], %f522;
	bra.uni 	$L__BB1_115;

}
	// .globl	_ZN22matmul_improved_reduce9reductionEPKfPfiii
.visible .entry _ZN22matmul_improved_reduce9reductionEPKfPfiii(
	.param .u64 .ptr .align 1 _ZN22matmul_improved_reduce9reductionEPKfPfiii_param_0,
	.param .u64 .ptr .align 1 _ZN22matmul_improved_reduce9reductionEPKfPfiii_param_1,
	.param .u32 _ZN22matmul_improved_reduce9reductionEPKfPfiii_param_2,
	.param .u32 _ZN22matmul_improved_reduce9reductionEPKfPfiii_param_3,
	.param .u32 _ZN22matmul_improved_reduce9reductionEPKfPfiii_param_4
)
{
	.reg .pred 	%p<11>;
	.reg .b32 	%r<43>;
	.reg .b32 	%f<83>;
	.reg .b64 	%rd<43>;

	ld.param.u64 	%rd3, [_ZN22matmul_improved_reduce9reductionEPKfPfiii_param_0];
	ld.param.u64 	%rd2, [_ZN22matmul_improved_reduce9reductionEPKfPfiii_param_1];
	ld.param.u32 	%r26, [_ZN22matmul_improved_reduce9reductionEPKfPfiii_param_2];
	ld.param.u32 	%r27, [_ZN22matmul_improved_reduce9reductionEPKfPfiii_param_3];
	ld.param.u32 	%r28, [_ZN22matmul_improved_reduce9reductionEPKfPfiii_param_4];
	cvta.to.global.u64 	%rd1, %rd3;
	mov.u32 	%r29, %ctaid.x;
	mov.u32 	%r30, %ntid.x;
	mul.lo.s32 	%r1, %r29, %r30;
	mov.u32 	%r2, %tid.x;
	add.s32 	%r3, %r1, %r2;
	mul.lo.s32 	%r4, %r27, %r26;
	setp.ge.s32 	%p1, %r3, %r4;
	@%p1 bra 	$L__BB2_15;
	setp.lt.s32 	%p2, %r28, 1;
	mov.f32 	%f82, 0f00000000;
	@%p2 bra 	$L__BB2_14;
	and.b32  	%r5, %r28, 15;
	setp.lt.u32 	%p3, %r28, 16;
	mov.f32 	%f82, 0f00000000;
	mov.b32 	%r39, 0;
	@%p3 bra 	$L__BB2_5;
	and.b32  	%r39, %r28, 2147483632;
	neg.s32 	%r37, %r39;
	shl.b32 	%r8, %r4, 4;
	mov.f32 	%f82, 0f00000000;
	mul.wide.s32 	%rd6, %r4, 4;
	mov.u32 	%r36, %r3;
$L__BB2_4:
	.pragma "nounroll";
	mul.wide.s32 	%rd4, %r36, 4;
	add.s64 	%rd5, %rd1, %rd4;
	ld.global.f32 	%f18, [%rd5];
	add.f32 	%f19, %f82, %f18;
	add.s64 	%rd7, %rd5, %rd6;
	ld.global.f32 	%f20, [%rd7];
	add.f32 	%f21, %f19, %f20;
	add.s64 	%rd8, %rd7, %rd6;
	ld.global.f32 	%f22, [%rd8];
	add.f32 	%f23, %f21, %f22;
	add.s64 	%rd9, %rd8, %rd6;
	ld.global.f32 	%f24, [%rd9];
	add.f32 	%f25, %f23, %f24;
	add.s64 	%rd10, %rd9, %rd6;
	ld.global.f32 	%f26, [%rd10];
	add.f32 	%f27, %f25, %f26;
	add.s64 	%rd11, %rd10, %rd6;
	ld.global.f32 	%f28, [%rd11];
	add.f32 	%f29, %f27, %f28;
	add.s64 	%rd12, %rd11, %rd6;
	ld.global.f32 	%f30, [%rd12];
	add.f32 	%f31, %f29, %f30;
	add.s64 	%rd13, %rd12, %rd6;
	ld.global.f32 	%f32, [%rd13];
	add.f32 	%f33, %f31, %f32;
	add.s64 	%rd14, %rd13, %rd6;
	ld.global.f32 	%f34, [%rd14];
	add.f32 	%f35, %f33, %f34;
	add.s64 	%rd15, %rd14, %rd6;
	ld.global.f32 	%f36, [%rd15];
	add.f32 	%f37, %f35, %f36;
	add.s64 	%rd16, %rd15, %rd6;
	ld.global.f32 	%f38, [%rd16];
	add.f32 	%f39, %f37, %f38;
	add.s64 	%rd17, %rd16, %rd6;
	ld.global.f32 	%f40, [%rd17];
	add.f32 	%f41, %f39, %f40;
	add.s64 	%rd18, %rd17, %rd6;
	ld.global.f32 	%f42, [%rd18];
	add.f32 	%f43, %f41, %f42;
	add.s64 	%rd19, %rd18, %rd6;
	ld.global.f32 	%f44, [%rd19];
	add.f32 	%f45, %f43, %f44;
	add.s64 	%rd20, %rd19, %rd6;
	ld.global.f32 	%f46, [%rd20];
	add.f32 	%f47, %f45, %f46;
	add.s64 	%rd21, %rd20, %rd6;
	ld.global.f32 	%f48, [%rd21];
	add.f32 	%f82, %f47, %f48;
	add.s32 	%r37, %r37, 16;
	add.s32 	%r36, %r36, %r8;
	setp.ne.s32 	%p4, %r37, 0;
	@%p4 bra 	$L__BB2_4;
$L__BB2_5:
	setp.eq.s32 	%p5, %r5, 0;
	@%p5 bra 	$L__BB2_14;
	and.b32  	%r14, %r28, 7;
	setp.lt.u32 	%p6, %r5, 8;
	@%p6 bra 	$L__BB2_8;
	mad.lo.s32 	%r32, %r39, %r4, %r3;
	mul.wide.s32 	%rd22, %r32, 4;
	add.s64 	%rd23, %rd1, %rd22;
	ld.global.f32 	%f50, [%rd23];
	add.f32 	%f51, %f82, %f50;
	mul.wide.s32 	%rd24, %r4, 4;
	add.s64 	%rd25, %rd23, %rd24;
	ld.global.f32 	%f52, [%rd25];
	add.f32 	%f53, %f51, %f52;
	add.s64 	%rd26, %rd25, %rd24;
	ld.global.f32 	%f54, [%rd26];
	add.f32 	%f55, %f53, %f54;
	add.s64 	%rd27, %rd26, %rd24;
	ld.global.f32 	%f56, [%rd27];
	add.f32 	%f57, %f55, %f56;
	add.s64 	%rd28, %rd27, %rd24;
	ld.global.f32 	%f58, [%rd28];
	add.f32 	%f59, %f57, %f58;
	add.s64 	%rd29, %rd28, %rd24;
	ld.global.f32 	%f60, [%rd29];
	add.f32 	%f61, %f59, %f60;
	add.s64 	%rd30, %rd29, %rd24;
	ld.global.f32 	%f62, [%rd30];
	add.f32 	%f63, %f61, %f62;
	add.s64 	%rd31, %rd30, %rd24;
	ld.global.f32 	%f64, [%rd31];
	add.f32 	%f82, %f63, %f64;
	add.s32 	%r39, %r39, 8;
$L__BB2_8:
	setp.eq.s32 	%p7, %r14, 0;
	@%p7 bra 	$L__BB2_14;
	and.b32  	%r17, %r28, 3;
	setp.lt.u32 	%p8, %r14, 4;
	@%p8 bra 	$L__BB2_11;
	mad.lo.s32 	%r33, %r39, %r4, %r3;
	mul.wide.s32 	%rd32, %r33, 4;
	add.s64 	%rd33, %rd1, %rd32;
	ld.global.f32 	%f66, [%rd33];
	add.f32 	%f67, %f82, %f66;
	mul.wide.s32 	%rd34, %r4, 4;
	add.s64 	%rd35, %rd33, %rd34;
	ld.global.f32 	%f68, [%rd35];
	add.f32 	%f69, %f67, %f68;
	add.s64 	%rd36, %rd35, %rd34;
	ld.global.f32 	%f70, [%rd36];
	add.f32 	%f71, %f69, %f70;
	add.s64 	%rd37, %rd36, %rd34;
	ld.global.f32 	%f72, [%rd37];
	add.f32 	%f82, %f71, %f72;
	add.s32 	%r39, %r39, 4;
$L__BB2_11:
	setp.eq.s32 	%p9, %r17, 0;
	@%p9 bra 	$L__BB2_14;
	mul.lo.s32 	%r34, %r39, %r27;
	mad.lo.s32 	%r35, %r34, %r26, %r2;
	add.s32 	%r42, %r35, %r1;
	neg.s32 	%r41, %r17;
$L__BB2_13:
	.pragma "nounroll";
	mul.wide.s32 	%rd38, %r42, 4;
	add.s64 	%rd39, %rd1, %rd38;
	ld.global.f32 	%f73, [%rd39];
	add.f32 	%f82, %f82, %f73;
	add.s32 	%r42, %r42, %r4;
	add.s32 	%r41, %r41, 1;
	setp.ne.s32 	%p10, %r41, 0;
	@%p10 bra 	$L__BB2_13;
$L__BB2_14:
	cvta.to.global.u64 	%rd40, %rd2;
	mul.wide.s32 	%rd41, %r3, 4;
	add.s64 	%rd42, %rd40, %rd41;
	st.global.f32 	[%rd42], %f82;
$L__BB2_15:
	ret;

}
	// .globl	_ZN13matmul_tensor20matmul_tensor_kernelEiiiPKfS1_Pf
.visible .entry _ZN13matmul_tensor20matmul_tensor_kernelEiiiPKfS1_Pf(
	.param .u32 _ZN13matmul_tensor20matmul_tensor_kernelEiiiPKfS1_Pf_param_0,
	.param .u32 _ZN13matmul_tensor20matmul_tensor_kernelEiiiPKfS1_Pf_param_1,
	.param .u32 _ZN13matmul_tensor20matmul_tensor_kernelEiiiPKfS1_Pf_param_2,
	.param .u64 .ptr .align 1 _ZN13matmul_tensor20matmul_tensor_kernelEiiiPKfS1_Pf_param_3,
	.param .u64 .ptr .align 1 _ZN13matmul_tensor20matmul_tensor_kernelEiiiPKfS1_Pf_param_4,
	.param .u64 .ptr .align 1 _ZN13matmul_tensor20matmul_tensor_kernelEiiiPKfS1_Pf_param_5
)
.maxntid 256
{
	.reg .pred 	%p<171>;
	.reg .b32 	%r<859>;
	.reg .b32 	%f<61>;
	.reg .b64 	%rd<57>;
	// demoted variable
	.shared .align 4 .b8 _ZZN13matmul_tensor20matmul_tensor_kernelEiiiPKfS1_PfE6smem_a[9216];
	// demoted variable
	.shared .align 4 .b8 _ZZN13matmul_tensor20matmul_tensor_kernelEiiiPKfS1_PfE6smem_b[17408];
	ld.param.u32 	%r167, [_ZN13matmul_tensor20matmul_tensor_kernelEiiiPKfS1_Pf_param_0];
	ld.param.u32 	%r168, [_ZN13matmul_tensor20matmul_tensor_kernelEiiiPKfS1_Pf_param_1];
	ld.param.u32 	%r169, [_ZN13matmul_tensor20matmul_tensor_kernelEiiiPKfS1_Pf_param_2];
	ld.param.u64 	%rd16, [_ZN13matmul_tensor20matmul_tensor_kernelEiiiPKfS1_Pf_param_4];
	ld.param.u64 	%rd17, [_ZN13matmul_tensor20matmul_tensor_kernelEiiiPKfS1_Pf_param_5];
	cvta.to.global.u64 	%rd1, %rd16;
	cvta.to.global.u64 	%rd2, %rd17;
	mov.u32 	%r1, %tid.x;
	shr.u32 	%r783, %r1, 5;
	mov.u32 	%r171, %ctaid.y;
	shl.b32 	%r3, %r171, 6;
	mov.u32 	%r172, %ctaid.x;
	shl.b32 	%r4, %r172, 7;
	setp.lt.s32 	%p1, %r169, 1;
	mov.b32 	%r795, 0;
	mov.u32 	%r796, %r795;
	mov.u32 	%r797, %r795;
	mov.u32 	%r798, %r795;
	mov.u32 	%r799, %r795;
	mov.u32 	%r800, %r795;
	mov.u32 	%r801, %r795;
	mov.u32 	%r802, %r795;
	mov.u32 	%r803, %r795;
	mov.u32 	%r804, %r795;
	mov.u32 	%r805, %r795;
	mov.u32 	%r806, %r795;
	mov.u32 	%r807, %r795;
	mov.u32 	%r808, %r795;
	mov.u32 	%r809, %r795;
	mov.u32 	%r810, %r795;
	mov.u32 	%r811, %r795;
	mov.u32 	%r812, %r795;
	mov.u32 	%r813, %r795;
	mov.u32 	%r814, %r795;
	mov.u32 	%r815, %r795;
	mov.u32 	%r816, %r795;
	mov.u32 	%r817, %r795;
	mov.u32 	%r818, %r795;
	mov.u32 	%r819, %r795;
	mov.u32 	%r820, %r795;
	mov.u32 	%r821, %r795;
	mov.u32 	%r822, %r795;
	mov.u32 	%r823, %r795;
	mov.u32 	%r824, %r795;
	mov.u32 	%r825, %r795;
	mov.u32 	%r826, %r795;
	@%p1 bra 	$L__BB3_67;
	mov.u32 	%r175, %ntid.x;
	shr.u32 	%r176, %r1, 3;
	shl.b32 	%r177, %r1, 2;
	and.b32  	%r178, %r177, 28;
	add.s32 	%r5, %r176, %r3;
	shl.b32 	%r179, %r176, 2;
	mov.u32 	%r180, _ZZN13matmul_tensor20matmul_tensor_kernelEiiiPKfS1_PfE6smem_a;
	add.s32 	%r181, %r180, %r179;
	mad.lo.s32 	%r6, %r178, 288, %r181;
	add.s32 	%r182, %r175, %r1;
	shr.u32 	%r183, %r182, 3;
	shl.b32 	%r184, %r182, 2;
	and.b32  	%r185, %r184, 28;
	add.s32 	%r7, %r183, %r3;
	shl.b32 	%r186, %r183, 2;
	add.s32 	%r187, %r180, %r186;
	mad.lo.s32 	%r8, %r185, 288, %r187;
	and.b32  	%r188, %r177, 124;
	mov.u32 	%r189, _ZZN13matmul_tensor20matmul_tensor_kernelEiiiPKfS1_PfE6smem_b;
	mad.lo.s32 	%r190, %r783, 544, %r189;
	shl.b32 	%r191, %r1, 4;
	and.b32  	%r192, %r191, 496;
	add.s32 	%r9, %r190, %r192;
	shr.u32 	%r789, %r182, 5;
	and.b32  	%r193, %r184, 124;
	mad.lo.s32 	%r194, %r789, 544, %r189;
	shl.b32 	%r195, %r182, 4;
	and.b32  	%r196, %r195, 496;
	add.s32 	%r11, %r194, %r196;
	add.s32 	%r197, %r182, %r175;
	shr.u32 	%r791, %r197, 5;
	shl.b32 	%r198, %r197, 2;
	and.b32  	%r199, %r198, 124;
	mad.lo.s32 	%r200, %r791, 544, %r189;
	shl.b32 	%r201, %r197, 4;
	and.b32  	%r202, %r201, 496;
	add.s32 	%r13, %r200, %r202;
	add.s32 	%r203, %r197, %r175;
	shr.u32 	%r793, %r203, 5;
	shl.b32 	%r204, %r203, 2;
	and.b32  	%r205, %r204, 124;
	add.s32 	%r15, %r205, %r4;
	mad.lo.s32 	%r206, %r793, 544, %r189;
	shl.b32 	%r207, %r203, 4;
	and.b32  	%r208, %r207, 496;
	add.s32 	%r16, %r206, %r208;
	mad.lo.s32 	%r209, %r168, %r793, %r4;
	add.s32 	%r794, %r209, %r205;
	mad.lo.s32 	%r210, %r168, %r791, %r4;
	add.s32 	%r792, %r210, %r199;
	mad.lo.s32 	%r211, %r168, %r789, %r4;
	add.s32 	%r790, %r211, %r193;
	or.b32  	%r788, %r185, 1;
	mad.lo.s32 	%r787, %r7, %r169, %r185;
	or.b32  	%r786, %r178, 1;
	mad.lo.s32 	%r785, %r5, %r169, %r178;
	mad.lo.s32 	%r212, %r168, %r783, %r4;
	add.s32 	%r784, %r212, %r188;
	mov.b32 	%r795, 0;
	mov.b32 	%r782, 1;
$L__BB3_2:
	ld.param.u64 	%rd56, [_ZN13matmul_tensor20matmul_tensor_kernelEiiiPKfS1_Pf_param_3];
	cvta.to.global.u64 	%rd3, %rd56;
	setp.lt.s32 	%p2, %r5, %r167;
	add.s32 	%r213, %r786, 2;
	setp.lt.s32 	%p3, %r213, %r169;
	and.pred  	%p4, %p2, %p3;
	@%p4 bra 	$L__BB3_132;
	add.s32 	%r214, %r786, -1;
	setp.lt.s32 	%p6, %r214, %r169;
	and.pred  	%p7, %p2, %p6;
	mul.wide.u32 	%rd18, %r785, 4;
	add.s64 	%rd4, %rd3, %rd18;
	mov.f32 	%f55, 0f00000000;
	@%p7 bra 	$L__BB3_4;
	bra.uni 	$L__BB3_5;
$L__BB3_4:
	ld.global.f32 	%f55, [%rd4];
$L__BB3_5:
	st.shared.f32 	[%r6], %f55;
	setp.lt.s32 	%p9, %r786, %r169;
	and.pred  	%p10, %p2, %p9;
	@%p10 bra 	$L__BB3_7;
	mov.b32 	%r215, 0;
	st.shared.u32 	[%r6+288], %r215;
	bra.uni 	$L__BB3_8;
$L__BB3_7:
	ld.global.f32 	%f14, [%rd4+4];
	st.shared.f32 	[%r6+288], %f14;
$L__BB3_8:
	add.s32 	%r216, %r786, 1;
	setp.lt.s32 	%p12, %r216, %r169;
	and.pred  	%p13, %p2, %p12;
	@%p13 bra 	$L__BB3_10;
	mov.b32 	%r217, 0;
	st.shared.u32 	[%r6+576], %r217;
	bra.uni 	$L__BB3_11;
$L__BB3_10:
	ld.global.f32 	%f15, [%rd4+8];
	st.shared.f32 	[%r6+576], %f15;
$L__BB3_11:
	mov.b32 	%r218, 0;
	st.shared.u32 	[%r6+864], %r218;
$L__BB3_12:
	setp.lt.s32 	%p14, %r7, %r167;
	add.s32 	%r226, %r788, 2;
	setp.lt.s32 	%p15, %r226, %r169;
	and.pred  	%p16, %p14, %p15;
	@%p16 bra 	$L__BB3_22;
	setp.ge.s32 	%p17, %r7, %r167;
	add.s32 	%r227, %r788, -1;
	setp.ge.s32 	%p18, %r227, %r169;
	mul.wide.u32 	%rd21, %r787, 4;
	add.s64 	%rd5, %rd3, %rd21;
	mov.f32 	%f56, 0f00000000;
	or.pred  	%p19, %p17, %p18;
	@%p19 bra 	$L__BB3_15;
	ld.global.f32 	%f56, [%rd5];
$L__BB3_15:
	st.shared.f32 	[%r8], %f56;
	setp.lt.s32 	%p21, %r788, %r169;
	and.pred  	%p22, %p14, %p21;
	@%p22 bra 	$L__BB3_17;
	mov.b32 	%r228, 0;
	st.shared.u32 	[%r8+288], %r228;
	bra.uni 	$L__BB3_18;
$L__BB3_17:
	ld.global.f32 	%f21, [%rd5+4];
	st.shared.f32 	[%r8+288], %f21;
$L__BB3_18:
	add.s32 	%r229, %r788, 1;
	setp.lt.s32 	%p24, %r229, %r169;
	and.pred  	%p25, %p14, %p24;
	@%p25 bra 	$L__BB3_20;
	mov.b32 	%r230, 0;
	st.shared.u32 	[%r8+576], %r230;
	bra.uni 	$L__BB3_21;
$L__BB3_20:
	ld.global.f32 	%f22, [%rd5+8];
	st.shared.f32 	[%r8+576], %f22;
$L__BB3_21:
	mov.b32 	%r231, 0;
	st.shared.u32 	[%r8+864], %r231;
	bra.uni 	$L__BB3_23;
$L__BB3_22:
	mul.wide.u32 	%rd22, %r787, 4;
	add.s64 	%rd23, %rd3, %rd22;
	ld.global.v4.f32 	{%f23, %f24, %f25, %f26}, [%rd23];
	mov.u32 	%r232, %ntid.x;
	add.s32 	%r233, %r232, %r1;
	shl.b32 	%r234, %r233, 2;
	and.b32  	%r235, %r234, 28;
	mov.u32 	%r236, _ZZN13matmul_tensor20matmul_tensor_kernelEiiiPKfS1_PfE6smem_a;
	mad.lo.s32 	%r237, %r235, 288, %r236;
	shr.u32 	%r238, %r233, 1;
	and.b32  	%r239, %r238, 2147483644;
	add.s32 	%r240, %r237, %r239;
	st.shared.f32 	[%r240], %f23;
	st.shared.f32 	[%r240+288], %f24;
	st.shared.f32 	[%r240+576], %f25;
	st.shared.f32 	[%r240+864], %f26;
$L__BB3_23:
	shl.b32 	%r241, %r1, 2;
	and.b32  	%r242, %r241, 124;
	mov.u32 	%r243, %ctaid.x;
	shl.b32 	%r244, %r243, 7;
	or.b32  	%r245, %r242, %r244;
	add.s32 	%r247, %r245, 3;
	setp.lt.s32 	%p26, %r247, %r168;
	setp.lt.s32 	%p27, %r783, %r169;
	and.pred  	%p28, %p27, %p26;
	@%p28 bra 	$L__BB3_133;
	shl.b32 	%r248, %r1, 2;
	and.b32  	%r249, %r248, 124;
	mov.u32 	%r250, %ctaid.x;
	shl.b32 	%r108, %r250, 7;
	or.b32  	%r251, %r249, %r108;
	setp.lt.s32 	%p30, %r251, %r168;
	and.pred  	%p31, %p27, %p30;
	mul.wide.s32 	%rd24, %r784, 4;
	add.s64 	%rd6, %rd1, %rd24;
	mov.f32 	%f57, 0f00000000;
	@%p31 bra 	$L__BB3_25;
	bra.uni 	$L__BB3_26;
$L__BB3_25:
	ld.global.f32 	%f57, [%rd6];
$L__BB3_26:
	and.b32  	%r255, %r177, 124;
	add.s32 	%r256, %r255, %r108;
	add.s32 	%r257, %r256, 1;
	setp.lt.s32 	%p33, %r257, %r168;
	st.shared.f32 	[%r9], %f57;
	and.pred  	%p34, %p27, %p33;
	@%p34 bra 	$L__BB3_28;
	mov.b32 	%r258, 0;
	st.shared.u32 	[%r9+4], %r258;
	bra.uni 	$L__BB3_29;
$L__BB3_28:
	ld.global.f32 	%f28, [%rd6+4];
	st.shared.f32 	[%r9+4], %f28;
$L__BB3_29:
	shl.b32 	%r259, %r1, 2;
	and.b32  	%r260, %r259, 124;
	mov.u32 	%r261, %ctaid.x;
	shl.b32 	%r262, %r261, 7;
	or.b32  	%r263, %r260, %r262;
	add.s32 	%r265, %r263, 2;
	setp.lt.s32 	%p36, %r265, %r168;
	and.pred  	%p37, %p27, %p36;
	@%p37 bra 	$L__BB3_31;
	mov.b32 	%r266, 0;
	st.shared.u32 	[%r9+8], %r266;
	bra.uni 	$L__BB3_32;
$L__BB3_31:
	ld.global.f32 	%f29, [%rd6+8];
	st.shared.f32 	[%r9+8], %f29;
$L__BB3_32:
	mov.b32 	%r267, 0;
	st.shared.u32 	[%r9+12], %r267;
$L__BB3_33:
	mov.u32 	%r268, %ntid.x;
	add.s32 	%r269, %r268, %r1;
	shl.b32 	%r270, %r269, 2;
	and.b32  	%r271, %r270, 124;
	mov.u32 	%r272, %ctaid.x;
	shl.b32 	%r273, %r272, 7;
	or.b32  	%r274, %r271, %r273;
	add.s32 	%r275, %r274, 3;
	setp.lt.s32 	%p38, %r275, %r168;
	setp.lt.s32 	%p39, %r789, %r169;
	and.pred  	%p40, %p39, %p38;
	@%p40 bra 	$L__BB3_43;
	setp.ge.s32 	%p41, %r789, %r169;
	setp.ge.s32 	%p42, %r274, %r168;
	mul.wide.s32 	%rd27, %r790, 4;
	add.s64 	%rd7, %rd1, %rd27;
	mov.f32 	%f58, 0f00000000;
	or.pred  	%p43, %p41, %p42;
	@%p43 bra 	$L__BB3_36;
	ld.global.f32 	%f58, [%rd7];
$L__BB3_36:
	add.s32 	%r276, %r274, 1;
	setp.lt.s32 	%p45, %r276, %r168;
	st.shared.f32 	[%r11], %f58;
	and.pred  	%p46, %p39, %p45;
	@%p46 bra 	$L__BB3_38;
	mov.b32 	%r277, 0;
	st.shared.u32 	[%r11+4], %r277;
	bra.uni 	$L__BB3_39;
$L__BB3_38:
	ld.global.f32 	%f35, [%rd7+4];
	st.shared.f32 	[%r11+4], %f35;
$L__BB3_39:
	add.s32 	%r278, %r274, 2;
	setp.lt.s32 	%p48, %r278, %r168;
	and.pred  	%p49, %p39, %p48;
	@%p49 bra 	$L__BB3_41;
	mov.b32 	%r279, 0;
	st.shared.u32 	[%r11+8], %r279;
	bra.uni 	$L__BB3_42;
$L__BB3_41:
	ld.global.f32 	%f36, [%rd7+8];
	st.shared.f32 	[%r11+8], %f36;
$L__BB3_42:
	mov.b32 	%r280, 0;
	st.shared.u32 	[%r11+12], %r280;
	bra.uni 	$L__BB3_44;
$L__BB3_43:
	mul.wide.s32 	%rd28, %r790, 4;
	add.s64 	%rd29, %rd1, %rd28;
	ld.global.v4.f32 	{%f37, %f38, %f39, %f40}, [%rd29];
	st.shared.f32 	[%r11], %f37;
	st.shared.f32 	[%r11+4], %f38;
	st.shared.f32 	[%r11+8], %f39;
	st.shared.f32 	[%r11+12], %f40;
$L__BB3_44:
	mov.u32 	%r281, %ntid.x;
	add.s32 	%r282, %r281, %r1;
	add.s32 	%r283, %r282, %r281;
	shl.b32 	%r284, %r283, 2;
	and.b32  	%r285, %r284, 124;
	mov.u32 	%r286, %ctaid.x;
	shl.b32 	%r287, %r286, 7;
	or.b32  	%r288, %r285, %r287;
	add.s32 	%r289, %r288, 3;
	setp.lt.s32 	%p50, %r289, %r168;
	setp.lt.s32 	%p51, %r791, %r169;
	and.pred  	%p52, %p51, %p50;
	@%p52 bra 	$L__BB3_54;
	setp.ge.s32 	%p53, %r791, %r169;
	setp.ge.s32 	%p54, %r288, %r168;
	mul.wide.s32 	%rd30, %r792, 4;
	add.s64 	%rd8, %rd1, %rd30;
	mov.f32 	%f59, 0f00000000;
	or.pred  	%p55, %p53, %p54;
	@%p55 bra 	$L__BB3_47;
	ld.global.f32 	%f59, [%rd8];
$L__BB3_47:
	add.s32 	%r290, %r288, 1;
	setp.lt.s32 	%p57, %r290, %r168;
	st.shared.f32 	[%r13], %f59;
	and.pred  	%p58, %p51, %p57;
	@%p58 bra 	$L__BB3_49;
	mov.b32 	%r291, 0;
	st.shared.u32 	[%r13+4], %r291;
	bra.uni 	$L__BB3_50;
$L__BB3_49:
	ld.global.f32 	%f42, [%rd8+4];
	st.shared.f32 	[%r13+4], %f42;
$L__BB3_50:
	add.s32 	%r292, %r288, 2;
	setp.lt.s32 	%p60, %r292, %r168;
	and.pred  	%p61, %p51, %p60;
	@%p61 bra 	$L__BB3_52;
	mov.b32 	%r293, 0;
	st.shared.u32 	[%r13+8], %r293;
	bra.uni 	$L__BB3_53;
$L__BB3_52:
	ld.global.f32 	%f43, [%rd8+8];
	st.shared.f32 	[%r13+8], %f43;
$L__BB3_53:
	mov.b32 	%r294, 0;
	st.shared.u32 	[%r13+12], %r294;
	bra.uni 	$L__BB3_55;
$L__BB3_54:
	mul.wide.s32 	%rd31, %r792, 4;
	add.s64 	%rd32, %rd1, %rd31;
	ld.global.v4.f32 	{%f44, %f45, %f46, %f47}, [%rd32];
	st.shared.f32 	[%r13], %f44;
	st.shared.f32 	[%r13+4], %f45;
	st.shared.f32 	[%r13+8], %f46;
	st.shared.f32 	[%r13+12], %f47;
$L__BB3_55:
	add.s32 	%r295, %r15, 3;
	setp.lt.s32 	%p62, %r295, %r168;
	setp.lt.s32 	%p63, %r793, %r169;
	and.pred  	%p64, %p63, %p62;
	@%p64 bra 	$L__BB3_65;
	setp.ge.s32 	%p65, %r793, %r169;
	setp.ge.s32 	%p66, %r15, %r168;
	mul.wide.s32 	%rd33, %r794, 4;
	add.s64 	%rd9, %rd1, %rd33;
	mov.f32 	%f60, 0f00000000;
	or.pred  	%p67, %p65, %p66;
	@%p67 bra 	$L__BB3_58;
	ld.global.f32 	%f60, [%rd9];
$L__BB3_58:
	add.s32 	%r296, %r15, 1;
	setp.lt.s32 	%p69, %r296, %r168;
	st.shared.f32 	[%r16], %f60;
	and.pred  	%p70, %p63, %p69;
	@%p70 bra 	$L__BB3_60;
	mov.b32 	%r297, 0;
	st.shared.u32 	[%r16+4], %r297;
	bra.uni 	$L__BB3_61;
$L__BB3_60:
	ld.global.f32 	%f49, [%rd9+4];
	st.shared.f32 	[%r16+4], %f49;
$L__BB3_61:
	add.s32 	%r298, %r15, 2;
	setp.lt.s32 	%p72, %r298, %r168;
	and.pred  	%p73, %p63, %p72;
	@%p73 bra 	$L__BB3_63;
	mov.b32 	%r299, 0;
	st.shared.u32 	[%r16+8], %r299;
	bra.uni 	$L__BB3_64;
$L__BB3_63:
	ld.global.f32 	%f50, [%rd9+8];
	st.shared.f32 	[%r16+8], %f50;
$L__BB3_64:
	mov.b32 	%r300, 0;
	st.shared.u32 	[%r16+12], %r300;
	bra.uni 	$L__BB3_66;
$L__BB3_65:
	mul.wide.s32 	%rd34, %r794, 4;
	add.s64 	%rd35, %rd1, %rd34;
	ld.global.v4.f32 	{%f51, %f52, %f53, %f54}, [%rd35];
	st.shared.f32 	[%r16], %f51;
	st.shared.f32 	[%r16+4], %f52;
	st.shared.f32 	[%r16+8], %f53;
	st.shared.f32 	[%r16+12], %f54;
$L__BB3_66:
	bar.sync 	0;
	and.b32  	%r749, %r1, 3;
	mov.u32 	%r750, _ZZN13matmul_tensor20matmul_tensor_kernelEiiiPKfS1_PfE6smem_a;
	mad.lo.s32 	%r751, %r749, 288, %r750;
	and.b32  	%r752, %r1, 156;
	add.s32 	%r753, %r751, %r752;
	ld.shared.u32 	%r305, [%r753];
	ld.shared.u32 	%r306, [%r753+32];
	ld.shared.u32 	%r307, [%r753+1152];
	ld.shared.u32 	%r308, [%r753+1184];
	mov.u32 	%r754, _ZZN13matmul_tensor20matmul_tensor_kernelEiiiPKfS1_PfE6smem_b;
	mad.lo.s32 	%r755, %r749, 544, %r754;
	and.b32  	%r756, %r1, 28;
	shl.b32 	%r757, %r1, 2;
	and.b32  	%r758, %r757, 384;
	or.b32  	%r759, %r758, %r756;
	add.s32 	%r760, %r755, %r759;
	ld.shared.u32 	%r309, [%r760];
	ld.shared.u32 	%r310, [%r760+2176];
	// begin inline asm
	mma.sync.aligned.m16n8k8.row.col.f32.tf32.tf32.f32 {%r301, %r302, %r303, %r304}, {%r305, %r306, %r307, %r308}, {%r309, %r310}, {%r826, %r825, %r824, %r823};
	// end inline asm
	ld.shared.u32 	%r319, [%r753];
	ld.shared.u32 	%r320, [%r753+32];
	ld.shared.u32 	%r321, [%r753+1152];
	ld.shared.u32 	%r322, [%r753+1184];
	ld.shared.u32 	%r323, [%r760+32];
	ld.shared.u32 	%r324, [%r760+2208];
	// begin inline asm
	mma.sync.aligned.m16n8k8.row.col.f32.tf32.tf32.f32 {%r315, %r316, %r317, %r318}, {%r319, %r320, %r321, %r322}, {%r323, %r324}, {%r822, %r821, %r820, %r819};
	// end inline asm
	ld.shared.u32 	%r333, [%r753];
	ld.shared.u32 	%r334, [%r753+32];
	ld.shared.u32 	%r335, [%r753+1152];
	ld.shared.u32 	%r336, [%r753+1184];
	ld.shared.u32 	%r337, [%r760+64];
	ld.shared.u32 	%r338, [%r760+2240];
	// begin inline asm
	mma.sync.aligned.m16n8k8.row.col.f32.tf32.tf32.f32 {%r329, %r330, %r331, %r332}, {%r333, %r334, %r335, %r336}, {%r337, %r338}, {%r818, %r817, %r816, %r815};
	// end inline asm
	ld.shared.u32 	%r347, [%r753];
	ld.shared.u32 	%r348, [%r753+32];
	ld.shared.u32 	%r349, [%r753+1152];
	ld.shared.u32 	%r350, [%r753+1184];
	ld.shared.u32 	%r351, [%r760+96];
	ld.shared.u32 	%r352, [%r760+2272];
	// begin inline asm
	mma.sync.aligned.m16n8k8.row.col.f32.tf32.tf32.f32 {%r343, %r344, %r345, %r346}, {%r347, %r348, %r349, %r350}, {%r351, %r352}, {%r814, %r813, %r812, %r811};
	// end inline asm
	ld.shared.u32 	%r361, [%r753+64];
	ld.shared.u32 	%r362, [%r753+96];
	ld.shared.u32 	%r363, [%r753+1216];
	ld.shared.u32 	%r364, [%r753+1248];
	ld.shared.u32 	%r365, [%r760];
	ld.shared.u32 	%r366, [%r760+2176];
	// begin inline asm
	mma.sync.aligned.m16n8k8.row.col.f32.tf32.tf32.f32 {%r357, %r358, %r359, %r360}, {%r361, %r362, %r363, %r364}, {%r365, %r366}, {%r810, %r809, %r808, %r807};
	// end inline asm
	ld.shared.u32 	%r375, [%r753+64];
	ld.shared.u32 	%r376, [%r753+96];
	ld.shared.u32 	%r377, [%r753+1216];
	ld.shared.u32 	%r378, [%r753+1248];
	ld.shared.u32 	%r379, [%r760+32];
	ld.shared.u32 	%r380, [%r760+2208];
	// begin inline asm
	mma.sync.aligned.m16n8k8.row.col.f32.tf32.tf32.f32 {%r371, %r372, %r373, %r374}, {%r375, %r376, %r377, %r378}, {%r379, %r380}, {%r806, %r805, %r804, %r803};
	// end inline asm
	ld.shared.u32 	%r389, [%r753+64];
	ld.shared.u32 	%r390, [%r753+96];
	ld.shared.u32 	%r391, [%r753+1216];
	ld.shared.u32 	%r392, [%r753+1248];
	ld.shared.u32 	%r393, [%r760+64];
	ld.shared.u32 	%r394, [%r760+2240];
	// begin inline asm
	mma.sync.aligned.m16n8k8.row.col.f32.tf32.tf32.f32 {%r385, %r386, %r387, %r388}, {%r389, %r390, %r391, %r392}, {%r393, %r394}, {%r802, %r801, %r800, %r799};
	// end inline asm
	ld.shared.u32 	%r403, [%r753+64];
	ld.shared.u32 	%r404, [%r753+96];
	ld.shared.u32 	%r405, [%r753+1216];
	ld.shared.u32 	%r406, [%r753+1248];
	ld.shared.u32 	%r407, [%r760+96];
	ld.shared.u32 	%r408, [%r760+2272];
	// begin inline asm
	mma.sync.aligned.m16n8k8.row.col.f32.tf32.tf32.f32 {%r399, %r400, %r401, %r402}, {%r403, %r404, %r405, %r406}, {%r407, %r408}, {%r798, %r797, %r796, %r795};
	// end inline asm
	ld.shared.u32 	%r417, [%r753+2304];
	ld.shared.u32 	%r418, [%r753+2336];
	ld.shared.u32 	%r419, [%r753+3456];
	ld.shared.u32 	%r420, [%r753+3488];
	ld.shared.u32 	%r421, [%r760+4352];
	ld.shared.u32 	%r422, [%r760+6528];
	// begin inline asm
	mma.sync.aligned.m16n8k8.row.col.f32.tf32.tf32.f32 {%r413, %r414, %r415, %r416}, {%r417, %r418, %r419, %r420}, {%r421, %r422}, {%r301, %r302, %r303, %r304};
	// end inline asm
	ld.shared.u32 	%r431, [%r753+2304];
	ld.shared.u32 	%r432, [%r753+2336];
	ld.shared.u32 	%r433, [%r753+3456];
	ld.shared.u32 	%r434, [%r753+3488];
	ld.shared.u32 	%r435, [%r760+4384];
	ld.shared.u32 	%r436, [%r760+6560];
	// begin inline asm
	mma.sync.aligned.m16n8k8.row.col.f32.tf32.tf32.f32 {%r427, %r428, %r429, %r430}, {%r431, %r432, %r433, %r434}, {%r435, %r436}, {%r315, %r316, %r317, %r318};
	// end inline asm
	ld.shared.u32 	%r445, [%r753+2304];
	ld.shared.u32 	%r446, [%r753+2336];
	ld.shared.u32 	%r447, [%r753+3456];
	ld.shared.u32 	%r448, [%r753+3488];
	ld.shared.u32 	%r449, [%r760+4416];
	ld.shared.u32 	%r450, [%r760+6592];
	// begin inline asm
	mma.sync.aligned.m16n8k8.row.col.f32.tf32.tf32.f32 {%r441, %r442, %r443, %r444}, {%r445, %r446, %r447, %r448}, {%r449, %r450}, {%r329, %r330, %r331, %r332};
	// end inline asm
	ld.shared.u32 	%r459, [%r753+2304];
	ld.shared.u32 	%r460, [%r753+2336];
	ld.shared.u32 	%r461, [%r753+3456];
	ld.shared.u32 	%r462, [%r753+3488];
	ld.shared.u32 	%r463, [%r760+4448];
	ld.shared.u32 	%r464, [%r760+6624];
	// begin inline asm
	mma.sync.aligned.m16n8k8.row.col.f32.tf32.tf32.f32 {%r455, %r456, %r457, %r458}, {%r459, %r460, %r461, %r462}, {%r463, %r464}, {%r343, %r344, %r345, %r346};
	// end inline asm
	ld.shared.u32 	%r473, [%r753+2368];
	ld.shared.u32 	%r474, [%r753+2400];
	ld.shared.u32 	%r475, [%r753+3520];
	ld.shared.u32 	%r476, [%r753+3552];
	ld.shared.u32 	%r477, [%r760+4352];
	ld.shared.u32 	%r478, [%r760+6528];
	// begin inline asm
	mma.sync.aligned.m16n8k8.row.col.f32.tf32.tf32.f32 {%r469, %r470, %r471, %r472}, {%r473, %r474, %r475, %r476}, {%r477, %r478}, {%r357, %r358, %r359, %r360};
	// end inline asm
	ld.shared.u32 	%r487, [%r753+2368];
	ld.shared.u32 	%r488, [%r753+2400];
	ld.shared.u32 	%r489, [%r753+3520];
	ld.shared.u32 	%r490, [%r753+3552];
	ld.shared.u32 	%r491, [%r760+4384];
	ld.shared.u32 	%r492, [%r760+6560];
	// begin inline asm
	mma.sync.aligned.m16n8k8.row.col.f32.tf32.tf32.f32 {%r483, %r484, %r485, %r486}, {%r487, %r488, %r489, %r490}, {%r491, %r492}, {%r371, %r372, %r373, %r374};
	// end inline asm
	ld.shared.u32 	%r501, [%r753+2368];
	ld.shared.u32 	%r502, [%r753+2400];
	ld.shared.u32 	%r503, [%r753+3520];
	ld.shared.u32 	%r504, [%r753+3552];
	ld.shared.u32 	%r505, [%r760+4416];
	ld.shared.u32 	%r506, [%r760+6592];
	// begin inline asm
	mma.sync.aligned.m16n8k8.row.col.f32.tf32.tf32.f32 {%r497, %r498, %r499, %r500}, {%r501, %r502, %r503, %r504}, {%r505, %r506}, {%r385, %r386, %r387, %r388};
	// end inline asm
	ld.shared.u32 	%r515, [%r753+2368];
	ld.shared.u32 	%r516, [%r753+2400];
	ld.shared.u32 	%r517, [%r753+3520];
	ld.shared.u32 	%r518, [%r753+3552];
	ld.shared.u32 	%r519, [%r760+4448];
	ld.shared.u32 	%r520, [%r760+6624];
	// begin inline asm
	mma.sync.aligned.m16n8k8.row.col.f32.tf32.tf32.f32 {%r511, %r512, %r513, %r514}, {%r515, %r516, %r517, %r518}, {%r519, %r520}, {%r399, %r400, %r401, %r402};
	// end inline asm
	ld.shared.u32 	%r529, [%r753+4608];
	ld.shared.u32 	%r530, [%r753+4640];
	ld.shared.u32 	%r531, [%r753+5760];
	ld.shared.u32 	%r532, [%r753+5792];
	ld.shared.u32 	%r533, [%r760+8704];
	ld.shared.u32 	%r534, [%r760+10880];
	// begin inline asm
	mma.sync.aligned.m16n8k8.row.col.f32.tf32.tf32.f32 {%r525, %r526, %r527, %r528}, {%r529, %r530, %r531, %r532}, {%r533, %r534}, {%r413, %r414, %r415, %r416};
	// end inline asm
	ld.shared.u32 	%r543, [%r753+4608];
	ld.shared.u32 	%r544, [%r753+4640];
	ld.shared.u32 	%r545, [%r753+5760];
	ld.shared.u32 	%r546, [%r753+5792];
	ld.shared.u32 	%r547, [%r760+8736];
	ld.shared.u32 	%r548, [%r760+10912];
	// begin inline asm
	mma.sync.aligned.m16n8k8.row.col.f32.tf32.tf32.f32 {%r539, %r540, %r541, %r542}, {%r543, %r544, %r545, %r546}, {%r547, %r548}, {%r427, %r428, %r429, %r430};
	// end inline asm
	ld.shared.u32 	%r557, [%r753+4608];
	ld.shared.u32 	%r558, [%r753+4640];
	ld.shared.u32 	%r559, [%r753+5760];
	ld.shared.u32 	%r560, [%r753+5792];
	ld.shared.u32 	%r561, [%r760+8768];
	ld.shared.u32 	%r562, [%r760+10944];
	// begin inline asm
	mma.sync.aligned.m16n8k8.row.col.f32.tf32.tf32.f32 {%r553, %r554, %r555, %r556}, {%r557, %r558, %r559, %r560}, {%r561, %r562}, {%r441, %r442, %r443, %r444};
	// end inline asm
	ld.shared.u32 	%r571, [%r753+4608];
	ld.shared.u32 	%r572, [%r753+4640];
	ld.shared.u32 	%r573, [%r753+5760];
	ld.shared.u32 	%r574, [%r753+5792];
	ld.shared.u32 	%r575, [%r760+8800];
	ld.shared.u32 	%r576, [%r760+10976];
	// begin inline asm
	mma.sync.aligned.m16n8k8.row.col.f32.tf32.tf32.f32 {%r567, %r568, %r569, %r570}, {%r571, %r572, %r573, %r574}, {%r575, %r576}, {%r455, %r456, %r457, %r458};
	// end inline asm
	ld.shared.u32 	%r585, [%r753+4672];
	ld.shared.u32 	%r586, [%r753+4704];
	ld.shared.u32 	%r587, [%r753+5824];
	ld.shared.u32 	%r588, [%r753+5856];
	ld.shared.u32 	%r589, [%r760+8704];
	ld.shared.u32 	%r590, [%r760+10880];
	// begin inline asm
	mma.sync.aligned.m16n8k8.row.col.f32.tf32.tf32.f32 {%r581, %r582, %r583, %r584}, {%r585, %r586, %r587, %r588}, {%r589, %r590}, {%r469, %r470, %r471, %r472};
	// end inline asm
	ld.shared.u32 	%r599, [%r753+4672];
	ld.shared.u32 	%r600, [%r753+4704];
	ld.shared.u32 	%r601, [%r753+5824];
	ld.shared.u32 	%r602, [%r753+5856];
	ld.shared.u32 	%r603, [%r760+8736];
	ld.shared.u32 	%r604, [%r760+10912];
	// begin inline asm
	mma.sync.aligned.m16n8k8.row.col.f32.tf32.tf32.f32 {%r595, %r596, %r597, %r598}, {%r599, %r600, %r601, %r602}, {%r603, %r604}, {%r483, %r484, %r485, %r486};
	// end inline asm
	ld.shared.u32 	%r613, [%r753+4672];
	ld.shared.u32 	%r614, [%r753+4704];
	ld.shared.u32 	%r615, [%r753+5824];
	ld.shared.u32 	%r616, [%r753+5856];
	ld.shared.u32 	%r617, [%r760+8768];
	ld.shared.u32 	%r618, [%r760+10944];
	// begin inline asm
	mma.sync.aligned.m16n8k8.row.col.f32.tf32.tf32.f32 {%r609, %r610, %r611, %r612}, {%r613, %r614, %r615, %r616}, {%r617, %r618}, {%r497, %r498, %r499, %r500};
	// end inline asm
	ld.shared.u32 	%r627, [%r753+4672];
	ld.shared.u32 	%r628, [%r753+4704];
	ld.shared.u32 	%r629, [%r753+5824];
	ld.shared.u32 	%r630, [%r753+5856];
	ld.shared.u32 	%r631, [%r760+8800];
	ld.shared.u32 	%r632, [%r760+10976];
	// begin inline asm
	mma.sync.aligned.m16n8k8.row.col.f32.tf32.tf32.f32 {%r623, %r624, %r625, %r626}, {%r627, %r628, %r629, %r630}, {%r631, %r632}, {%r511, %r512, %r513, %r514};
	// end inline asm
	ld.shared.u32 	%r641, [%r753+6912];
	ld.shared.u32 	%r642, [%r753+6944];
	ld.shared.u32 	%r643, [%r753+8064];
	ld.shared.u32 	%r644, [%r753+8096];
	ld.shared.u32 	%r645, [%r760+13056];
	ld.shared.u32 	%r646, [%r760+15232];
	// begin inline asm
	mma.sync.aligned.m16n8k8.row.col.f32.tf32.tf32.f32 {%r826, %r825, %r824, %r823}, {%r641, %r642, %r643, %r644}, {%r645, %r646}, {%r525, %r526, %r527, %r528};
	// end inline asm
	ld.shared.u32 	%r655, [%r753+6912];
	ld.shared.u32 	%r656, [%r753+6944];
	ld.shared.u32 	%r657, [%r753+8064];
	ld.shared.u32 	%r658, [%r753+8096];
	ld.shared.u32 	%r659, [%r760+13088];
	ld.shared.u32 	%r660, [%r760+15264];
	// begin inline asm
	mma.sync.aligned.m16n8k8.row.col.f32.tf32.tf32.f32 {%r822, %r821, %r820, %r819}, {%r655, %r656, %r657, %r658}, {%r659, %r660}, {%r539, %r540, %r541, %r542};
	// end inline asm
	ld.shared.u32 	%r669, [%r753+6912];
	ld.shared.u32 	%r670, [%r753+6944];
	ld.shared.u32 	%r671, [%r753+8064];
	ld.shared.u32 	%r672, [%r753+8096];
	ld.shared.u32 	%r673, [%r760+13120];
	ld.shared.u32 	%r674, [%r760+15296];
	// begin inline asm
	mma.sync.aligned.m16n8k8.row.col.f32.tf32.tf32.f32 {%r818, %r817, %r816, %r815}, {%r669, %r670, %r671, %r672}, {%r673, %r674}, {%r553, %r554, %r555, %r556};
	// end inline asm
	ld.shared.u32 	%r683, [%r753+6912];
	ld.shared.u32 	%r684, [%r753+6944];
	ld.shared.u32 	%r685, [%r753+8064];
	ld.shared.u32 	%r686, [%r753+8096];
	ld.shared.u32 	%r687, [%r760+13152];
	ld.shared.u32 	%r688, [%r760+15328];
	// begin inline asm
	mma.sync.aligned.m16n8k8.row.col.f32.tf32.tf32.f32 {%r814, %r813, %r812, %r811}, {%r683, %r684, %r685, %r686}, {%r687, %r688}, {%r567, %r568, %r569, %r570};
	// end inline asm
	ld.shared.u32 	%r697, [%r753+6976];
	ld.shared.u32 	%r698, [%r753+7008];
	ld.shared.u32 	%r699, [%r753+8128];
	ld.shared.u32 	%r700, [%r753+8160];
	ld.shared.u32 	%r701, [%r760+13056];
	ld.shared.u32 	%r702, [%r760+15232];
	// begin inline asm
	mma.sync.aligned.m16n8k8.row.col.f32.tf32.tf32.f32 {%r810, %r809, %r808, %r807}, {%r697, %r698, %r699, %r700}, {%r701, %r702}, {%r581, %r582, %r583, %r584};
	// end inline asm
	ld.shared.u32 	%r711, [%r753+6976];
	ld.shared.u32 	%r712, [%r753+7008];
	ld.shared.u32 	%r713, [%r753+8128];
	ld.shared.u32 	%r714, [%r753+8160];
	ld.shared.u32 	%r715, [%r760+13088];
	ld.shared.u32 	%r716, [%r760+15264];
	// begin inline asm
	mma.sync.aligned.m16n8k8.row.col.f32.tf32.tf32.f32 {%r806, %r805, %r804, %r803}, {%r711, %r712, %r713, %r714}, {%r715, %r716}, {%r595, %r596, %r597, %r598};
	// end inline asm
	ld.shared.u32 	%r725, [%r753+6976];
	ld.shared.u32 	%r726, [%r753+7008];
	ld.shared.u32 	%r727, [%r753+8128];
	ld.shared.u32 	%r728, [%r753+8160];
	ld.shared.u32 	%r729, [%r760+13120];
	ld.shared.u32 	%r730, [%r760+15296];
	// begin inline asm
	mma.sync.aligned.m16n8k8.row.col.f32.tf32.tf32.f32 {%r802, %r801, %r800, %r799}, {%r725, %r726, %r727, %r728}, {%r729, %r730}, {%r609, %r610, %r611, %r612};
	// end inline asm
	ld.shared.u32 	%r739, [%r753+6976];
	ld.shared.u32 	%r740, [%r753+7008];
	ld.shared.u32 	%r741, [%r753+8128];
	ld.shared.u32 	%r742, [%r753+8160];
	ld.shared.u32 	%r743, [%r760+13152];
	ld.shared.u32 	%r744, [%r760+15328];
	// begin inline asm
	mma.sync.aligned.m16n8k8.row.col.f32.tf32.tf32.f32 {%r798, %r797, %r796, %r795}, {%r739, %r740, %r741, %r742}, {%r743, %r744}, {%r623, %r624, %r625, %r626};
	// end inline asm
	bar.sync 	0;
	shl.b32 	%r761, %r168, 5;
	add.s32 	%r794, %r794, %r761;
	add.s32 	%r793, %r793, 32;
	add.s32 	%r792, %r792, %r761;
	add.s32 	%r791, %r791, 32;
	add.s32 	%r790, %r790, %r761;
	add.s32 	%r789, %r789, 32;
	add.s32 	%r788, %r788, 32;
	add.s32 	%r787, %r787, 32;
	add.s32 	%r786, %r786, 32;
	add.s32 	%r785, %r785, 32;
	add.s32 	%r784, %r784, %r761;
	add.s32 	%r783, %r783, 32;
	add.s32 	%r155, %r782, 32;
	add.s32 	%r762, %r782, 31;
	setp.lt.s32 	%p74, %r762, %r169;
	mov.u32 	%r782, %r155;
	@%p74 bra 	$L__BB3_2;
$L__BB3_67:
	shr.u32 	%r763, %r1, 2;
	and.b32  	%r764, %r763, 32;
	mov.u32 	%r765, %ctaid.y;
	shl.b32 	%r766, %r765, 6;
	or.b32  	%r767, %r764, %r766;
	and.b32  	%r768, %r1, 96;
	and.b32  	%r769, %r1, 31;
	shr.u32 	%r770, %r769, 2;
	or.b32  	%r102, %r767, %r770;
	shl.b32 	%r771, %r1, 1;
	and.b32  	%r772, %r771, 6;
	mov.u32 	%r773, %ctaid.x;
	shl.b32 	%r774, %r773, 7;
	or.b32  	%r775, %r772, %r774;
	or.b32  	%r776, %r775, %r768;
	setp.lt.s32 	%p75, %r102, %r167;
	mul.lo.s32 	%r104, %r102, %r168;
	or.b32  	%r105, %r102, 8;
	shl.b32 	%r106, %r168, 3;
	add.s32 	%r107, %r104, %r106;
	setp.lt.s32 	%p76, %r776, %r168;
	and.pred  	%p77, %p75, %p76;
	@%p77 bra 	$L__BB3_68;
	bra.uni 	$L__BB3_69;
$L__BB3_68:
	add.s32 	%r777, %r776, %r104;
	mul.wide.s32 	%rd36, %r777, 4;
	add.s64 	%rd37, %rd2, %rd36;
	st.global.u32 	[%rd37], %r826;
$L__BB3_69:
	setp.ge.s32 	%p78, %r102, %r167;
	add.s32 	%r156, %r776, 1;
	setp.ge.s32 	%p79, %r156, %r168;
	cvt.s64.s32 	%rd38, %r104;
	cvt.s64.s32 	%rd10, %r776;
	add.s64 	%rd39, %rd10, %rd38;
	shl.b64 	%rd40, %rd39, 2;
	add.s64 	%rd11, %rd2, %rd40;
	or.pred  	%p80, %p78, %p79;
	@%p80 bra 	$L__BB3_71;
	st.global.u32 	[%rd11+4], %r825;
$L__BB3_71:
	setp.ge.s32 	%p81, %r776, %r168;
	setp.ge.s32 	%p82, %r105, %r167;
	or.pred  	%p83, %p82, %p81;
	@%p83 bra 	$L__BB3_73;
	add.s32 	%r778, %r776, %r107;
	mul.wide.s32 	%rd41, %r778, 4;
	add.s64 	%rd42, %rd2, %rd41;
	st.global.u32 	[%rd42], %r824;
$L__BB3_73:
	setp.ge.s32 	%p84, %r156, %r168;
	setp.ge.s32 	%p85, %r105, %r167;
	cvt.s64.s32 	%rd43, %r107;
	add.s64 	%rd44, %rd10, %rd43;
	shl.b64 	%rd45, %rd44, 2;
	add.s64 	%rd12, %rd2, %rd45;
	or.pred  	%p86, %p85, %p84;
	@%p86 bra 	$L__BB3_75;
	st.global.u32 	[%rd12+4], %r823;
$L__BB3_75:
	setp.ge.s32 	%p87, %r102, %r167;
	add.s32 	%r157, %r776, 8;
	setp.ge.s32 	%p88, %r157, %r168;
	or.pred  	%p89, %p87, %p88;
	@%p89 bra 	$L__BB3_77;
	st.global.u32 	[%rd11+32], %r822;
$L__BB3_77:
	setp.ge.s32 	%p90, %r102, %r167;
	add.s32 	%r158, %r776, 9;
	setp.ge.s32 	%p91, %r158, %r168;
	or.pred  	%p92, %p90, %p91;
	@%p92 bra 	$L__BB3_79;
	st.global.u32 	[%rd11+36], %r821;
$L__BB3_79:
	setp.ge.s32 	%p93, %r157, %r168;
	setp.ge.s32 	%p94, %r105, %r167;
	or.pred  	%p95, %p94, %p93;
	@%p95 bra 	$L__BB3_81;
	st.global.u32 	[%rd12+32], %r820;
$L__BB3_81:
	setp.ge.s32 	%p96, %r158, %r168;
	setp.ge.s32 	%p97, %r105, %r167;
	or.pred  	%p98, %p97, %p96;
	@%p98 bra 	$L__BB3_83;
	st.global.u32 	[%rd12+36], %r819;
$L__BB3_83:
	setp.ge.s32 	%p99, %r102, %r167;
	add.s32 	%r159, %r776, 16;
	setp.ge.s32 	%p100, %r159, %r168;
	or.pred  	%p101, %p99, %p100;
	@%p101 bra 	$L__BB3_85;
	st.global.u32 	[%rd11+64], %r818;
$L__BB3_85:
	setp.ge.s32 	%p102, %r102, %r167;
	add.s32 	%r160, %r776, 17;
	setp.ge.s32 	%p103, %r160, %r168;
	or.pred  	%p104, %p102, %p103;
	@%p104 bra 	$L__BB3_87;
	st.global.u32 	[%rd11+68], %r817;
$L__BB3_87:
	setp.ge.s32 	%p105, %r159, %r168;
	setp.ge.s32 	%p106, %r105, %r167;
	or.pred  	%p107, %p106, %p105;
	@%p107 bra 	$L__BB3_89;
	st.global.u32 	[%rd12+64], %r816;
$L__BB3_89:
	setp.ge.s32 	%p108, %r160, %r168;
	setp.ge.s32 	%p109, %r105, %r167;
	or.pred  	%p110, %p109, %p108;
	@%p110 bra 	$L__BB3_91;
	st.global.u32 	[%rd12+68], %r815;
$L__BB3_91:
	setp.ge.s32 	%p111, %r102, %r167;
	add.s32 	%r161, %r776, 24;
	setp.ge.s32 	%p112, %r161, %r168;
	or.pred  	%p113, %p111, %p112;
	@%p113 bra 	$L__BB3_93;
	st.global.u32 	[%rd11+96], %r814;
$L__BB3_93:
	setp.ge.s32 	%p114, %r102, %r167;
	add.s32 	%r162, %r776, 25;
	setp.ge.s32 	%p115, %r162, %r168;
	or.pred  	%p116, %p114, %p115;
	@%p116 bra 	$L__BB3_95;
	st.global.u32 	[%rd11+100], %r813;
$L__BB3_95:
	setp.ge.s32 	%p117, %r161, %r168;
	setp.ge.s32 	%p118, %r105, %r167;
	or.pred  	%p119, %p118, %p117;
	@%p119 bra 	$L__BB3_97;
	st.global.u32 	[%rd12+96], %r812;
$L__BB3_97:
	setp.ge.s32 	%p120, %r162, %r168;
	setp.ge.s32 	%p121, %r105, %r167;
	or.pred  	%p122, %p121, %p120;
	@%p122 bra 	$L__BB3_99;
	st.global.u32 	[%rd12+100], %r811;
$L__BB3_99:
	setp.ge.s32 	%p123, %r776, %r168;
	add.s32 	%r163, %r102, 16;
	setp.ge.s32 	%p124, %r163, %r167;
	shl.b32 	%r779, %r168, 4;
	add.s32 	%r164, %r779, %r104;
	add.s32 	%r165, %r102, 24;
	add.s32 	%r166, %r164, %r106;
	or.pred  	%p125, %p124, %p123;
	@%p125 bra 	$L__BB3_101;
	add.s32 	%r780, %r776, %r164;
	mul.wide.s32 	%rd46, %r780, 4;
	add.s64 	%rd47, %rd2, %rd46;
	st.global.u32 	[%rd47], %r810;
$L__BB3_101:
	setp.ge.s32 	%p126, %r163, %r167;
	setp.ge.s32 	%p127, %r156, %r168;
	cvt.s64.s32 	%rd48, %r164;
	add.s64 	%rd49, %rd10, %rd48;
	shl.b64 	%rd50, %rd49, 2;
	add.s64 	%rd13, %rd2, %rd50;
	or.pred  	%p128, %p126, %p127;
	@%p128 bra 	$L__BB3_103;
	st.global.u32 	[%rd13+4], %r809;
$L__BB3_103:
	setp.ge.s32 	%p129, %r165, %r167;
	setp.ge.s32 	%p130, %r776, %r168;
	or.pred  	%p131, %p129, %p130;
	@%p131 bra 	$L__BB3_105;
	add.s32 	%r781, %r776, %r166;
	mul.wide.s32 	%rd51, %r781, 4;
	add.s64 	%rd52, %rd2, %rd51;
	st.global.u32 	[%rd52], %r808;
$L__BB3_105:
	setp.ge.s32 	%p132, %r165, %r167;
	setp.ge.s32 	%p133, %r156, %r168;
	cvt.s64.s32 	%rd53, %r166;
	add.s64 	%rd54, %rd10, %rd53;
	shl.b64 	%rd55, %rd54, 2;
	add.s64 	%rd14, %rd2, %rd55;
	or.pred  	%p134, %p132, %p133;
	@%p134 bra 	$L__BB3_107;
	st.global.u32 	[%rd14+4], %r807;
$L__BB3_107:
	setp.ge.s32 	%p135, %r163, %r167;
	setp.ge.s32 	%p136, %r157, %r168;
	or.pred  	%p137, %p135, %p136;
	@%p137 bra 	$L__BB3_109;
	st.global.u32 	[%rd13+32], %r806;
$L__BB3_109:
	setp.ge.s32 	%p138, %r163, %r167;
	setp.ge.s32 	%p139, %r158, %r168;
	or.pred  	%p140, %p138, %p139;
	@%p140 bra 	$L__BB3_111;
	st.global.u32 	[%rd13+36], %r805;
$L__BB3_111:
	setp.ge.s32 	%p141, %r165, %r167;
	setp.ge.s32 	%p142, %r157, %r168;
	or.pred  	%p143, %p141, %p142;
	@%p143 bra 	$L__BB3_113;
	st.global.u32 	[%rd14+32], %r804;
$L__BB3_113:
	setp.ge.s32 	%p144, %r165, %r167;
	setp.ge.s32 	%p145, %r158, %r168;
	or.pred  	%p146, %p144, %p145;
	@%p146 bra 	$L__BB3_115;
	st.global.u32 	[%rd14+36], %r803;
$L__BB3_115:
	setp.ge.s32 	%p147, %r163, %r167;
	setp.ge.s32 	%p148, %r159, %r168;
	or.pred  	%p149, %p147, %p148;
	@%p149 bra 	$L__BB3_117;
	st.global.u32 	[%rd13+64], %r802;
$L__BB3_117:
	setp.ge.s32 	%p150, %r163, %r167;
	setp.ge.s32 	%p151, %r160, %r168;
	or.pred  	%p152, %p150, %p151;
	@%p152 bra 	$L__BB3_119;
	st.global.u32 	[%rd13+68], %r801;
$L__BB3_119:
	setp.ge.s32 	%p153, %r165, %r167;
	setp.ge.s32 	%p154, %r159, %r168;
	or.pred  	%p155, %p153, %p154;
	@%p155 bra 	$L__BB3_121;
	st.global.u32 	[%rd14+64], %r800;
$L__BB3_121:
	setp.ge.s32 	%p156, %r165, %r167;
	setp.ge.s32 	%p157, %r160, %r168;
	or.pred  	%p158, %p156, %p157;
	@%p158 bra 	$L__BB3_123;
	st.global.u32 	[%rd14+68], %r799;
$L__BB3_123:
	setp.ge.s32 	%p159, %r163, %r167;
	setp.ge.s32 	%p160, %r161, %r168;
	or.pred  	%p161, %p159, %p160;
	@%p161 bra 	$L__BB3_125;
	st.global.u32 	[%rd13+96], %r798;
$L__BB3_125:
	setp.ge.s32 	%p162, %r163, %r167;
	setp.ge.s32 	%p163, %r162, %r168;
	or.pred  	%p164, %p162, %p163;
	@%p164 bra 	$L__BB3_127;
	st.global.u32 	[%rd13+100], %r797;
$L__BB3_127:
	setp.ge.s32 	%p165, %r165, %r167;
	setp.ge.s32 	%p166, %r161, %r168;
	or.pred  	%p167, %p165, %p166;
	@%p167 bra 	$L__BB3_129;
	st.global.u32 	[%rd14+96], %r796;
$L__BB3_129:
	setp.ge.s32 	%p168, %r165, %r167;
	setp.ge.s32 	%p169, %r162, %r168;
	or.pred  	%p170, %p168, %p169;
	@%p170 bra 	$L__BB3_131;
	st.global.u32 	[%rd14+100], %r795;
$L__BB3_131:
	ret;
$L__BB3_132:
	mul.wide.u32 	%rd19, %r785, 4;
	add.s64 	%rd20, %rd3, %rd19;
	ld.global.v4.f32 	{%f16, %f17, %f18, %f19}, [%rd20];
	shl.b32 	%r219, %r1, 2;
	and.b32  	%r220, %r219, 28;
	mov.u32 	%r221, _ZZN13matmul_tensor20matmul_tensor_kernelEiiiPKfS1_PfE6smem_a;
	mad.lo.s32 	%r222, %r220, 288, %r221;
	shr.u32 	%r223, %r1, 1;
	and.b32  	%r224, %r223, 124;
	add.s32 	%r225, %r222, %r224;
	st.shared.f32 	[%r225], %f16;
	st.shared.f32 	[%r225+288], %f17;
	st.shared.f32 	[%r225+576], %f18;
	st.shared.f32 	[%r225+864], %f19;
	bra.uni 	$L__BB3_12;
$L__BB3_133:
	mul.wide.s32 	%rd25, %r784, 4;
	add.s64 	%rd26, %rd1, %rd25;
	ld.global.v4.f32 	{%f30, %f31, %f32, %f33}, [%rd26];
	st.shared.f32 	[%r9], %f30;
	st.shared.f32 	[%r9+4], %f31;
	st.shared.f32 	[%r9+8], %f32;
	st.shared.f32 	[%r9+12], %f33;
	bra.uni 	$L__BB3_33;

}
	// .globl	_ZN13matmul_tensor20matmul_tensor_splitkEiiiPKfS1_Pfii
.visible .entry _ZN13matmul_tensor20matmul_tensor_splitkEiiiPKfS1_Pfii(
	.param .u32 _ZN13matmul_tensor20matmul_tensor_splitkEiiiPKfS1_Pfii_param_0,
	.param .u32 _ZN13matmul_tensor20matmul_tensor_splitkEiiiPKfS1_Pfii_param_1,
	.param .u32 _ZN13matmul_tensor20matmul_tensor_splitkEiiiPKfS1_Pfii_param_2,
	.param .u64 .ptr .align 1 _ZN13matmul_tensor20matmul_tensor_splitkEiiiPKfS1_Pfii_param_3,
	.param .u64 .ptr .align 1 _ZN13matmul_tensor20matmul_tensor_splitkEiiiPKfS1_Pfii_param_4,
	.param .u64 .ptr .align 1 _ZN13matmul_tensor20matmul_tensor_splitkEiiiPKfS1_Pfii_param_5,
	.param .u32 _ZN13matmul_tensor20matmul_tensor_splitkEiiiPKfS1_Pfii_param_6,
	.param .u32 _ZN13matmul_tensor20matmul_tensor_splitkEiiiPKfS1_Pfii_param_7
)
.maxntid 256
{
	.reg .pred 	%p<224>;
	.reg .b16 	%rs<4>;
	.reg .b32 	%r<988>;
	.reg .b32 	%f<61>;
	.reg .b64 	%rd<56>;
	// demoted variable
	.shared .align 4 .b8 _ZZN13matmul_tensor20matmul_tensor_splitkEiiiPKfS1_PfiiE6smem_a[9216];
	// demoted variable
	.shared .align 4 .b8 _ZZN13matmul_tensor20matmul_tensor_splitkEiiiPKfS1_PfiiE6smem_b[17408];
	ld.param.u32 	%r290, [_ZN13matmul_tensor20matmul_tensor_splitkEiiiPKfS1_Pfii_param_0];
	ld.param.u32 	%r291, [_ZN13matmul_tensor20matmul_tensor_splitkEiiiPKfS1_Pfii_param_1];
	ld.param.u32 	%r292, [_ZN13matmul_tensor20matmul_tensor_splitkEiiiPKfS1_Pfii_param_2];
	ld.param.u64 	%rd15, [_ZN13matmul_tensor20matmul_tensor_splitkEiiiPKfS1_Pfii_param_3];
	ld.param.u64 	%rd16, [_ZN13matmul_tensor20matmul_tensor_splitkEiiiPKfS1_Pfii_param_4];
	ld.param.u64 	%rd17, [_ZN13matmul_tensor20matmul_tensor_splitkEiiiPKfS1_Pfii_param_5];
	ld.param.u32 	%r294, [_ZN13matmul_tensor20matmul_tensor_splitkEiiiPKfS1_Pfii_param_6];
	ld.param.u32 	%r295, [_ZN13matmul_tensor20matmul_tensor_splitkEiiiPKfS1_Pfii_param_7];
	cvta.to.global.u64 	%rd1, %rd15;
	cvta.to.global.u64 	%rd2, %rd16;
	cvta.to.global.u64 	%rd3, %rd17;
	mov.u32 	%r296, %ctaid.z;
	mad.lo.s32 	%r887, %r294, %r296, %r295;
	add.s32 	%r297, %r887, %r294;
	min.s32 	%r2, %r297, %r292;
	mov.u32 	%r3, %tid.x;
	shr.u32 	%r4, %r3, 5;
	mov.u32 	%r298, %ctaid.y;
	shl.b32 	%r5, %r298, 6;
	mov.u32 	%r299, %ctaid.x;
	shl.b32 	%r6, %r299, 7;
	setp.ge.s32 	%p1, %r887, %r2;
	mov.b32 	%r956, 0;
	mov.u32 	%r957, %r956;
	mov.u32 	%r958, %r956;
	mov.u32 	%r959, %r956;
	mov.u32 	%r960, %r956;
	mov.u32 	%r961, %r956;
	mov.u32 	%r962, %r956;
	mov.u32 	%r963, %r956;
	mov.u32 	%r964, %r956;
	mov.u32 	%r965, %r956;
	mov.u32 	%r966, %r956;
	mov.u32 	%r967, %r956;
	mov.u32 	%r968, %r956;
	mov.u32 	%r969, %r956;
	mov.u32 	%r970, %r956;
	mov.u32 	%r971, %r956;
	mov.u32 	%r972, %r956;
	mov.u32 	%r973, %r956;
	mov.u32 	%r974, %r956;
	mov.u32 	%r975, %r956;
	mov.u32 	%r976, %r956;
	mov.u32 	%r977, %r956;
	mov.u32 	%r978, %r956;
	mov.u32 	%r979, %r956;
	mov.u32 	%r980, %r956;
	mov.u32 	%r981, %r956;
	mov.u32 	%r982, %r956;
	mov.u32 	%r983, %r956;
	mov.u32 	%r984, %r956;
	mov.u32 	%r985, %r956;
	mov.u32 	%r986, %r956;
	mov.u32 	%r987, %r956;
	@%p1 bra 	$L__BB4_74;
	mov.u32 	%r301, %ntid.x;
	shr.u32 	%r302, %r3, 3;
	shl.b32 	%r303, %r3, 2;
	and.b32  	%r304, %r303, 28;
	add.s32 	%r7, %r302, %r5;
	shl.b32 	%r305, %r302, 2;
	mov.u32 	%r306, _ZZN13matmul_tensor20matmul_tensor_splitkEiiiPKfS1_PfiiE6smem_a;
	add.s32 	%r307, %r306, %r305;
	mad.lo.s32 	%r8, %r304, 288, %r307;
	add.s32 	%r308, %r301, %r3;
	shr.u32 	%r309, %r308, 3;
	shl.b32 	%r310, %r308, 2;
	and.b32  	%r9, %r310, 28;
	add.s32 	%r10, %r309, %r5;
	shl.b32 	%r311, %r309, 2;
	add.s32 	%r312, %r306, %r311;
	mad.lo.s32 	%r11, %r9, 288, %r312;
	mov.u32 	%r313, _ZZN13matmul_tensor20matmul_tensor_splitkEiiiPKfS1_PfiiE6smem_b;
	mad.lo.s32 	%r314, %r4, 544, %r313;
	shl.b32 	%r315, %r3, 4;
	and.b32  	%r316, %r315, 496;
	add.s32 	%r12, %r314, %r316;
	shr.u32 	%r13, %r308, 5;
	and.b32  	%r317, %r310, 124;
	add.s32 	%r14, %r317, %r6;
	mad.lo.s32 	%r318, %r13, 544, %r313;
	shl.b32 	%r319, %r308, 4;
	and.b32  	%r320, %r319, 496;
	add.s32 	%r15, %r318, %r320;
	add.s32 	%r321, %r308, %r301;
	shr.u32 	%r16, %r321, 5;
	shl.b32 	%r322, %r321, 2;
	and.b32  	%r323, %r322, 124;
	add.s32 	%r17, %r323, %r6;
	mad.lo.s32 	%r324, %r16, 544, %r313;
	shl.b32 	%r325, %r321, 4;
	and.b32  	%r326, %r325, 496;
	add.s32 	%r18, %r324, %r326;
	add.s32 	%r327, %r321, %r301;
	shr.u32 	%r19, %r327, 5;
	shl.b32 	%r328, %r327, 2;
	and.b32  	%r329, %r328, 124;
	add.s32 	%r20, %r329, %r6;
	mad.lo.s32 	%r330, %r19, 544, %r313;
	shl.b32 	%r331, %r327, 4;
	and.b32  	%r332, %r331, 496;
	add.s32 	%r21, %r330, %r332;
	mov.b32 	%r956, 0;
	add.s32 	%r356, %r9, 3;
	add.s32 	%r362, %r9, 1;
	add.s32 	%r366, %r9, 2;
$L__BB4_2:
	mul.lo.s32 	%r94, %r7, %r292;
	setp.lt.s32 	%p2, %r7, %r290;
	sub.s32 	%r95, %r2, %r887;
	min.s32 	%r96, %r95, 32;
	mov.u32 	%r333, %tid.x;
	shl.b32 	%r334, %r333, 2;
	and.b32  	%r98, %r334, 28;
	or.b32  	%r335, %r98, 3;
	add.s32 	%r99, %r335, %r887;
	setp.lt.s32 	%p3, %r99, %r292;
	and.pred  	%p4, %p2, %p3;
	setp.lt.s32 	%p5, %r335, %r96;
	and.pred  	%p6, %p4, %p5;
	@%p6 bra 	$L__BB4_139;
	add.s32 	%r337, %r98, %r887;
	add.s32 	%r338, %r94, %r337;
	setp.lt.s32 	%p8, %r337, %r292;
	and.pred  	%p9, %p2, %p8;
	setp.gt.s32 	%p10, %r95, %r98;
	and.pred  	%p11, %p9, %p10;
	mul.wide.s32 	%rd18, %r338, 4;
	add.s64 	%rd4, %rd1, %rd18;
	mov.f32 	%f55, 0f00000000;
	@%p11 bra 	$L__BB4_4;
	bra.uni 	$L__BB4_5;
$L__BB4_4:
	ld.global.f32 	%f55, [%rd4];
$L__BB4_5:
	st.shared.f32 	[%r8], %f55;
	add.s32 	%r339, %r99, -2;
	setp.lt.s32 	%p13, %r339, %r292;
	and.pred  	%p14, %p2, %p13;
	add.s32 	%r341, %r98, 1;
	setp.lt.s32 	%p15, %r341, %r96;
	and.pred  	%p16, %p14, %p15;
	@%p16 bra 	$L__BB4_7;
	mov.b32 	%r342, 0;
	st.shared.u32 	[%r8+288], %r342;
	bra.uni 	$L__BB4_8;
$L__BB4_7:
	ld.global.f32 	%f14, [%rd4+4];
	st.shared.f32 	[%r8+288], %f14;
$L__BB4_8:
	add.s32 	%r343, %r99, -1;
	setp.lt.s32 	%p18, %r343, %r292;
	and.pred  	%p19, %p2, %p18;
	add.s32 	%r345, %r98, 2;
	setp.lt.s32 	%p20, %r345, %r96;
	and.pred  	%p21, %p19, %p20;
	@%p21 bra 	$L__BB4_10;
	mov.b32 	%r346, 0;
	st.shared.u32 	[%r8+576], %r346;
	bra.uni 	$L__BB4_11;
$L__BB4_10:
	ld.global.f32 	%f15, [%rd4+8];
	st.shared.f32 	[%r8+576], %f15;
$L__BB4_11:
	mov.b32 	%r347, 0;
	st.shared.u32 	[%r8+864], %r347;
$L__BB4_12:
	mul.lo.s32 	%r100, %r10, %r292;
	setp.lt.s32 	%p22, %r10, %r290;
	add.s32 	%r101, %r356, %r887;
	setp.lt.s32 	%p23, %r101, %r292;
	and.pred  	%p24, %p22, %p23;
	setp.lt.s32 	%p25, %r356, %r96;
	and.pred  	%p26, %p24, %p25;
	@%p26 bra 	$L__BB4_22;
	setp.ge.s32 	%p27, %r10, %r290;
	add.s32 	%r358, %r9, %r887;
	add.s32 	%r359, %r100, %r358;
	setp.ge.s32 	%p28, %r358, %r292;
	or.pred  	%p29, %p27, %p28;
	setp.le.s32 	%p30, %r95, %r9;
	mul.wide.s32 	%rd21, %r359, 4;
	add.s64 	%rd5, %rd1, %rd21;
	mov.f32 	%f56, 0f00000000;
	or.pred  	%p31, %p29, %p30;
	@%p31 bra 	$L__BB4_15;
	ld.global.f32 	%f56, [%rd5];
$L__BB4_15:
	st.shared.f32 	[%r11], %f56;
	add.s32 	%r360, %r101, -2;
	setp.lt.s32 	%p33, %r360, %r292;
	and.pred  	%p34, %p22, %p33;
	setp.lt.s32 	%p35, %r362, %r96;
	and.pred  	%p36, %p34, %p35;
	@%p36 bra 	$L__BB4_17;
	mov.b32 	%r363, 0;
	st.shared.u32 	[%r11+288], %r363;
	bra.uni 	$L__BB4_18;
$L__BB4_17:
	ld.global.f32 	%f21, [%rd5+4];
	st.shared.f32 	[%r11+288], %f21;
$L__BB4_18:
	add.s32 	%r364, %r101, -1;
	setp.lt.s32 	%p38, %r364, %r292;
	and.pred  	%p39, %p22, %p38;
	setp.lt.s32 	%p40, %r366, %r96;
	and.pred  	%p41, %p39, %p40;
	@%p41 bra 	$L__BB4_20;
	mov.b32 	%r367, 0;
	st.shared.u32 	[%r11+576], %r367;
	bra.uni 	$L__BB4_21;
$L__BB4_20:
	ld.global.f32 	%f22, [%rd5+8];
	st.shared.f32 	[%r11+576], %f22;
$L__BB4_21:
	mov.b32 	%r368, 0;
	st.shared.u32 	[%r11+864], %r368;
	bra.uni 	$L__BB4_23;
$L__BB4_22:
	add.s32 	%r369, %r9, %r887;
	add.s32 	%r370, %r100, %r369;
	mul.wide.s32 	%rd22, %r370, 4;
	add.s64 	%rd23, %rd1, %rd22;
	ld.global.v4.f32 	{%f23, %f24, %f25, %f26}, [%rd23];
	mov.u32 	%r371, _ZZN13matmul_tensor20matmul_tensor_splitkEiiiPKfS1_PfiiE6smem_a;
	mad.lo.s32 	%r372, %r9, 288, %r371;
	mov.u32 	%r373, %ntid.x;
	add.s32 	%r374, %r373, %r333;
	shr.u32 	%r375, %r374, 1;
	and.b32  	%r376, %r375, 2147483644;
	add.s32 	%r377, %r372, %r376;
	st.shared.f32 	[%r377], %f23;
	st.shared.f32 	[%r377+288], %f24;
	st.shared.f32 	[%r377+576], %f25;
	st.shared.f32 	[%r377+864], %f26;
$L__BB4_23:
	shl.b32 	%r378, %r333, 2;
	and.b32  	%r379, %r378, 124;
	mov.u32 	%r380, %ctaid.x;
	shl.b32 	%r381, %r380, 7;
	or.b32  	%r382, %r379, %r381;
	add.s32 	%r383, %r382, 3;
	setp.lt.s32 	%p42, %r383, %r291;
	add.s32 	%r103, %r4, %r887;
	setp.lt.s32 	%p43, %r103, %r292;
	and.pred  	%p44, %p43, %p42;
	setp.lt.s32 	%p45, %r4, %r96;
	and.pred  	%p46, %p44, %p45;
	@%p46 bra 	$L__BB4_140;
	setp.lt.s32 	%p49, %r382, %r291;
	mad.lo.s32 	%r386, %r103, %r291, %r382;
	and.pred  	%p50, %p43, %p49;
	and.pred  	%p51, %p50, %p45;
	mul.wide.s32 	%rd24, %r386, 4;
	add.s64 	%rd6, %rd2, %rd24;
	mov.f32 	%f57, 0f00000000;
	@%p51 bra 	$L__BB4_25;
	bra.uni 	$L__BB4_26;
$L__BB4_25:
	ld.global.f32 	%f57, [%rd6];
$L__BB4_26:
	add.s32 	%r388, %r382, 1;
	setp.lt.s32 	%p54, %r388, %r291;
	st.shared.f32 	[%r12], %f57;
	and.pred  	%p55, %p43, %p54;
	and.pred  	%p56, %p55, %p45;
	@%p56 bra 	$L__BB4_28;
	mov.b32 	%r389, 0;
	st.shared.u32 	[%r12+4], %r389;
	bra.uni 	$L__BB4_29;
$L__BB4_28:
	ld.global.f32 	%f28, [%rd6+4];
	st.shared.f32 	[%r12+4], %f28;
$L__BB4_29:
	add.s32 	%r391, %r382, 2;
	setp.lt.s32 	%p59, %r391, %r291;
	and.pred  	%p60, %p43, %p59;
	and.pred  	%p61, %p60, %p45;
	@%p61 bra 	$L__BB4_31;
	mov.b32 	%r392, 0;
	st.shared.u32 	[%r12+8], %r392;
	bra.uni 	$L__BB4_32;
$L__BB4_31:
	ld.global.f32 	%f29, [%rd6+8];
	st.shared.f32 	[%r12+8], %f29;
$L__BB4_32:
	mov.b32 	%r393, 0;
	st.shared.u32 	[%r12+12], %r393;
$L__BB4_33:
	add.s32 	%r395, %r14, 3;
	setp.lt.s32 	%p62, %r395, %r291;
	add.s32 	%r104, %r13, %r887;
	setp.lt.s32 	%p63, %r104, %r292;
	and.pred  	%p64, %p63, %p62;
	setp.lt.s32 	%p65, %r13, %r96;
	and.pred  	%p66, %p64, %p65;
	@%p66 bra 	$L__BB4_43;
	setp.ge.s32 	%p67, %r13, %r96;
	setp.ge.s32 	%p68, %r104, %r292;
	setp.ge.s32 	%p69, %r14, %r291;
	mad.lo.s32 	%r398, %r104, %r291, %r14;
	or.pred  	%p70, %p68, %p69;
	mul.wide.s32 	%rd27, %r398, 4;
	add.s64 	%rd7, %rd2, %rd27;
	mov.f32 	%f58, 0f00000000;
	or.pred  	%p71, %p70, %p67;
	@%p71 bra 	$L__BB4_36;
	ld.global.f32 	%f58, [%rd7];
$L__BB4_36:
	add.s32 	%r400, %r14, 1;
	setp.lt.s32 	%p74, %r400, %r291;
	st.shared.f32 	[%r15], %f58;
	and.pred  	%p75, %p63, %p74;
	and.pred  	%p76, %p75, %p65;
	@%p76 bra 	$L__BB4_38;
	mov.b32 	%r401, 0;
	st.shared.u32 	[%r15+4], %r401;
	bra.uni 	$L__BB4_39;
$L__BB4_38:
	ld.global.f32 	%f35, [%rd7+4];
	st.shared.f32 	[%r15+4], %f35;
$L__BB4_39:
	add.s32 	%r403, %r14, 2;
	setp.lt.s32 	%p79, %r403, %r291;
	and.pred  	%p80, %p63, %p79;
	and.pred  	%p81, %p80, %p65;
	@%p81 bra 	$L__BB4_41;
	mov.b32 	%r404, 0;
	st.shared.u32 	[%r15+8], %r404;
	bra.uni 	$L__BB4_42;
$L__BB4_41:
	ld.global.f32 	%f36, [%rd7+8];
	st.shared.f32 	[%r15+8], %f36;
$L__BB4_42:
	mov.b32 	%r405, 0;
	st.shared.u32 	[%r15+12], %r405;
	bra.uni 	$L__BB4_44;
$L__BB4_43:
	mad.lo.s32 	%r406, %r104, %r291, %r14;
	mul.wide.s32 	%rd28, %r406, 4;
	add.s64 	%rd29, %rd2, %rd28;
	ld.global.v4.f32 	{%f37, %f38, %f39, %f40}, [%rd29];
	st.shared.f32 	[%r15], %f37;
	st.shared.f32 	[%r15+4], %f38;
	st.shared.f32 	[%r15+8], %f39;
	st.shared.f32 	[%r15+12], %f40;
$L__BB4_44:
	add.s32 	%r407, %r17, 3;
	setp.lt.s32 	%p82, %r407, %r291;
	add.s32 	%r105, %r16, %r887;
	setp.lt.s32 	%p83, %r105, %r292;
	and.pred  	%p84, %p83, %p82;
	setp.lt.s32 	%p85, %r16, %r96;
	and.pred  	%p86, %p84, %p85;
	@%p86 bra 	$L__BB4_54;
	setp.ge.s32 	%p87, %r16, %r96;
	setp.ge.s32 	%p88, %r105, %r292;
	setp.ge.s32 	%p89, %r17, %r291;
	mad.lo.s32 	%r410, %r105, %r291, %r17;
	or.pred  	%p90, %p88, %p89;
	mul.wide.s32 	%rd30, %r410, 4;
	add.s64 	%rd8, %rd2, %rd30;
	mov.f32 	%f59, 0f00000000;
	or.pred  	%p91, %p90, %p87;
	@%p91 bra 	$L__BB4_47;
	ld.global.f32 	%f59, [%rd8];
$L__BB4_47:
	add.s32 	%r412, %r17, 1;
	setp.lt.s32 	%p94, %r412, %r291;
	st.shared.f32 	[%r18], %f59;
	and.pred  	%p95, %p83, %p94;
	and.pred  	%p96, %p95, %p85;
	@%p96 bra 	$L__BB4_49;
	mov.b32 	%r413, 0;
	st.shared.u32 	[%r18+4], %r413;
	bra.uni 	$L__BB4_50;
$L__BB4_49:
	ld.global.f32 	%f42, [%rd8+4];
	st.shared.f32 	[%r18+4], %f42;
$L__BB4_50:
	add.s32 	%r415, %r17, 2;
	setp.lt.s32 	%p99, %r415, %r291;
	and.pred  	%p100, %p83, %p99;
	and.pred  	%p101, %p100, %p85;
	@%p101 bra 	$L__BB4_52;
	mov.b32 	%r416, 0;
	st.shared.u32 	[%r18+8], %r416;
	bra.uni 	$L__BB4_53;
$L__BB4_52:
	ld.global.f32 	%f43, [%rd8+8];
	st.shared.f32 	[%r18+8], %f43;
$L__BB4_53:
	mov.b32 	%r417, 0;
	st.shared.u32 	[%r18+12], %r417;
	bra.uni 	$L__BB4_55;
$L__BB4_54:
	mad.lo.s32 	%r418, %r105, %r291, %r17;
	mul.wide.s32 	%rd31, %r418, 4;
	add.s64 	%rd32, %rd2, %rd31;
	ld.global.v4.f32 	{%f44, %f45, %f46, %f47}, [%rd32];
	st.shared.f32 	[%r18], %f44;
	st.shared.f32 	[%r18+4], %f45;
	st.shared.f32 	[%r18+8], %f46;
	st.shared.f32 	[%r18+12], %f47;
$L__BB4_55:
	add.s32 	%r419, %r20, 3;
	setp.lt.s32 	%p102, %r419, %r291;
	add.s32 	%r106, %r19, %r887;
	setp.lt.s32 	%p103, %r106, %r292;
	and.pred  	%p104, %p103, %p102;
	setp.lt.s32 	%p105, %r19, %r96;
	and.pred  	%p106, %p104, %p105;
	@%p106 bra 	$L__BB4_65;
	setp.ge.s32 	%p107, %r19, %r96;
	setp.ge.s32 	%p108, %r106, %r292;
	setp.ge.s32 	%p109, %r20, %r291;
	mad.lo.s32 	%r422, %r106, %r291, %r20;
	or.pred  	%p110, %p108, %p109;
	mul.wide.s32 	%rd33, %r422, 4;
	add.s64 	%rd9, %rd2, %rd33;
	mov.f32 	%f60, 0f00000000;
	or.pred  	%p111, %p110, %p107;
	@%p111 bra 	$L__BB4_58;
	ld.global.f32 	%f60, [%rd9];
$L__BB4_58:
	add.s32 	%r424, %r20, 1;
	setp.lt.s32 	%p114, %r424, %r291;
	st.shared.f32 	[%r21], %f60;
	and.pred  	%p115, %p103, %p114;
	and.pred  	%p116, %p115, %p105;
	@%p116 bra 	$L__BB4_60;
	mov.b32 	%r425, 0;
	st.shared.u32 	[%r21+4], %r425;
	bra.uni 	$L__BB4_61;
$L__BB4_60:
	ld.global.f32 	%f49, [%rd9+4];
	st.shared.f32 	[%r21+4], %f49;
$L__BB4_61:
	add.s32 	%r427, %r20, 2;
	setp.lt.s32 	%p119, %r427, %r291;
	and.pred  	%p120, %p103, %p119;
	and.pred  	%p121, %p120, %p105;
	@%p121 bra 	$L__BB4_63;
	mov.b32 	%r428, 0;
	st.shared.u32 	[%r21+8], %r428;
	bra.uni 	$L__BB4_64;
$L__BB4_63:
	ld.global.f32 	%f50, [%rd9+8];
	st.shared.f32 	[%r21+8], %f50;
$L__BB4_64:
	mov.b32 	%r429, 0;
	st.shared.u32 	[%r21+12], %r429;
	bra.uni 	$L__BB4_66;
$L__BB4_65:
	mad.lo.s32 	%r430, %r106, %r291, %r20;
	mul.wide.s32 	%rd34, %r430, 4;
	add.s64 	%rd35, %rd2, %rd34;
	ld.global.v4.f32 	{%f51, %f52, %f53, %f54}, [%rd35];
	st.shared.f32 	[%r21], %f51;
	st.shared.f32 	[%r21+4], %f52;
	st.shared.f32 	[%r21+8], %f53;
	st.shared.f32 	[%r21+12], %f54;
$L__BB4_66:
	bar.sync 	0;
	setp.lt.s32 	%p122, %r95, 1;
	@%p122 bra 	$L__BB4_73;
	add.s32 	%r432, %r96, 7;
	shr.u32 	%r433, %r432, 3;
	max.u32 	%r107, %r433, 1;
	setp.lt.u32 	%p123, %r95, 9;
	mov.b32 	%r955, 0;
	@%p123 bra 	$L__BB4_71;
	and.b32  	%r434, %r333, 3;
	shl.b32 	%r435, %r4, 7;
	and.b32  	%r436, %r435, 384;
	mad.lo.s32 	%r437, %r434, 544, %r436;
	and.b32  	%r438, %r333, 28;
	or.b32  	%r439, %r437, %r438;
	mov.u32 	%r440, _ZZN13matmul_tensor20matmul_tensor_splitkEiiiPKfS1_PfiiE6smem_b;
	add.s32 	%r441, %r439, %r440;
	add.s32 	%r888, %r441, 4352;
	and.b32  	%r442, %r333, -128;
	mad.lo.s32 	%r443, %r434, 288, %r442;
	or.b32  	%r444, %r443, %r438;
	mov.u32 	%r445, _ZZN13matmul_tensor20matmul_tensor_splitkEiiiPKfS1_PfiiE6smem_a;
	add.s32 	%r446, %r444, %r445;
	add.s32 	%r889, %r446, 2304;
	cvt.u16.u32 	%rs1, %r107;
	shr.u16 	%rs2, %rs1, 1;
	and.b16  	%rs3, %rs2, 7;
	mul.wide.u16 	%r447, %rs3, 2;
	neg.s32 	%r890, %r447;
$L__BB4_69:
	ld.shared.u32 	%r452, [%r889+-2304];
	ld.shared.u32 	%r453, [%r889+-2272];
	ld.shared.u32 	%r454, [%r889+-1152];
	ld.shared.u32 	%r455, [%r889+-1120];
	ld.shared.u32 	%r456, [%r888+-4352];
	ld.shared.u32 	%r457, [%r888+-2176];
	// begin inline asm
	mma.sync.aligned.m16n8k8.row.col.f32.tf32.tf32.f32 {%r448, %r449, %r450, %r451}, {%r452, %r453, %r454, %r455}, {%r456, %r457}, {%r987, %r986, %r985, %r984};
	// end inline asm
	ld.shared.u32 	%r466, [%r889+-2304];
	ld.shared.u32 	%r467, [%r889+-2272];
	ld.shared.u32 	%r468, [%r889+-1152];
	ld.shared.u32 	%r469, [%r889+-1120];
	ld.shared.u32 	%r470, [%r888+-4320];
	ld.shared.u32 	%r471, [%r888+-2144];
	// begin inline asm
	mma.sync.aligned.m16n8k8.row.col.f32.tf32.tf32.f32 {%r462, %r463, %r464, %r465}, {%r466, %r467, %r468, %r469}, {%r470, %r471}, {%r983, %r982, %r981, %r980};
	// end inline asm
	ld.shared.u32 	%r480, [%r889+-2304];
	ld.shared.u32 	%r481, [%r889+-2272];
	ld.shared.u32 	%r482, [%r889+-1152];
	ld.shared.u32 	%r483, [%r889+-1120];
	ld.shared.u32 	%r484, [%r888+-4288];
	ld.shared.u32 	%r485, [%r888+-2112];
	// begin inline asm
	mma.sync.aligned.m16n8k8.row.col.f32.tf32.tf32.f32 {%r476, %r477, %r478, %r479}, {%r480, %r481, %r482, %r483}, {%r484, %r485}, {%r979, %r978, %r977, %r976};
	// end inline asm
	ld.shared.u32 	%r494, [%r889+-2304];
	ld.shared.u32 	%r495, [%r889+-2272];
	ld.shared.u32 	%r496, [%r889+-1152];
	ld.shared.u32 	%r497, [%r889+-1120];
	ld.shared.u32 	%r498, [%r888+-4256];
	ld.shared.u32 	%r499, [%r888+-2080];
	// begin inline asm
	mma.sync.aligned.m16n8k8.row.col.f32.tf32.tf32.f32 {%r490, %r491, %r492, %r493}, {%r494, %r495, %r496, %r497}, {%r498, %r499}, {%r975, %r974, %r973, %r972};
	// end inline asm
	ld.shared.u32 	%r508, [%r889+-2240];
	ld.shared.u32 	%r509, [%r889+-2208];
	ld.shared.u32 	%r510, [%r889+-1088];
	ld.shared.u32 	%r511, [%r889+-1056];
	ld.shared.u32 	%r512, [%r888+-4352];
	ld.shared.u32 	%r513, [%r888+-2176];
	// begin inline asm
	mma.sync.aligned.m16n8k8.row.col.f32.tf32.tf32.f32 {%r504, %r505, %r506, %r507}, {%r508, %r509, %r510, %r511}, {%r512, %r513}, {%r971, %r970, %r969, %r968};
	// end inline asm
	ld.shared.u32 	%r522, [%r889+-2240];
	ld.shared.u32 	%r523, [%r889+-2208];
	ld.shared.u32 	%r524, [%r889+-1088];
	ld.shared.u32 	%r525, [%r889+-1056];
	ld.shared.u32 	%r526, [%r888+-4320];
	ld.shared.u32 	%r527, [%r888+-2144];
	// begin inline asm
	mma.sync.aligned.m16n8k8.row.col.f32.tf32.tf32.f32 {%r518, %r519, %r520, %r521}, {%r522, %r523, %r524, %r525}, {%r526, %r527}, {%r967, %r966, %r965, %r964};
	// end inline asm
	ld.shared.u32 	%r536, [%r889+-2240];
	ld.shared.u32 	%r537, [%r889+-2208];
	ld.shared.u32 	%r538, [%r889+-1088];
	ld.shared.u32 	%r539, [%r889+-1056];
	ld.shared.u32 	%r540, [%r888+-4288];
	ld.shared.u32 	%r541, [%r888+-2112];
	// begin inline asm
	mma.sync.aligned.m16n8k8.row.col.f32.tf32.tf32.f32 {%r532, %r533, %r534, %r535}, {%r536, %r537, %r538, %r539}, {%r540, %r541}, {%r963, %r962, %r961, %r960};
	// end inline asm
	ld.shared.u32 	%r550, [%r889+-2240];
	ld.shared.u32 	%r551, [%r889+-2208];
	ld.shared.u32 	%r552, [%r889+-1088];
	ld.shared.u32 	%r553, [%r889+-1056];
	ld.shared.u32 	%r554, [%r888+-4256];
	ld.shared.u32 	%r555, [%r888+-2080];
	// begin inline asm
	mma.sync.aligned.m16n8k8.row.col.f32.tf32.tf32.f32 {%r546, %r547, %r548, %r549}, {%r550, %r551, %r552, %r553}, {%r554, %r555}, {%r959, %r958, %r957, %r956};
	// end inline asm
	ld.shared.u32 	%r564, [%r889];
	ld.shared.u32 	%r565, [%r889+32];
	ld.shared.u32 	%r566, [%r889+1152];
	ld.shared.u32 	%r567, [%r889+1184];
	ld.shared.u32 	%r568, [%r888];
	ld.shared.u32 	%r569, [%r888+2176];
	// begin inline asm
	mma.sync.aligned.m16n8k8.row.col.f32.tf32.tf32.f32 {%r987, %r986, %r985, %r984}, {%r564, %r565, %r566, %r567}, {%r568, %r569}, {%r448, %r449, %r450, %r451};
	// end inline asm
	ld.shared.u32 	%r578, [%r889];
	ld.shared.u32 	%r579, [%r889+32];
	ld.shared.u32 	%r580, [%r889+1152];
	ld.shared.u32 	%r581, [%r889+1184];
	ld.shared.u32 	%r582, [%r888+32];
	ld.shared.u32 	%r583, [%r888+2208];
	// begin inline asm
	mma.sync.aligned.m16n8k8.row.col.f32.tf32.tf32.f32 {%r983, %r982, %r981, %r980}, {%r578, %r579, %r580, %r581}, {%r582, %r583}, {%r462, %r463, %r464, %r465};
	// end inline asm
	ld.shared.u32 	%r592, [%r889];
	ld.shared.u32 	%r593, [%r889+32];
	ld.shared.u32 	%r594, [%r889+1152];
	ld.shared.u32 	%r595, [%r889+1184];
	ld.shared.u32 	%r596, [%r888+64];
	ld.shared.u32 	%r597, [%r888+2240];
	// begin inline asm
	mma.sync.aligned.m16n8k8.row.col.f32.tf32.tf32.f32 {%r979, %r978, %r977, %r976}, {%r592, %r593, %r594, %r595}, {%r596, %r597}, {%r476, %r477, %r478, %r479};
	// end inline asm
	ld.shared.u32 	%r606, [%r889];
	ld.shared.u32 	%r607, [%r889+32];
	ld.shared.u32 	%r608, [%r889+1152];
	ld.shared.u32 	%r609, [%r889+1184];
	ld.shared.u32 	%r610, [%r888+96];
	ld.shared.u32 	%r611, [%r888+2272];
	// begin inline asm
	mma.sync.aligned.m16n8k8.row.col.f32.tf32.tf32.f32 {%r975, %r974, %r973, %r972}, {%r606, %r607, %r608, %r609}, {%r610, %r611}, {%r490, %r491, %r492, %r493};
	// end inline asm
	ld.shared.u32 	%r620, [%r889+64];
	ld.shared.u32 	%r621, [%r889+96];
	ld.shared.u32 	%r622, [%r889+1216];
	ld.shared.u32 	%r623, [%r889+1248];
	ld.shared.u32 	%r624, [%r888];
	ld.shared.u32 	%r625, [%r888+2176];
	// begin inline asm
	mma.sync.aligned.m16n8k8.row.col.f32.tf32.tf32.f32 {%r971, %r970, %r969, %r968}, {%r620, %r621, %r622, %r623}, {%r624, %r625}, {%r504, %r505, %r506, %r507};
	// end inline asm
	ld.shared.u32 	%r634, [%r889+64];
	ld.shared.u32 	%r635, [%r889+96];
	ld.shared.u32 	%r636, [%r889+1216];
	ld.shared.u32 	%r637, [%r889+1248];
	ld.shared.u32 	%r638, [%r888+32];
	ld.shared.u32 	%r639, [%r888+2208];
	// begin inline asm
	mma.sync.aligned.m16n8k8.row.col.f32.tf32.tf32.f32 {%r967, %r966, %r965, %r964}, {%r634, %r635, %r636, %r637}, {%r638, %r639}, {%r518, %r519, %r520, %r521};
	// end inline asm
	ld.shared.u32 	%r648, [%r889+64];
	ld.shared.u32 	%r649, [%r889+96];
	ld.shared.u32 	%r650, [%r889+1216];
	ld.shared.u32 	%r651, [%r889+1248];
	ld.shared.u32 	%r652, [%r888+64];
	ld.shared.u32 	%r653, [%r888+2240];
	// begin inline asm
	mma.sync.aligned.m16n8k8.row.col.f32.tf32.tf32.f32 {%r963, %r962, %r961, %r960}, {%r648, %r649, %r650, %r651}, {%r652, %r653}, {%r532, %r533, %r534, %r535};
	// end inline asm
	ld.shared.u32 	%r662, [%r889+64];
	ld.shared.u32 	%r663, [%r889+96];
	ld.shared.u32 	%r664, [%r889+1216];
	ld.shared.u32 	%r665, [%r889+1248];
	ld.shared.u32 	%r666, [%r888+96];
	ld.shared.u32 	%r667, [%r888+2272];
	// begin inline asm
	mma.sync.aligned.m16n8k8.row.col.f32.tf32.tf32.f32 {%r959, %r958, %r957, %r956}, {%r662, %r663, %r664, %r665}, {%r666, %r667}, {%r546, %r547, %r548, %r549};
	// end inline asm
	add.s32 	%r890, %r890, 2;
	add.s32 	%r889, %r889, 4608;
	add.s32 	%r888, %r888, 8704;
	setp.ne.s32 	%p124, %r890, 0;
	@%p124 bra 	$L__BB4_69;
	shl.b32 	%r672, %r107, 3;
	and.b32  	%r955, %r672, 112;
$L__BB4_71:
	and.b32  	%r673, %r107, 1;
	setp.eq.b32 	%p125, %r673, 1;
	not.pred 	%p126, %p125;
	@%p126 bra 	$L__BB4_73;
	mov.u32 	%r786, %tid.x;
	and.b32  	%r787, %r786, 3;
	add.s32 	%r788, %r955, %r787;
	mov.u32 	%r789, _ZZN13matmul_tensor20matmul_tensor_splitkEiiiPKfS1_PfiiE6smem_a;
	mad.lo.s32 	%r790, %r788, 288, %r789;
	mov.u32 	%r791, _ZZN13matmul_tensor20matmul_tensor_splitkEiiiPKfS1_PfiiE6smem_b;
	mad.lo.s32 	%r792, %r788, 544, %r791;
	and.b32  	%r793, %r786, 156;
	add.s32 	%r794, %r790, %r793;
	ld.shared.u32 	%r678, [%r794];
	ld.shared.u32 	%r679, [%r794+32];
	ld.shared.u32 	%r680, [%r794+1152];
	ld.shared.u32 	%r681, [%r794+1184];
	and.b32  	%r795, %r786, 28;
	shl.b32 	%r796, %r4, 7;
	and.b32  	%r797, %r796, 384;
	or.b32  	%r798, %r797, %r795;
	add.s32 	%r799, %r792, %r798;
	ld.shared.u32 	%r682, [%r799];
	ld.shared.u32 	%r683, [%r799+2176];
	// begin inline asm
	mma.sync.aligned.m16n8k8.row.col.f32.tf32.tf32.f32 {%r987, %r986, %r985, %r984}, {%r678, %r679, %r680, %r681}, {%r682, %r683}, {%r987, %r986, %r985, %r984};
	// end inline asm
	ld.shared.u32 	%r692, [%r794];
	ld.shared.u32 	%r693, [%r794+32];
	ld.shared.u32 	%r694, [%r794+1152];
	ld.shared.u32 	%r695, [%r794+1184];
	ld.shared.u32 	%r696, [%r799+32];
	ld.shared.u32 	%r697, [%r799+2208];
	// begin inline asm
	mma.sync.aligned.m16n8k8.row.col.f32.tf32.tf32.f32 {%r983, %r982, %r981, %r980}, {%r692, %r693, %r694, %r695}, {%r696, %r697}, {%r983, %r982, %r981, %r980};
	// end inline asm
	ld.shared.u32 	%r706, [%r794];
	ld.shared.u32 	%r707, [%r794+32];
	ld.shared.u32 	%r708, [%r794+1152];
	ld.shared.u32 	%r709, [%r794+1184];
	ld.shared.u32 	%r710, [%r799+64];
	ld.shared.u32 	%r711, [%r799+2240];
	// begin inline asm
	mma.sync.aligned.m16n8k8.row.col.f32.tf32.tf32.f32 {%r979, %r978, %r977, %r976}, {%r706, %r707, %r708, %r709}, {%r710, %r711}, {%r979, %r978, %r977, %r976};
	// end inline asm
	ld.shared.u32 	%r720, [%r794];
	ld.shared.u32 	%r721, [%r794+32];
	ld.shared.u32 	%r722, [%r794+1152];
	ld.shared.u32 	%r723, [%r794+1184];
	ld.shared.u32 	%r724, [%r799+96];
	ld.shared.u32 	%r725, [%r799+2272];
	// begin inline asm
	mma.sync.aligned.m16n8k8.row.col.f32.tf32.tf32.f32 {%r975, %r974, %r973, %r972}, {%r720, %r721, %r722, %r723}, {%r724, %r725}, {%r975, %r974, %r973, %r972};
	// end inline asm
	ld.shared.u32 	%r734, [%r794+64];
	ld.shared.u32 	%r735, [%r794+96];
	ld.shared.u32 	%r736, [%r794+1216];
	ld.shared.u32 	%r737, [%r794+1248];
	ld.shared.u32 	%r738, [%r799];
	ld.shared.u32 	%r739, [%r799+2176];
	// begin inline asm
	mma.sync.aligned.m16n8k8.row.col.f32.tf32.tf32.f32 {%r971, %r970, %r969, %r968}, {%r734, %r735, %r736, %r737}, {%r738, %r739}, {%r971, %r970, %r969, %r968};
	// end inline asm
	ld.shared.u32 	%r748, [%r794+64];
	ld.shared.u32 	%r749, [%r794+96];
	ld.shared.u32 	%r750, [%r794+1216];
	ld.shared.u32 	%r751, [%r794+1248];
	ld.shared.u32 	%r752, [%r799+32];
	ld.shared.u32 	%r753, [%r799+2208];
	// begin inline asm
	mma.sync.aligned.m16n8k8.row.col.f32.tf32.tf32.f32 {%r967, %r966, %r965, %r964}, {%r748, %r749, %r750, %r751}, {%r752, %r753}, {%r967, %r966, %r965, %r964};
	// end inline asm
	ld.shared.u32 	%r762, [%r794+64];
	ld.shared.u32 	%r763, [%r794+96];
	ld.shared.u32 	%r764, [%r794+1216];
	ld.shared.u32 	%r765, [%r794+1248];
	ld.shared.u32 	%r766, [%r799+64];
	ld.shared.u32 	%r767, [%r799+2240];
	// begin inline asm
	mma.sync.aligned.m16n8k8.row.col.f32.tf32.tf32.f32 {%r963, %r962, %r961, %r960}, {%r762, %r763, %r764, %r765}, {%r766, %r767}, {%r963, %r962, %r961, %r960};
	// end inline asm
	ld.shared.u32 	%r776, [%r794+64];
	ld.shared.u32 	%r777, [%r794+96];
	ld.shared.u32 	%r778, [%r794+1216];
	ld.shared.u32 	%r779, [%r794+1248];
	ld.shared.u32 	%r780, [%r799+96];
	ld.shared.u32 	%r781, [%r799+2272];
	// begin inline asm
	mma.sync.aligned.m16n8k8.row.col.f32.tf32.tf32.f32 {%r959, %r958, %r957, %r956}, {%r776, %r777, %r778, %r779}, {%r780, %r781}, {%r959, %r958, %r957, %r956};
	// end inline asm
$L__BB4_73:
	bar.sync 	0;
	add.s32 	%r887, %r887, 32;
	setp.lt.s32 	%p127, %r887, %r2;
	@%p127 bra 	$L__BB4_2;
$L__BB4_74:
	mov.u32 	%r800, %tid.x;
	shr.u32 	%r801, %r800, 2;
	and.b32  	%r802, %r801, 32;
	mov.u32 	%r803, %ctaid.y;
	shl.b32 	%r804, %r803, 6;
	or.b32  	%r805, %r802, %r804;
	and.b32  	%r806, %r800, 96;
	and.b32  	%r807, %r800, 31;
	shr.u32 	%r808, %r807, 2;
	or.b32  	%r54, %r805, %r808;
	shl.b32 	%r809, %r800, 1;
	and.b32  	%r810, %r809, 6;
	mov.u32 	%r811, %ctaid.x;
	shl.b32 	%r812, %r811, 7;
	or.b32  	%r813, %r810, %r812;
	or.b32  	%r814, %r813, %r806;
	mov.u32 	%r815, %ctaid.z;
	mul.lo.s32 	%r816, %r290, %r815;
	mul.lo.s32 	%r817, %r816, %r291;
	or.b32  	%r56, %r54, 8;
	setp.lt.s32 	%p128, %r54, %r290;
	mad.lo.s32 	%r57, %r54, %r291, %r817;
	shl.b32 	%r58, %r291, 3;
	add.s32 	%r59, %r57, %r58;
	add.s32 	%r60, %r814, 1;
	setp.lt.s32 	%p129, %r814, %r291;
	and.pred  	%p130, %p128, %p129;
	@%p130 bra 	$L__BB4_75;
	bra.uni 	$L__BB4_76;
$L__BB4_75:
	add.s32 	%r818, %r57, %r814;
	mul.wide.s32 	%rd36, %r818, 4;
	add.s64 	%rd37, %rd3, %rd36;
	st.global.u32 	[%rd37], %r987;
$L__BB4_76:
	setp.ge.s32 	%p131, %r54, %r290;
	setp.ge.s32 	%p132, %r60, %r291;
	cvt.s64.s32 	%rd10, %r814;
	cvt.s64.s32 	%rd38, %r57;
	add.s64 	%rd39, %rd38, %rd10;
	shl.b64 	%rd40, %rd39, 2;
	add.s64 	%rd11, %rd3, %rd40;
	or.pred  	%p133, %p131, %p132;
	@%p133 bra 	$L__BB4_78;
	st.global.u32 	[%rd11+4], %r986;
$L__BB4_78:
	setp.ge.s32 	%p134, %r814, %r291;
	setp.ge.s32 	%p135, %r56, %r290;
	or.pred  	%p136, %p135, %p134;
	@%p136 bra 	$L__BB4_80;
	add.s32 	%r819, %r59, %r814;
	mul.wide.s32 	%rd41, %r819, 4;
	add.s64 	%rd42, %rd3, %rd41;
	st.global.u32 	[%rd42], %r985;
$L__BB4_80:
	setp.ge.s32 	%p137, %r60, %r291;
	setp.ge.s32 	%p138, %r56, %r290;
	cvt.s64.s32 	%rd43, %r59;
	add.s64 	%rd44, %rd43, %rd10;
	shl.b64 	%rd45, %rd44, 2;
	add.s64 	%rd12, %rd3, %rd45;
	or.pred  	%p139, %p138, %p137;
	@%p139 bra 	$L__BB4_82;
	st.global.u32 	[%rd12+4], %r984;
$L__BB4_82:
	setp.ge.s32 	%p140, %r54, %r290;
	add.s32 	%r280, %r814, 8;
	add.s32 	%r281, %r814, 9;
	setp.ge.s32 	%p141, %r280, %r291;
	or.pred  	%p142, %p140, %p141;
	@%p142 bra 	$L__BB4_84;
	st.global.u32 	[%rd11+32], %r983;
$L__BB4_84:
	setp.ge.s32 	%p143, %r54, %r290;
	setp.ge.s32 	%p144, %r281, %r291;
	or.pred  	%p145, %p143, %p144;
	@%p145 bra 	$L__BB4_86;
	st.global.u32 	[%rd11+36], %r982;
$L__BB4_86:
	setp.ge.s32 	%p146, %r280, %r291;
	setp.ge.s32 	%p147, %r56, %r290;
	or.pred  	%p148, %p147, %p146;
	@%p148 bra 	$L__BB4_88;
	st.global.u32 	[%rd12+32], %r981;
$L__BB4_88:
	setp.ge.s32 	%p149, %r281, %r291;
	setp.ge.s32 	%p150, %r56, %r290;
	or.pred  	%p151, %p150, %p149;
	@%p151 bra 	$L__BB4_90;
	st.global.u32 	[%rd12+36], %r980;
$L__BB4_90:
	setp.ge.s32 	%p152, %r54, %r290;
	add.s32 	%r282, %r814, 16;
	add.s32 	%r283, %r814, 17;
	setp.ge.s32 	%p153, %r282, %r291;
	or.pred  	%p154, %p152, %p153;
	@%p154 bra 	$L__BB4_92;
	st.global.u32 	[%rd11+64], %r979;
$L__BB4_92:
	setp.ge.s32 	%p155, %r54, %r290;
	setp.ge.s32 	%p156, %r283, %r291;
	or.pred  	%p157, %p155, %p156;
	@%p157 bra 	$L__BB4_94;
	st.global.u32 	[%rd11+68], %r978;
$L__BB4_94:
	setp.ge.s32 	%p158, %r282, %r291;
	setp.ge.s32 	%p159, %r56, %r290;
	or.pred  	%p160, %p159, %p158;
	@%p160 bra 	$L__BB4_96;
	st.global.u32 	[%rd12+64], %r977;
$L__BB4_96:
	setp.ge.s32 	%p161, %r283, %r291;
	setp.ge.s32 	%p162, %r56, %r290;
	or.pred  	%p163, %p162, %p161;
	@%p163 bra 	$L__BB4_98;
	st.global.u32 	[%rd12+68], %r976;
$L__BB4_98:
	setp.ge.s32 	%p164, %r54, %r290;
	add.s32 	%r284, %r814, 24;
	add.s32 	%r285, %r814, 25;
	setp.ge.s32 	%p165, %r284, %r291;
	or.pred  	%p166, %p164, %p165;
	@%p166 bra 	$L__BB4_100;
	st.global.u32 	[%rd11+96], %r975;
$L__BB4_100:
	setp.ge.s32 	%p167, %r54, %r290;
	setp.ge.s32 	%p168, %r285, %r291;
	or.pred  	%p169, %p167, %p168;
	@%p169 bra 	$L__BB4_102;
	st.global.u32 	[%rd11+100], %r974;
$L__BB4_102:
	setp.ge.s32 	%p170, %r284, %r291;
	setp.ge.s32 	%p171, %r56, %r290;
	or.pred  	%p172, %p171, %p170;
	@%p172 bra 	$L__BB4_104;
	st.global.u32 	[%rd12+96], %r973;
$L__BB4_104:
	setp.ge.s32 	%p173, %r285, %r291;
	setp.ge.s32 	%p174, %r56, %r290;
	or.pred  	%p175, %p174, %p173;
	@%p175 bra 	$L__BB4_106;
	st.global.u32 	[%rd12+100], %r972;
$L__BB4_106:
	setp.ge.s32 	%p176, %r814, %r291;
	add.s32 	%r286, %r54, 16;
	add.s32 	%r287, %r54, 24;
	setp.ge.s32 	%p177, %r286, %r290;
	shl.b32 	%r820, %r291, 4;
	add.s32 	%r288, %r57, %r820;
	add.s32 	%r289, %r288, %r58;
	or.pred  	%p178, %p177, %p176;
	@%p178 bra 	$L__BB4_108;
	add.s32 	%r821, %r288, %r814;
	mul.wide.s32 	%rd46, %r821, 4;
	add.s64 	%rd47, %rd3, %rd46;
	st.global.u32 	[%rd47], %r971;
$L__BB4_108:
	setp.ge.s32 	%p179, %r286, %r290;
	setp.ge.s32 	%p180, %r60, %r291;
	cvt.s64.s32 	%rd48, %r288;
	add.s64 	%rd49, %rd48, %rd10;
	shl.b64 	%rd50, %rd49, 2;
	add.s64 	%rd13, %rd3, %rd50;
	or.pred  	%p181, %p179, %p180;
	@%p181 bra 	$L__BB4_110;
	st.global.u32 	[%rd13+4], %r970;
$L__BB4_110:
	setp.ge.s32 	%p182, %r287, %r290;
	setp.ge.s32 	%p183, %r814, %r291;
	or.pred  	%p184, %p182, %p183;
	@%p184 bra 	$L__BB4_112;
	add.s32 	%r822, %r289, %r814;
	mul.wide.s32 	%rd51, %r822, 4;
	add.s64 	%rd52, %rd3, %rd51;
	st.global.u32 	[%rd52], %r969;
$L__BB4_112:
	setp.ge.s32 	%p185, %r287, %r290;
	setp.ge.s32 	%p186, %r60, %r291;
	cvt.s64.s32 	%rd53, %r289;
	add.s64 	%rd54, %rd53, %rd10;
	shl.b64 	%rd55, %rd54, 2;
	add.s64 	%rd14, %rd3, %rd55;
	or.pred  	%p187, %p185, %p186;
	@%p187 bra 	$L__BB4_114;
	st.global.u32 	[%rd14+4], %r968;
$L__BB4_114:
	setp.ge.s32 	%p188, %r286, %r290;
	setp.ge.s32 	%p189, %r280, %r291;
	or.pred  	%p190, %p188, %p189;
	@%p190 bra 	$L__BB4_116;
	st.global.u32 	[%rd13+32], %r967;
$L__BB4_116:
	setp.ge.s32 	%p191, %r286, %r290;
	setp.ge.s32 	%p192, %r281, %r291;
	or.pred  	%p193, %p191, %p192;
	@%p193 bra 	$L__BB4_118;
	st.global.u32 	[%rd13+36], %r966;
$L__BB4_118:
	setp.ge.s32 	%p194, %r287, %r290;
	setp.ge.s32 	%p195, %r280, %r291;
	or.pred  	%p196, %p194, %p195;
	@%p196 bra 	$L__BB4_120;
	st.global.u32 	[%rd14+32], %r965;
$L__BB4_120:
	setp.ge.s32 	%p197, %r287, %r290;
	setp.ge.s32 	%p198, %r281, %r291;
	or.pred  	%p199, %p197, %p198;
	@%p199 bra 	$L__BB4_122;
	st.global.u32 	[%rd14+36], %r964;
$L__BB4_122:
	setp.ge.s32 	%p200, %r286, %r290;
	setp.ge.s32 	%p201, %r282, %r291;
	or.pred  	%p202, %p200, %p201;
	@%p202 bra 	$L__BB4_124;
	st.global.u32 	[%rd13+64], %r963;
$L__BB4_124:
	setp.ge.s32 	%p203, %r286, %r290;
	setp.ge.s32 	%p204, %r283, %r291;
	or.pred  	%p205, %p203, %p204;
	@%p205 bra 	$L__BB4_126;
	st.global.u32 	[%rd13+68], %r962;
$L__BB4_126:
	setp.ge.s32 	%p206, %r287, %r290;
	setp.ge.s32 	%p207, %r282, %r291;
	or.pred  	%p208, %p206, %p207;
	@%p208 bra 	$L__BB4_128;
	st.global.u32 	[%rd14+64], %r961;
$L__BB4_128:
	setp.ge.s32 	%p209, %r287, %r290;
	setp.ge.s32 	%p210, %r283, %r291;
	or.pred  	%p211, %p209, %p210;
	@%p211 bra 	$L__BB4_130;
	st.global.u32 	[%rd14+68], %r960;
$L__BB4_130:
	setp.ge.s32 	%p212, %r286, %r290;
	setp.ge.s32 	%p213, %r284, %r291;
	or.pred  	%p214, %p212, %p213;
	@%p214 bra 	$L__BB4_132;
	st.global.u32 	[%rd13+96], %r959;
$L__BB4_132:
	setp.ge.s32 	%p215, %r286, %r290;
	setp.ge.s32 	%p216, %r285, %r291;
	or.pred  	%p217, %p215, %p216;
	@%p217 bra 	$L__BB4_134;
	st.global.u32 	[%rd13+100], %r958;
$L__BB4_134:
	setp.ge.s32 	%p218, %r287, %r290;
	setp.ge.s32 	%p219, %r284, %r291;
	or.pred  	%p220, %p218, %p219;
	@%p220 bra 	$L__BB4_136;
	st.global.u32 	[%rd14+96], %r957;
$L__BB4_136:
	setp.ge.s32 	%p221, %r287, %r290;
	setp.ge.s32 	%p222, %r285, %r291;
	or.pred  	%p223, %p221, %p222;
	@%p223 bra 	$L__BB4_138;
	st.global.u32 	[%rd14+100], %r956;
$L__BB4_138:
	ret;
$L__BB4_139:
	add.s32 	%r348, %r98, %r887;
	add.s32 	%r349, %r94, %r348;
	mul.wide.s32 	%rd19, %r349, 4;
	add.s64 	%rd20, %rd1, %rd19;
	ld.global.v4.f32 	{%f16, %f17, %f18, %f19}, [%rd20];
	mov.u32 	%r350, _ZZN13matmul_tensor20matmul_tensor_splitkEiiiPKfS1_PfiiE6smem_a;
	mad.lo.s32 	%r351, %r98, 288, %r350;
	shr.u32 	%r352, %r333, 1;
	and.b32  	%r353, %r352, 2147483644;
	add.s32 	%r354, %r351, %r353;
	st.shared.f32 	[%r354], %f16;
	st.shared.f32 	[%r354+288], %f17;
	st.shared.f32 	[%r354+576], %f18;
	st.shared.f32 	[%r354+864], %f19;
	bra.uni 	$L__BB4_12;
$L__BB4_140:
	mad.lo.s32 	%r394, %r103, %r291, %r382;
	mul.wide.s32 	%rd25, %r394, 4;
	add.s64 	%rd26, %rd2, %rd25;
	ld.global.v4.f32 	{%f30, %f31, %f32, %f33}, [%rd26];
	st.shared.f32 	[%r12], %f30;
	st.shared.f32 	[%r12+4], %f31;
	st.shared.f32 	[%r12+8], %f32;
	st.shared.f32 	[%r12+12], %f33;
	bra.uni 	$L__BB4_33;

}
	// .globl	_ZN13matmul_tensor13reduce_splitsEPKfPfiii
.visible .entry _ZN13matmul_tensor13reduce_splitsEPKfPfiii(
	.param .u64 .ptr .align 1 _ZN13matmul_tensor13reduce_splitsEPKfPfiii_param_0,
	.param .u64 .ptr .align 1 _ZN13matmul_tensor13reduce_splitsEPKfPfiii_param_1,
	.param .u32 _ZN13matmul_tensor13reduce_splitsEPKfPfiii_param_2,
	.param .u32 _ZN13matmul_tensor13reduce_splitsEPKfPfiii_param_3,
	.param .u32 _ZN13matmul_tensor13reduce_splitsEPKfPfiii_param_4
)
{
	.reg .pred 	%p<11>;
	.reg .b32 	%r<43>;
	.reg .b32 	%f<83>;
	.reg .b64 	%rd<43>;

	ld.param.u64 	%rd3, [_ZN13matmul_tensor13reduce_splitsEPKfPfiii_param_0];
	ld.param.u64 	%rd2, [_ZN13matmul_tensor13reduce_splitsEPKfPfiii_param_1];
	ld.param.u32 	%r26, [_ZN13matmul_tensor13reduce_splitsEPKfPfiii_param_2];
	ld.param.u32 	%r27, [_ZN13matmul_tensor13reduce_splitsEPKfPfiii_param_3];
	ld.param.u32 	%r28, [_ZN13matmul_tensor13reduce_splitsEPKfPfiii_param_4];
	cvta.to.global.u64 	%rd1, %rd3;
	mov.u32 	%r29, %ctaid.x;
	mov.u32 	%r30, %ntid.x;
	mul.lo.s32 	%r1, %r29, %r30;
	mov.u32 	%r2, %tid.x;
	add.s32 	%r3, %r1, %r2;
	mul.lo.s32 	%r4, %r27, %r26;
	setp.ge.s32 	%p1, %r3, %r4;
	@%p1 bra 	$L__BB5_15;
	setp.lt.s32 	%p2, %r28, 1;
	mov.f32 	%f82, 0f00000000;
	@%p2 bra 	$L__BB5_14;
	and.b32  	%r5, %r28, 15;
	setp.lt.u32 	%p3, %r28, 16;
	mov.f32 	%f82, 0f00000000;
	mov.b32 	%r39, 0;
	@%p3 bra 	$L__BB5_5;
	and.b32  	%r39, %r28, 2147483632;
	neg.s32 	%r37, %r39;
	shl.b32 	%r8, %r4, 4;
	mov.f32 	%f82, 0f00000000;
	mul.wide.s32 	%rd6, %r4, 4;
	mov.u32 	%r36, %r3;
$L__BB5_4:
	.pragma "nounroll";
	mul.wide.s32 	%rd4, %r36, 4;
	add.s64 	%rd5, %rd1, %rd4;
	ld.global.f32 	%f18, [%rd5];
	add.f32 	%f19, %f82, %f18;
	add.s64 	%rd7, %rd5, %rd6;
	ld.global.f32 	%f20, [%rd7];
	add.f32 	%f21, %f19, %f20;
	add.s64 	%rd8, %rd7, %rd6;
	ld.global.f32 	%f22, [%rd8];
	add.f32 	%f23, %f21, %f22;
	add.s64 	%rd9, %rd8, %rd6;
	ld.global.f32 	%f24, [%rd9];
	add.f32 	%f25, %f23, %f24;
	add.s64 	%rd10, %rd9, %rd6;
	ld.global.f32 	%f26, [%rd10];
	add.f32 	%f27, %f25, %f26;
	add.s64 	%rd11, %rd10, %rd6;
	ld.global.f32 	%f28, [%rd11];
	add.f32 	%f29, %f27, %f28;
	add.s64 	%rd12, %rd11, %rd6;
	ld.global.f32 	%f30, [%rd12];
	add.f32 	%f31, %f29, %f30;
	add.s64 	%rd13, %rd12, %rd6;
	ld.global.f32 	%f32, [%rd13];
	add.f32 	%f33, %f31, %f32;
	add.s64 	%rd14, %rd13, %rd6;
	ld.global.f32 	%f34, [%rd14];
	add.f32 	%f35, %f33, %f34;
	add.s64 	%rd15, %rd14, %rd6;
	ld.global.f32 	%f36, [%rd15];
	add.f32 	%f37, %f35, %f36;
	add.s64 	%rd16, %rd15, %rd6;
	ld.global.f32 	%f38, [%rd16];
	add.f32 	%f39, %f37, %f38;
	add.s64 	%rd17, %rd16, %rd6;
	ld.global.f32 	%f40, [%rd17];
	add.f32 	%f41, %f39, %f40;
	add.s64 	%rd18, %rd17, %rd6;
	ld.global.f32 	%f42, [%rd18];
	add.f32 	%f43, %f41, %f42;
	add.s64 	%rd19, %rd18, %rd6;
	ld.global.f32 	%f44, [%rd19];
	add.f32 	%f45, %f43, %f44;
	add.s64 	%rd20, %rd19, %rd6;
	ld.global.f32 	%f46, [%rd20];
	add.f32 	%f47, %f45, %f46;
	add.s64 	%rd21, %rd20, %rd6;
	ld.global.f32 	%f48, [%rd21];
	add.f32 	%f82, %f47, %f48;
	add.s32 	%r37, %r37, 16;
	add.s32 	%r36, %r36, %r8;
	setp.ne.s32 	%p4, %r37, 0;
	@%p4 bra 	$L__BB5_4;
$L__BB5_5:
	setp.eq.s32 	%p5, %r5, 0;
	@%p5 bra 	$L__BB5_14;
	and.b32  	%r14, %r28, 7;
	setp.lt.u32 	%p6, %r5, 8;
	@%p6 bra 	$L__BB5_8;
	mad.lo.s32 	%r32, %r39, %r4, %r3;
	mul.wide.s32 	%rd22, %r32, 4;
	add.s64 	%rd23, %rd1, %rd22;
	ld.global.f32 	%f50, [%rd23];
	add.f32 	%f51, %f82, %f50;
	mul.wide.s32 	%rd24, %r4, 4;
	add.s64 	%rd25, %rd23, %rd24;
	ld.global.f32 	%f52, [%rd25];
	add.f32 	%f53, %f51, %f52;
	add.s64 	%rd26, %rd25, %rd24;
	ld.global.f32 	%f54, [%rd26];
	add.f32 	%f55, %f53, %f54;
	add.s64 	%rd27, %rd26, %rd24;
	ld.global.f32 	%f56, [%rd27];
	add.f32 	%f57, %f55, %f56;
	add.s64 	%rd28, %rd27, %rd24;
	ld.global.f32 	%f58, [%rd28];
	add.f32 	%f59, %f57, %f58;
	add.s64 	%rd29, %rd28, %rd24;
	ld.global.f32 	%f60, [%rd29];
	add.f32 	%f61, %f59, %f60;
	add.s64 	%rd30, %rd29, %rd24;
	ld.global.f32 	%f62, [%rd30];
	add.f32 	%f63, %f61, %f62;
	add.s64 	%rd31, %rd30, %rd24;
	ld.global.f32 	%f64, [%rd31];
	add.f32 	%f82, %f63, %f64;
	add.s32 	%r39, %r39, 8;
$L__BB5_8:
	setp.eq.s32 	%p7, %r14, 0;
	@%p7 bra 	$L__BB5_14;
	and.b32  	%r17, %r28, 3;
	setp.lt.u32 	%p8, %r14, 4;
	@%p8 bra 	$L__BB5_11;
	mad.lo.s32 	%r33, %r39, %r4, %r3;
	mul.wide.s32 	%rd32, %r33, 4;
	add.s64 	%rd33, %rd1, %rd32;
	ld.global.f32 	%f66, [%rd33];
	add.f32 	%f67, %f82, %f66;
	mul.wide.s32 	%rd34, %r4, 4;
	add.s64 	%rd35, %rd33, %rd34;
	ld.global.f32 	%f68, [%rd35];
	add.f32 	%f69, %f67, %f68;
	add.s64 	%rd36, %rd35, %rd34;
	ld.global.f32 	%f70, [%rd36];
	add.f32 	%f71, %f69, %f70;
	add.s64 	%rd37, %rd36, %rd34;
	ld.global.f32 	%f72, [%rd37];
	add.f32 	%f82, %f71, %f72;
	add.s32 	%r39, %r39, 4;
$L__BB5_11:
	setp.eq.s32 	%p9, %r17, 0;
	@%p9 bra 	$L__BB5_14;
	mul.lo.s32 	%r34, %r39, %r27;
	mad.lo.s32 	%r35, %r34, %r26, %r2;
	add.s32 	%r42, %r35, %r1;
	neg.s32 	%r41, %r17;
$L__BB5_13:
	.pragma "nounroll";
	mul.wide.s32 	%rd38, %r42, 4;
	add.s64 	%rd39, %rd1, %rd38;
	ld.global.f32 	%f73, [%rd39];
	add.f32 	%f82, %f82, %f73;
	add.s32 	%r42, %r42, %r4;
	add.s32 	%r41, %r41, 1;
	setp.ne.s32 	%p10, %r41, 0;
	@%p10 bra 	$L__BB5_13;
$L__BB5_14:
	cvta.to.global.u64 	%rd40, %rd2;
	mul.wide.s32 	%rd41, %r3, 4;
	add.s64 	%rd42, %rd40, %rd41;
	st.global.f32 	[%rd42], %f82;
$L__BB5_15:
	ret;

}


// ===== COMPILED SASS (sm_100) =====

	.target	sm_100

	.elftype	@"ET_EXEC"


//--------------------- .note.nv.tkinfo           --------------------------
	.section	.note.nv.tkinfo,"",@"SHT_NOTE"
	.sectionflags	@"SHF_NOTE_NV_TKINFO"
	.tkinfo
        /*0018*/ 	.word	0x00000002
        /*0030*/ 	.string	""
        /*0030*/ 	.string	"ptxas"
        /*0030*/ 	.string	"Cuda compilation tools, release 13.0, V13.0.88"
        /*0030*/ 	.string	"Build cuda_13.0.r13.0/compiler.36424714_0"
        /*0030*/ 	.string	"-arch sm_100 -m 64 "



//--------------------- .note.nv.cuinfo           --------------------------
	.section	.note.nv.cuinfo,"",@"SHT_NOTE"
	.sectionflags	@"SHF_NOTE_NV_CUINFO"
        /*0018*/ 	.short	0x0002
        /*001a*/ 	.short	0x0064
        /*001c*/ 	.short	0x0082
	.zero		2


//--------------------- .nv.info                  --------------------------
	.section	.nv.info,"",@"SHT_CUDA_INFO"
	.align	4


	//----- nvinfo : EIATTR_REGCOUNT
	.align		4
        /*0000*/ 	.byte	0x04, 0x2f
        /*0002*/ 	.short	(.L_1 - .L_0)
	.align		4
.L_0:
        /*0004*/ 	.word	index@(_ZN15matmul_improved15matmul_improvedEiiiPKfS1_Pf)
        /*0008*/ 	.word	0x0000003c


	//----- nvinfo : EIATTR_FRAME_SIZE
	.align		4
.L_1:
        /*000c*/ 	.byte	0x04, 0x11
        /*000e*/ 	.short	(.L_3 - .L_2)
	.align		4
.L_2:
        /*0010*/ 	.word	index@(_ZN15matmul_improved15matmul_improvedEiiiPKfS1_Pf)
        /*0014*/ 	.word	0x00000000


	//----- nvinfo : EIATTR_REGCOUNT
	.align		4
.L_3:
        /*0018*/ 	.byte	0x04, 0x2f
        /*001a*/ 	.short	(.L_5 - .L_4)
	.align		4
.L_4:
        /*001c*/ 	.word	index@(_ZN22matmul_improved_reduce13matmul_splitkEiiiPKfS1_Pfi)
        /*0020*/ 	.word	0x00000042


	//----- nvinfo : EIATTR_FRAME_SIZE
	.align		4
.L_5:
        /*0024*/ 	.byte	0x04, 0x11
        /*0026*/ 	.short	(.L_7 - .L_6)
	.align		4
.L_6:
        /*0028*/ 	.word	index@(_ZN22matmul_improved_reduce13matmul_splitkEiiiPKfS1_Pfi)
        /*002c*/ 	.word	0x00000000


	//----- nvinfo : EIATTR_REGCOUNT
	.align		4
.L_7:
        /*0030*/ 	.byte	0x04, 0x2f
        /*0032*/ 	.short	(.L_9 - .L_8)
	.align		4
.L_8:
        /*0034*/ 	.word	index@(_ZN22matmul_improved_reduce9reductionEPKfPfiii)
        /*0038*/ 	.word	0x00000020


	//----- nvinfo : EIATTR_FRAME_SIZE
	.align		4
.L_9:
        /*003c*/ 	.byte	0x04, 0x11
        /*003e*/ 	.short	(.L_11 - .L_10)
	.align		4
.L_10:
        /*0040*/ 	.word	index@(_ZN22matmul_improved_reduce9reductionEPKfPfiii)
        /*0044*/ 	.word	0x00000000


	//----- nvinfo : EIATTR_REGCOUNT
	.align		4
.L_11:
        /*0048*/ 	.byte	0x04, 0x2f
        /*004a*/ 	.short	(.L_13 - .L_12)
	.align		4
.L_12:
        /*004c*/ 	.word	index@(_ZN13matmul_tensor20matmul_tensor_kernelEiiiPKfS1_Pf)
        /*0050*/ 	.word	0x0000004c


	//----- nvinfo : EIATTR_FRAME_SIZE
	.align		4
.L_13:
        /*0054*/ 	.byte	0x04, 0x11
        /*0056*/ 	.short	(.L_15 - .L_14)
	.align		4
.L_14:
        /*0058*/ 	.word	index@(_ZN13matmul_tensor20matmul_tensor_kernelEiiiPKfS1_Pf)
        /*005c*/ 	.word	0x00000000


	//----- nvinfo : EIATTR_REGCOUNT
	.align		4
.L_15:
        /*0060*/ 	.byte	0x04, 0x2f
        /*0062*/ 	.short	(.L_17 - .L_16)
	.align		4
.L_16:
        /*0064*/ 	.word	index@(_ZN13matmul_tensor20matmul_tensor_splitkEiiiPKfS1_Pfii)
        /*0068*/ 	.word	0x0000004c


	//----- nvinfo : EIATTR_FRAME_SIZE
	.align		4
.L_17:
        /*006c*/ 	.byte	0x04, 0x11
        /*006e*/ 	.short	(.L_19 - .L_18)
	.align		4
.L_18:
        /*0070*/ 	.word	index@(_ZN13matmul_tensor20matmul_tensor_splitkEiiiPKfS1_Pfii)
        /*0074*/ 	.word	0x00000000


	//----- nvinfo : EIATTR_REGCOUNT
	.align		4
.L_19:
        /*0078*/ 	.byte	0x04, 0x2f
        /*007a*/ 	.short	(.L_21 - .L_20)
	.align		4
.L_20:
        /*007c*/ 	.word	index@(_ZN13matmul_tensor13reduce_splitsEPKfPfiii)
        /*0080*/ 	.word	0x00000020


	//----- nvinfo : EIATTR_FRAME_SIZE
	.align		4
.L_21:
        /*0084*/ 	.byte	0x04, 0x11
        /*0086*/ 	.short	(.L_23 - .L_22)
	.align		4
.L_22:
        /*0088*/ 	.word	index@(_ZN13matmul_tensor13reduce_splitsEPKfPfiii)
        /*008c*/ 	.word	0x00000000


	//----- nvinfo : EIATTR_MIN_STACK_SIZE
	.align		4
.L_23:
        /*0090*/ 	.byte	0x04, 0x12
        /*0092*/ 	.short	(.L_25 - .L_24)
	.align		4
.L_24:
        /*0094*/ 	.word	index@(_ZN13matmul_tensor13reduce_splitsEPKfPfiii)
        /*0098*/ 	.word	0x00000000


	//----- nvinfo : EIATTR_MIN_STACK_SIZE
	.align		4
.L_25:
        /*009c*/ 	.byte	0x04, 0x12
        /*009e*/ 	.short	(.L_27 - .L_26)
	.align		4
.L_26:
        /*00a0*/ 	.word	index@(_ZN13matmul_tensor20matmul_tensor_splitkEiiiPKfS1_Pfii)
        /*00a4*/ 	.word	0x00000000


	//----- nvinfo : EIATTR_MIN_STACK_SIZE
	.align		4
.L_27:
        /*00a8*/ 	.byte	0x04, 0x12
        /*00aa*/ 	.short	(.L_29 - .L_28)
	.align		4
.L_28:
        /*00ac*/ 	.word	index@(_ZN13matmul_tensor20matmul_tensor_kernelEiiiPKfS1_Pf)
        /*00b0*/ 	.word	0x00000000


	//----- nvinfo : EIATTR_MIN_STACK_SIZE
	.align		4
.L_29:
        /*00b4*/ 	.byte	0x04, 0x12
        /*00b6*/ 	.short	(.L_31 - .L_30)
	.align		4
.L_30:
        /*00b8*/ 	.word	index@(_ZN22matmul_improved_reduce9reductionEPKfPfiii)
        /*00bc*/ 	.word	0x00000000


	//----- nvinfo : EIATTR_MIN_STACK_SIZE
	.align		4
.L_31:
        /*00c0*/ 	.byte	0x04, 0x12
        /*00c2*/ 	.short	(.L_33 - .L_32)
	.align		4
.L_32:
        /*00c4*/ 	.word	index@(_ZN22matmul_improved_reduce13matmul_splitkEiiiPKfS1_Pfi)
        /*00c8*/ 	.word	0x00000000


	//----- nvinfo : EIATTR_MIN_STACK_SIZE
	.align		4
.L_33:
        /*00cc*/ 	.byte	0x04, 0x12
        /*00ce*/ 	.short	(.L_35 - .L_34)
	.align		4
.L_34:
        /*00d0*/ 	.word	index@(_ZN15matmul_improved15matmul_improvedEiiiPKfS1_Pf)
        /*00d4*/ 	.word	0x00000000
.L_35:


//--------------------- .nv.compat                --------------------------
	.section	.nv.compat,"",@"SHT_CUDA_COMPAT_INFO"
	.align	4
        /*0000*/ 	.byte	0x02, 0x09, 0x00, 0x00, 0x02, 0x02, 0x01, 0x00, 0x02, 0x05, 0x05, 0x00, 0x03, 0x07, 0x01, 0x01
        /*0010*/ 	.byte	0x02, 0x03, 0x00, 0x00, 0x02, 0x06, 0x01, 0x00, 0x04, 0x0b, 0x08, 0x00, 0x09, 0x00, 0x00, 0x00
        /*0020*/ 	.byte	0x00, 0x00, 0x00, 0x00


//--------------------- .nv.info._ZN13matmul_tensor13reduce_splitsEPKfPfiii --------------------------
	.section	.nv.info._ZN13matmul_tensor13reduce_splitsEPKfPfiii,"",@"SHT_CUDA_INFO"
	.sectionflags	@""
	.align	4


	//----- nvinfo : EIATTR_CUDA_API_VERSION
	.align		4
        /*0000*/ 	.byte	0x04, 0x37
        /*0002*/ 	.short	(.L_37 - .L_36)
.L_36:
        /*0004*/ 	.word	0x00000082


	//----- nvinfo : EIATTR_KPARAM_INFO
	.align		4
.L_37:
        /*0008*/ 	.byte	0x04, 0x17
        /*000a*/ 	.short	(.L_39 - .L_38)
.L_38:
        /*000c*/ 	.word	0x00000000
        /*0010*/ 	.short	0x0004
        /*0012*/ 	.short	0x0018
        /*0014*/ 	.byte	0x00, 0xf0, 0x11, 0x00


	//----- nvinfo : EIATTR_KPARAM_INFO
	.align		4
.L_39:
        /*0018*/ 	.byte	0x04, 0x17
        /*001a*/ 	.short	(.L_41 - .L_40)
.L_40:
        /*001c*/ 	.word	0x00000000
        /*0020*/ 	.short	0x0003
        /*0022*/ 	.short	0x0014
        /*0024*/ 	.byte	0x00, 0xf0, 0x11, 0x00


	//----- nvinfo : EIATTR_KPARAM_INFO
	.align		4
.L_41:
        /*0028*/ 	.byte	0x04, 0x17
        /*002a*/ 	.short	(.L_43 - .L_42)
.L_42:
        /*002c*/ 	.word	0x00000000
        /*0030*/ 	.short	0x0002
        /*0032*/ 	.short	0x0010
        /*0034*/ 	.byte	0x00, 0xf0, 0x11, 0x00


	//----- nvinfo : EIATTR_KPARAM_INFO
	.align		4
.L_43:
        /*0038*/ 	.byte	0x04, 0x17
        /*003a*/ 	.short	(.L_45 - .L_44)
.L_44:
        /*003c*/ 	.word	0x00000000
        /*0040*/ 	.short	0x0001
        /*0042*/ 	.short	0x0008
        /*0044*/ 	.byte	0x00, 0xf5, 0x21, 0x00


	//----- nvinfo : EIATTR_KPARAM_INFO
	.align		4
.L_45:
        /*0048*/ 	.byte	0x04, 0x17
        /*004a*/ 	.short	(.L_47 - .L_46)
.L_46:
        /*004c*/ 	.word	0x00000000
        /*0050*/ 	.short	0x0000
        /*0052*/ 	.short	0x0000
        /*0054*/ 	.byte	0x00, 0xf5, 0x21, 0x00


	//----- nvinfo : EIATTR_SPARSE_MMA_MASK
	.align		4
.L_47:
        /*0058*/ 	.byte	0x03, 0x50
        /*005a*/ 	.short	0x0000


	//----- nvinfo : EIATTR_MAXREG_COUNT
	.align		4
        /*005c*/ 	.byte	0x03, 0x1b
        /*005e*/ 	.short	0x00ff


	//----- nvinfo : EIATTR_MERCURY_ISA_VERSION
	.align		4
        /*0060*/ 	.byte	0x03, 0x5f
        /*0062*/ 	.short	0x0101


	//----- nvinfo : EIATTR_VRC_CTA_INIT_COUNT
	.align		4
        /*0064*/ 	.byte	0x02, 0x4a
	.zero		1
	.zero		1


	//----- nvinfo : EIATTR_EXIT_INSTR_OFFSETS
	.align		4
        /*0068*/ 	.byte	0x04, 0x1c
        /*006a*/ 	.short	(.L_49 - .L_48)


	//   ....[0]....
.L_48:
        /*006c*/ 	.word	0x00000090


	//   ....[1]....
        /*0070*/ 	.word	0x00000920


	//----- nvinfo : EIATTR_CBANK_PARAM_SIZE
	.align		4
.L_49:
        /*0074*/ 	.byte	0x03, 0x19
        /*0076*/ 	.short	0x001c


	//----- nvinfo : EIATTR_PARAM_CBANK
	.align		4
        /*0078*/ 	.byte	0x04, 0x0a
        /*007a*/ 	.short	(.L_51 - .L_50)
	.align		4
.L_50:
        /*007c*/ 	.word	index@(.nv.constant0._ZN13matmul_tensor13reduce_splitsEPKfPfiii)
        /*0080*/ 	.short	0x0380
        /*0082*/ 	.short	0x001c


	//----- nvinfo : EIATTR_SW_WAR
	.align		4
.L_51:
        /*0084*/ 	.byte	0x04, 0x36
        /*0086*/ 	.short	(.L_53 - .L_52)
.L_52:
        /*0088*/ 	.word	0x00000008
.L_53:


//--------------------- .nv.info._ZN13matmul_tensor20matmul_tensor_splitkEiiiPKfS1_Pfii --------------------------
	.section	.nv.info._ZN13matmul_tensor20matmul_tensor_splitkEiiiPKfS1_Pfii,"",@"SHT_CUDA_INFO"
	.sectionflags	@""
	.align	4


	//----- nvinfo : EIATTR_CUDA_API_VERSION
	.align		4
        /*0000*/ 	.byte	0x04, 0x37
        /*0002*/ 	.short	(.L_55 - .L_54)
.L_54:
        /*0004*/ 	.word	0x00000082


	//----- nvinfo : EIATTR_KPARAM_INFO
	.align		4
.L_55:
        /*0008*/ 	.byte	0x04, 0x17
        /*000a*/ 	.short	(.L_57 - .L_56)
.L_56:
        /*000c*/ 	.word	0x00000000
        /*0010*/ 	.short	0x0007
        /*0012*/ 	.short	0x002c
        /*0014*/ 	.byte	0x00, 0xf0, 0x11, 0x00


	//----- nvinfo : EIATTR_KPARAM_INFO
	.align		4
.L_57:
        /*0018*/ 	.byte	0x04, 0x17
        /*001a*/ 	.short	(.L_59 - .L_58)
.L_58:
        /*001c*/ 	.word	0x00000000
        /*0020*/ 	.short	0x0006
        /*0022*/ 	.short	0x0028
        /*0024*/ 	.byte	0x00, 0xf0, 0x11, 0x00


	//----- nvinfo : EIATTR_KPARAM_INFO
	.align		4
.L_59:
        /*0028*/ 	.byte	0x04, 0x17
        /*002a*/ 	.short	(.L_61 - .L_60)
.L_60:
        /*002c*/ 	.word	0x00000000
        /*0030*/ 	.short	0x0005
        /*0032*/ 	.short	0x0020
        /*0034*/ 	.byte	0x00, 0xf5, 0x21, 0x00


	//----- nvinfo : EIATTR_KPARAM_INFO
	.align		4
.L_61:
        /*0038*/ 	.byte	0x04, 0x17
        /*003a*/ 	.short	(.L_63 - .L_62)
.L_62:
        /*003c*/ 	.word	0x00000000
        /*0040*/ 	.short	0x0004
        /*0042*/ 	.short	0x0018
        /*0044*/ 	.byte	0x00, 0xf5, 0x21, 0x00


	//----- nvinfo : EIATTR_KPARAM_INFO
	.align		4
.L_63:
        /*0048*/ 	.byte	0x04, 0x17
        /*004a*/ 	.short	(.L_65 - .L_64)
.L_64:
        /*004c*/ 	.word	0x00000000
        /*0050*/ 	.short	0x0003
        /*0052*/ 	.short	0x0010
        /*0054*/ 	.byte	0x00, 0xf5, 0x21, 0x00


	//----- nvinfo : EIATTR_KPARAM_INFO
	.align		4
.L_65:
        /*0058*/ 	.byte	0x04, 0x17
        /*005a*/ 	.short	(.L_67 - .L_66)
.L_66:
        /*005c*/ 	.word	0x00000000
        /*0060*/ 	.short	0x0002
        /*0062*/ 	.short	0x0008
        /*0064*/ 	.byte	0x00, 0xf0, 0x11, 0x00


	//----- nvinfo : EIATTR_KPARAM_INFO
	.align		4
.L_67:
        /*0068*/ 	.byte	0x04, 0x17
        /*006a*/ 	.short	(.L_69 - .L_68)
.L_68:
        /*006c*/ 	.word	0x00000000
        /*0070*/ 	.short	0x0001
        /*0072*/ 	.short	0x0004
        /*0074*/ 	.byte	0x00, 0xf0, 0x11, 0x00


	//----- nvinfo : EIATTR_KPARAM_INFO
	.align		4
.L_69:
        /*0078*/ 	.byte	0x04, 0x17
        /*007a*/ 	.short	(.L_71 - .L_70)
.L_70:
        /*007c*/ 	.word	0x00000000
        /*0080*/ 	.short	0x0000
        /*0082*/ 	.short	0x0000
        /*0084*/ 	.byte	0x00, 0xf0, 0x11, 0x00


	//----- nvinfo : EIATTR_SPARSE_MMA_MASK
	.align		4
.L_71:
        /*0088*/ 	.byte	0x03, 0x50
        /*008a*/ 	.short	0x0000


	//----- nvinfo : EIATTR_MAXREG_COUNT
	.align		4
        /*008c*/ 	.byte	0x03, 0x1b
        /*008e*/ 	.short	0x00ff


	//----- nvinfo : EIATTR_NUM_BARRIERS
	.align		4
        /*0090*/ 	.byte	0x02, 0x4c
        /*0092*/ 	.byte	0x01
	.zero		1


	//----- nvinfo : EIATTR_MERCURY_ISA_VERSION
	.align		4
        /*0094*/ 	.byte	0x03, 0x5f
        /*0096*/ 	.short	0x0101


	//----- nvinfo : EIATTR_VRC_CTA_INIT_COUNT
	.align		4
        /*0098*/ 	.byte	0x02, 0x4a
	.zero		1
	.zero		1


	//----- nvinfo : EIATTR_EXIT_INSTR_OFFSETS
	.align		4
        /*009c*/ 	.byte	0x04, 0x1c
        /*009e*/ 	.short	(.L_73 - .L_72)


	//   ....[0]....
.L_72:
        /*00a0*/ 	.word	0x000025c0


	//   ....[1]....
        /*00a4*/ 	.word	0x000025e0


	//----- nvinfo : EIATTR_MAX_THREADS
	.align		4
.L_73:
        /*00a8*/ 	.byte	0x04, 0x05
        /*00aa*/ 	.short	(.L_75 - .L_74)
.L_74:
        /*00ac*/ 	.word	0x00000100
        /*00b0*/ 	.word	0x00000001
        /*00b4*/ 	.word	0x00000001


	//----- nvinfo : EIATTR_CRS_STACK_SIZE
	.align		4
.L_75:
        /*00b8*/ 	.byte	0x04, 0x1e
        /*00ba*/ 	.short	(.L_77 - .L_76)
.L_76:
        /*00bc*/ 	.word	0x00000000


	//----- nvinfo : EIATTR_CBANK_PARAM_SIZE
	.align		4
.L_77:
        /*00c0*/ 	.byte	0x03, 0x19
        /*00c2*/ 	.short	0x0030


	//----- nvinfo : EIATTR_PARAM_CBANK
	.align		4
        /*00c4*/ 	.byte	0x04, 0x0a
        /*00c6*/ 	.short	(.L_79 - .L_78)
	.align		4
.L_78:
        /*00c8*/ 	.word	index@(.nv.constant0._ZN13matmul_tensor20matmul_tensor_splitkEiiiPKfS1_Pfii)
        /*00cc*/ 	.short	0x0380
        /*00ce*/ 	.short	0x0030


	//----- nvinfo : EIATTR_SW_WAR
	.align		4
.L_79:
        /*00d0*/ 	.byte	0x04, 0x36
        /*00d2*/ 	.short	(.L_81 - .L_80)
.L_80:
        /*00d4*/ 	.word	0x00000008
.L_81:


//--------------------- .nv.info._ZN13matmul_tensor20matmul_tensor_kernelEiiiPKfS1_Pf --------------------------
	.section	.nv.info._ZN13matmul_tensor20matmul_tensor_kernelEiiiPKfS1_Pf,"",@"SHT_CUDA_INFO"
	.sectionflags	@""
	.align	4


	//----- nvinfo : EIATTR_CUDA_API_VERSION
	.align		4
        /*0000*/ 	.byte	0x04, 0x37
        /*0002*/ 	.short	(.L_83 - .L_82)
.L_82:
        /*0004*/ 	.word	0x00000082


	//----- nvinfo : EIATTR_KPARAM_INFO
	.align		4
.L_83:
        /*0008*/ 	.byte	0x04, 0x17
        /*000a*/ 	.short	(.L_85 - .L_84)
.L_84:
        /*000c*/ 	.word	0x00000000
        /*0010*/ 	.short	0x0005
        /*0012*/ 	.short	0x0020
        /*0014*/ 	.byte	0x00, 0xf5, 0x21, 0x00


	//----- nvinfo : EIATTR_KPARAM_INFO
	.align		4
.L_85:
        /*0018*/ 	.byte	0x04, 0x17
        /*001a*/ 	.short	(.L_87 - .L_86)
.L_86:
        /*001c*/ 	.word	0x00000000
        /*0020*/ 	.short	0x0004
        /*0022*/ 	.short	0x0018
        /*0024*/ 	.byte	0x00, 0xf5, 0x21, 0x00


	//----- nvinfo : EIATTR_KPARAM_INFO
	.align		4
.L_87:
        /*0028*/ 	.byte	0x04, 0x17
        /*002a*/ 	.short	(.L_89 - .L_88)
.L_88:
        /*002c*/ 	.word	0x00000000
        /*0030*/ 	.short	0x0003
        /*0032*/ 	.short	0x0010
        /*0034*/ 	.byte	0x00, 0xf5, 0x21, 0x00


	//----- nvinfo : EIATTR_KPARAM_INFO
	.align		4
.L_89:
        /*0038*/ 	.byte	0x04, 0x17
        /*003a*/ 	.short	(.L_91 - .L_90)
.L_90:
        /*003c*/ 	.word	0x00000000
        /*0040*/ 	.short	0x0002
        /*0042*/ 	.short	0x0008
        /*0044*/ 	.byte	0x00, 0xf0, 0x11, 0x00


	//----- nvinfo : EIATTR_KPARAM_INFO
	.align		4
.L_91:
        /*0048*/ 	.byte	0x04, 0x17
        /*004a*/ 	.short	(.L_93 - .L_92)
.L_92:
        /*004c*/ 	.word	0x00000000
        /*0050*/ 	.short	0x0001
        /*0052*/ 	.short	0x0004
        /*0054*/ 	.byte	0x00, 0xf0, 0x11, 0x00


	//----- nvinfo : EIATTR_KPARAM_INFO
	.align		4
.L_93:
        /*0058*/ 	.byte	0x04, 0x17
        /*005a*/ 	.short	(.L_95 - .L_94)
.L_94:
        /*005c*/ 	.word	0x00000000
        /*0060*/ 	.short	0x0000
        /*0062*/ 	.short	0x0000
        /*0064*/ 	.byte	0x00, 0xf0, 0x11, 0x00


	//----- nvinfo : EIATTR_SPARSE_MMA_MASK
	.align		4
.L_95:
        /*0068*/ 	.byte	0x03, 0x50
        /*006a*/ 	.short	0x0000


	//----- nvinfo : EIATTR_MAXREG_COUNT
	.align		4
        /*006c*/ 	.byte	0x03, 0x1b
        /*006e*/ 	.short	0x00ff


	//----- nvinfo : EIATTR_NUM_BARRIERS
	.align		4
        /*0070*/ 	.byte	0x02, 0x4c
        /*0072*/ 	.byte	0x01
	.zero		1


	//----- nvinfo : EIATTR_MERCURY_ISA_VERSION
	.align		4
        /*0074*/ 	.byte	0x03, 0x5f
        /*0076*/ 	.short	0x0101


	//----- nvinfo : EIATTR_VRC_CTA_INIT_COUNT
	.align		4
        /*0078*/ 	.byte	0x02, 0x4a
	.zero		1
	.zero		1


	//----- nvinfo : EIATTR_EXIT_INSTR_OFFSETS
	.align		4
        /*007c*/ 	.byte	0x04, 0x1c
        /*007e*/ 	.short	(.L_97 - .L_96)


	//   ....[0]....
.L_96:
        /*0080*/ 	.word	0x000022f0


	//   ....[1]....
        /*0084*/ 	.word	0x00002310


	//----- nvinfo : EIATTR_MAX_THREADS
	.align		4
.L_97:
        /*0088*/ 	.byte	0x04, 0x05
        /*008a*/ 	.short	(.L_99 - .L_98)
.L_98:
        /*008c*/ 	.word	0x00000100
        /*0090*/ 	.word	0x00000001
        /*0094*/ 	.word	0x00000001


	//----- nvinfo : EIATTR_CRS_STACK_SIZE
	.align		4
.L_99:
        /*0098*/ 	.byte	0x04, 0x1e
        /*009a*/ 	.short	(.L_101 - .L_100)
.L_100:
        /*009c*/ 	.word	0x00000000


	//----- nvinfo : EIATTR_CBANK_PARAM_SIZE
	.align		4
.L_101:
        /*00a0*/ 	.byte	0x03, 0x19
        /*00a2*/ 	.short	0x0028


	//----- nvinfo : EIATTR_PARAM_CBANK
	.align		4
        /*00a4*/ 	.byte	0x04, 0x0a
        /*00a6*/ 	.short	(.L_103 - .L_102)
	.align		4
.L_102:
        /*00a8*/ 	.word	index@(.nv.constant0._ZN13matmul_tensor20matmul_tensor_kernelEiiiPKfS1_Pf)
        /*00ac*/ 	.short	0x0380
        /*00ae*/ 	.short	0x0028


	//----- nvinfo : EIATTR_SW_WAR
	.align		4
.L_103:
        /*00b0*/ 	.byte	0x04, 0x36
        /*00b2*/ 	.short	(.L_105 - .L_104)
.L_104:
        /*00b4*/ 	.word	0x00000008
.L_105:


//--------------------- .nv.info._ZN22matmul_improved_reduce9reductionEPKfPfiii --------------------------
	.section	.nv.info._ZN22matmul_improved_reduce9reductionEPKfPfiii,"",@"SHT_CUDA_INFO"
	.sectionflags	@""
	.align	4


	//----- nvinfo : EIATTR_CUDA_API_VERSION
	.align		4
        /*0000*/ 	.byte	0x04, 0x37
        /*0002*/ 	.short	(.L_107 - .L_106)
.L_106:
        /*0004*/ 	.word	0x00000082


	//----- nvinfo : EIATTR_KPARAM_INFO
	.align		4
.L_107:
        /*0008*/ 	.byte	0x04, 0x17
        /*000a*/ 	.short	(.L_109 - .L_108)
.L_108:
        /*000c*/ 	.word	0x00000000
        /*0010*/ 	.short	0x0004
        /*0012*/ 	.short	0x0018
        /*0014*/ 	.byte	0x00, 0xf0, 0x11, 0x00


	//----- nvinfo : EIATTR_KPARAM_INFO
	.align		4
.L_109:
        /*0018*/ 	.byte	0x04, 0x17
        /*001a*/ 	.short	(.L_111 - .L_110)
.L_110:
        /*001c*/ 	.word	0x00000000
        /*0020*/ 	.short	0x0003
        /*0022*/ 	.short	0x0014
        /*0024*/ 	.byte	0x00, 0xf0, 0x11, 0x00


	//----- nvinfo : EIATTR_KPARAM_INFO
	.align		4
.L_111:
        /*0028*/ 	.byte	0x04, 0x17
        /*002a*/ 	.short	(.L_113 - .L_112)
.L_112:
        /*002c*/ 	.word	0x00000000
        /*0030*/ 	.short	0x0002
        /*0032*/ 	.short	0x0010
        /*0034*/ 	.byte	0x00, 0xf0, 0x11, 0x00


	//----- nvinfo : EIATTR_KPARAM_INFO
	.align		4
.L_113:
        /*0038*/ 	.byte	0x04, 0x17
        /*003a*/ 	.short	(.L_115 - .L_114)
.L_114:
        /*003c*/ 	.word	0x00000000
        /*0040*/ 	.short	0x0001
        /*0042*/ 	.short	0x0008
        /*0044*/ 	.byte	0x00, 0xf5, 0x21, 0x00


	//----- nvinfo : EIATTR_KPARAM_INFO
	.align		4
.L_115:
        /*0048*/ 	.byte	0x04, 0x17
        /*004a*/ 	.short	(.L_117 - .L_116)
.L_116:
        /*004c*/ 	.word	0x00000000
        /*0050*/ 	.short	0x0000
        /*0052*/ 	.short	0x0000
        /*0054*/ 	.byte	0x00, 0xf5, 0x21, 0x00


	//----- nvinfo : EIATTR_SPARSE_MMA_MASK
	.align		4
.L_117:
        /*0058*/ 	.byte	0x03, 0x50
        /*005a*/ 	.short	0x0000


	//----- nvinfo : EIATTR_MAXREG_COUNT
	.align		4
        /*005c*/ 	.byte	0x03, 0x1b
        /*005e*/ 	.short	0x00ff


	//----- nvinfo : EIATTR_MERCURY_ISA_VERSION
	.align		4
        /*0060*/ 	.byte	0x03, 0x5f
        /*0062*/ 	.short	0x0101


	//----- nvinfo : EIATTR_VRC_CTA_INIT_COUNT
	.align		4
        /*0064*/ 	.byte	0x02, 0x4a
	.zero		1
	.zero		1


	//----- nvinfo : EIATTR_EXIT_INSTR_OFFSETS
	.align		4
        /*0068*/ 	.byte	0x04, 0x1c
        /*006a*/ 	.short	(.L_119 - .L_118)


	//   ....[0]....
.L_118:
        /*006c*/ 	.word	0x00000090


	//   ....[1]....
        /*0070*/ 	.word	0x00000920


	//----- nvinfo : EIATTR_CBANK_PARAM_SIZE
	.align		4
.L_119:
        /*0074*/ 	.byte	0x03, 0x19
        /*0076*/ 	.short	0x001c


	//----- nvinfo : EIATTR_PARAM_CBANK
	.align		4
        /*0078*/ 	.byte	0x04, 0x0a
        /*007a*/ 	.short	(.L_121 - .L_120)
	.align		4
.L_120:
        /*007c*/ 	.word	index@(.nv.constant0._ZN22matmul_improved_reduce9reductionEPKfPfiii)
        /*0080*/ 	.short	0x0380
        /*0082*/ 	.short	0x001c


	//----- nvinfo : EIATTR_SW_WAR
	.align		4
.L_121:
        /*0084*/ 	.byte	0x04, 0x36
        /*0086*/ 	.short	(.L_123 - .L_122)
.L_122:
        /*0088*/ 	.word	0x00000008
.L_123:


//--------------------- .nv.info._ZN22matmul_improved_reduce13matmul_splitkEiiiPKfS1_Pfi --------------------------
	.section	.nv.info._ZN22matmul_improved_reduce13matmul_splitkEiiiPKfS1_Pfi,"",@"SHT_CUDA_INFO"
	.sectionflags	@""
	.align	4


	//----- nvinfo : EIATTR_CUDA_API_VERSION
	.align		4
        /*0000*/ 	.byte	0x04, 0x37
        /*0002*/ 	.short	(.L_125 - .L_124)
.L_124:
        /*0004*/ 	.word	0x00000082


	//----- nvinfo : EIATTR_KPARAM_INFO
	.align		4
.L_125:
        /*0008*/ 	.byte	0x04, 0x17
        /*000a*/ 	.short	(.L_127 - .L_126)
.L_126:
        /*000c*/ 	.word	0x00000000
        /*0010*/ 	.short	0x0006
        /*0012*/ 	.short	0x0028
        /*0014*/ 	.byte	0x00, 0xf0, 0x11, 0x00


	//----- nvinfo : EIATTR_KPARAM_INFO
	.align		4
.L_127:
        /*0018*/ 	.byte	0x04, 0x17
        /*001a*/ 	.short	(.L_129 - .L_128)
.L_128:
        /*001c*/ 	.word	0x00000000
        /*0020*/ 	.short	0x0005
        /*0022*/ 	.short	0x0020
        /*0024*/ 	.byte	0x00, 0xf5, 0x21, 0x00


	//----- nvinfo : EIATTR_KPARAM_INFO
	.align		4
.L_129:
        /*0028*/ 	.byte	0x04, 0x17
        /*002a*/ 	.short	(.L_131 - .L_130)
.L_130:
        /*002c*/ 	.word	0x00000000
        /*0030*/ 	.short	0x0004
        /*0032*/ 	.short	0x0018
        /*0034*/ 	.byte	0x00, 0xf5, 0x21, 0x00


	//----- nvinfo : EIATTR_KPARAM_INFO
	.align		4
.L_131:
        /*0038*/ 	.byte	0x04, 0x17
        /*003a*/ 	.short	(.L_133 - .L_132)
.L_132:
        /*003c*/ 	.word	0x00000000
        /*0040*/ 	.short	0x0003
        /*0042*/ 	.short	0x0010
        /*0044*/ 	.byte	0x00, 0xf5, 0x21, 0x00


	//----- nvinfo : EIATTR_KPARAM_INFO
	.align		4
.L_133:
        /*0048*/ 	.byte	0x04, 0x17
        /*004a*/ 	.short	(.L_135 - .L_134)
.L_134:
        /*004c*/ 	.word	0x00000000
        /*0050*/ 	.short	0x0002
        /*0052*/ 	.short	0x0008
        /*0054*/ 	.byte	0x00, 0xf0, 0x11, 0x00


	//----- nvinfo : EIATTR_KPARAM_INFO
	.align		4
.L_135:
        /*0058*/ 	.byte	0x04, 0x17
        /*005a*/ 	.short	(.L_137 - .L_136)
.L_136:
        /*005c*/ 	.word	0x00000000
        /*0060*/ 	.short	0x0001
        /*0062*/ 	.short	0x0004
        /*0064*/ 	.byte	0x00, 0xf0, 0x11, 0x00


	//----- nvinfo : EIATTR_KPARAM_INFO
	.align		4
.L_137:
        /*0068*/ 	.byte	0x04, 0x17
        /*006a*/ 	.short	(.L_139 - .L_138)
.L_138:
        /*006c*/ 	.word	0x00000000
        /*0070*/ 	.short	0x0000
        /*0072*/ 	.short	0x0000
        /*0074*/ 	.byte	0x00, 0xf0, 0x11, 0x00


	//----- nvinfo : EIATTR_SPARSE_MMA_MASK
	.align		4
.L_139:
        /*0078*/ 	.byte	0x03, 0x50
        /*007a*/ 	.short	0x0000


	//----- nvinfo : EIATTR_MAXREG_COUNT
	.align		4
        /*007c*/ 	.byte	0x03, 0x1b
        /*007e*/ 	.short	0x00ff


	//----- nvinfo : EIATTR_NUM_BARRIERS
	.align		4
        /*0080*/ 	.byte	0x02, 0x4c
        /*0082*/ 	.byte	0x01
	.zero		1


	//----- nvinfo : EIATTR_MERCURY_ISA_VERSION
	.align		4
        /*0084*/ 	.byte	0x03, 0x5f
        /*0086*/ 	.short	0x0101


	//----- nvinfo : EIATTR_VRC_CTA_INIT_COUNT
	.align		4
        /*0088*/ 	.byte	0x02, 0x4a
	.zero		1
	.zero		1


	//----- nvinfo : EIATTR_EXIT_INSTR_OFFSETS
	.align		4
        /*008c*/ 	.byte	0x04, 0x1c
        /*008e*/ 	.short	(.L_141 - .L_140)


	//   ....[0]....
.L_140:
        /*0090*/ 	.word	0x00004140


	//   ....[1]....
        /*0094*/ 	.word	0x00004160


	//   ....[2]....
        /*0098*/ 	.word	0x00004300


	//----- nvinfo : EIATTR_MAX_THREADS
	.align		4
.L_141:
        /*009c*/ 	.byte	0x04, 0x05
        /*009e*/ 	.short	(.L_143 - .L_142)
.L_142:
        /*00a0*/ 	.word	0x00000100
        /*00a4*/ 	.word	0x00000001
        /*00a8*/ 	.word	0x00000001


	//----- nvinfo : EIATTR_CRS_STACK_SIZE
	.align		4
.L_143:
        /*00ac*/ 	.byte	0x04, 0x1e
        /*00ae*/ 	.short	(.L_145 - .L_144)
.L_144:
        /*00b0*/ 	.word	0x00000000


	//----- nvinfo : EIATTR_CBANK_PARAM_SIZE
	.align		4
.L_145:
        /*00b4*/ 	.byte	0x03, 0x19
        /*00b6*/ 	.short	0x002c


	//----- nvinfo : EIATTR_PARAM_CBANK
	.align		4
        /*00b8*/ 	.byte	0x04, 0x0a
        /*00ba*/ 	.short	(.L_147 - .L_146)
	.align		4
.L_146:
        /*00bc*/ 	.word	index@(.nv.constant0._ZN22matmul_improved_reduce13matmul_splitkEiiiPKfS1_Pfi)
        /*00c0*/ 	.short	0x0380
        /*00c2*/ 	.short	0x002c


	//----- nvinfo : EIATTR_SW_WAR
	.align		4
.L_147:
        /*00c4*/ 	.byte	0x04, 0x36
        /*00c6*/ 	.short	(.L_149 - .L_148)
.L_148:
        /*00c8*/ 	.word	0x00000008
.L_149:


//--------------------- .nv.info._ZN15matmul_improved15matmul_improvedEiiiPKfS1_Pf --------------------------
	.section	.nv.info._ZN15matmul_improved15matmul_improvedEiiiPKfS1_Pf,"",@"SHT_CUDA_INFO"
	.sectionflags	@""
	.align	4


	//----- nvinfo : EIATTR_CUDA_API_VERSION
	.align		4
        /*0000*/ 	.byte	0x04, 0x37
        /*0002*/ 	.short	(.L_151 - .L_150)
.L_150:
        /*0004*/ 	.word	0x00000082


	//----- nvinfo : EIATTR_KPARAM_INFO
	.align		4
.L_151:
        /*0008*/ 	.byte	0x04, 0x17
        /*000a*/ 	.short	(.L_153 - .L_152)
.L_152:
        /*000c*/ 	.word	0x00000000
        /*0010*/ 	.short	0x0005
        /*0012*/ 	.short	0x0020
        /*0014*/ 	.byte	0x00, 0xf5, 0x21, 0x00


	//----- nvinfo : EIATTR_KPARAM_INFO
	.align		4
.L_153:
        /*0018*/ 	.byte	0x04, 0x17
        /*001a*/ 	.short	(.L_155 - .L_154)
.L_154:
        /*001c*/ 	.word	0x00000000
        /*0020*/ 	.short	0x0004
        /*0022*/ 	.short	0x0018
        /*0024*/ 	.byte	0x00, 0xf5, 0x21, 0x00


	//----- nvinfo : EIATTR_KPARAM_INFO
	.align		4
.L_155:
        /*0028*/ 	.byte	0x04, 0x17
        /*002a*/ 	.short	(.L_157 - .L_156)
.L_156:
        /*002c*/ 	.word	0x00000000
        /*0030*/ 	.short	0x0003
        /*0032*/ 	.short	0x0010
        /*0034*/ 	.byte	0x00, 0xf5, 0x21, 0x00


	//----- nvinfo : EIATTR_KPARAM_INFO
	.align		4
.L_157:
        /*0038*/ 	.byte	0x04, 0x17
        /*003a*/ 	.short	(.L_159 - .L_158)
.L_158:
        /*003c*/ 	.word	0x00000000
        /*0040*/ 	.short	0x0002
        /*0042*/ 	.short	0x0008
        /*0044*/ 	.byte	0x00, 0xf0, 0x11, 0x00


	//----- nvinfo : EIATTR_KPARAM_INFO
	.align		4
.L_159:
        /*0048*/ 	.byte	0x04, 0x17
        /*004a*/ 	.short	(.L_161 - .L_160)
.L_160:
        /*004c*/ 	.word	0x00000000
        /*0050*/ 	.short	0x0001
        /*0052*/ 	.short	0x0004
        /*0054*/ 	.byte	0x00, 0xf0, 0x11, 0x00


	//----- nvinfo : EIATTR_KPARAM_INFO
	.align		4
.L_161:
        /*0058*/ 	.byte	0x04, 0x17
        /*005a*/ 	.short	(.L_163 - .L_162)
.L_162:
        /*005c*/ 	.word	0x00000000
        /*0060*/ 	.short	0x0000
        /*0062*/ 	.short	0x0000
        /*0064*/ 	.byte	0x00, 0xf0, 0x11, 0x00


	//----- nvinfo : EIATTR_SPARSE_MMA_MASK
	.align		4
.L_163:
        /*0068*/ 	.byte	0x03, 0x50
        /*006a*/ 	.short	0x0000


	//----- nvinfo : EIATTR_MAXREG_COUNT
	.align		4
        /*006c*/ 	.byte	0x03, 0x1b
        /*006e*/ 	.short	0x00ff


	//----- nvinfo : EIATTR_NUM_BARRIERS
	.align		4
        /*0070*/ 	.byte	0x02, 0x4c
        /*0072*/ 	.byte	0x01
	.zero		1


	//----- nvinfo : EIATTR_MERCURY_ISA_VERSION
	.align		4
        /*0074*/ 	.byte	0x03, 0x5f
        /*0076*/ 	.short	0x0101


	//----- nvinfo : EIATTR_VRC_CTA_INIT_COUNT
	.align		4
        /*0078*/ 	.byte	0x02, 0x4a
	.zero		1
	.zero		1


	//----- nvinfo : EIATTR_EXIT_INSTR_OFFSETS
	.align		4
        /*007c*/ 	.byte	0x04, 0x1c
        /*007e*/ 	.short	(.L_165 - .L_164)


	//   ....[0]....
.L_164:
        /*0080*/ 	.word	0x00002910


	//   ....[1]....
        /*0084*/ 	.word	0x00002930


	//   ....[2]....
        /*0088*/ 	.word	0x00002ac0


	//----- nvinfo : EIATTR_MAX_THREADS
	.align		4
.L_165:
        /*008c*/ 	.byte	0x04, 0x05
        /*008e*/ 	.short	(.L_167 - .L_166)
.L_166:
        /*0090*/ 	.word	0x00000100
        /*0094*/ 	.word	0x00000001
        /*0098*/ 	.word	0x00000001


	//----- nvinfo : EIATTR_CRS_STACK_SIZE
	.align		4
.L_167:
        /*009c*/ 	.byte	0x04, 0x1e
        /*009e*/ 	.short	(.L_169 - .L_168)
.L_168:
        /*00a0*/ 	.word	0x00000000


	//----- nvinfo : EIATTR_CBANK_PARAM_SIZE
	.align		4
.L_169:
        /*00a4*/ 	.byte	0x03, 0x19
        /*00a6*/ 	.short	0x0028


	//----- nvinfo : EIATTR_PARAM_CBANK
	.align		4
        /*00a8*/ 	.byte	0x04, 0x0a
        /*00aa*/ 	.short	(.L_171 - .L_170)
	.align		4
.L_170:
        /*00ac*/ 	.word	index@(.nv.constant0._ZN15matmul_improved15matmul_improvedEiiiPKfS1_Pf)
        /*00b0*/ 	.short	0x0380
        /*00b2*/ 	.short	0x0028


	//----- nvinfo : EIATTR_SW_WAR
	.align		4
.L_171:
        /*00b4*/ 	.byte	0x04, 0x36
        /*00b6*/ 	.short	(.L_173 - .L_172)
.L_172:
        /*00b8*/ 	.word	0x00000008
.L_173:


//--------------------- .nv.callgraph             --------------------------
	.section	.nv.callgraph,"",@"SHT_CUDA_CALLGRAPH"
	.align	4
	.sectionentsize	8
	.align		4
        /*0000*/ 	.word	0x00000000
	.align		4
        /*0004*/ 	.word	0xffffffff
	.align		4
        /*0008*/ 	.word	0x00000000
	.align		4
        /*000c*/ 	.word	0xfffffffe
	.align		4
        /*0010*/ 	.word	0x00000000
	.align		4
        /*0014*/ 	.word	0xfffffffd
	.align		4
        /*0018*/ 	.word	0x00000000
	.align		4
        /*001c*/ 	.word	0xfffffffc


//--------------------- .text._ZN13matmul_tensor13reduce_splitsEPKfPfiii --------------------------
	.section	.text._ZN13matmul_tensor13reduce_splitsEPKfPfiii,"ax",@progbits
	.align	128
        .global         _ZN13matmul_tensor13reduce_splitsEPKfPfiii
        .type           _ZN13matmul_tensor13reduce_splitsEPKfPfiii,@function
        .size           _ZN13matmul_tensor13reduce_splitsEPKfPfiii,(.L_x_125 - _ZN13matmul_tensor13reduce_splitsEPKfPfiii)
        .other          _ZN13matmul_tensor13reduce_splitsEPKfPfiii,@"STO_CUDA_ENTRY STV_DEFAULT"
_ZN13matmul_tensor13reduce_splitsEPKfPfiii:
.text._ZN13matmul_tensor13reduce_splitsEPKfPfiii:
[----:B------:R-:W-:Y:S01]  /*0000*/  LDC R1, c[0x0][0x37c] ;  /* 0x0000df00ff017b82 */ /* 0x000fe20000000800 */
[----:B------:R-:W0:Y:S07]  /*0010*/  S2R R3, SR_TID.X ;  /* 0x0000000000037919 */ /* 0x000e2e0000002100 */
[----:B------:R-:W1:Y:S01]  /*0020*/  S2UR UR5, SR_CTAID.X ;  /* 0x00000000000579c3 */ /* 0x000e620000002500 */
[----:B------:R-:W1:Y:S07]  /*0030*/  LDCU UR4, c[0x0][0x360] ;  /* 0x00006c00ff0477ac */ /* 0x000e6e0008000800 */
[----:B------:R-:W2:Y:S01]  /*0040*/  LDC.64 R10, c[0x0][0x390] ;  /* 0x0000e400ff0a7b82 */ /* 0x000ea20000000a00 */
[----:B-1----:R-:W-:-:S06]  /*0050*/  UIMAD UR5, UR5, UR4, URZ ;  /* 0x00000004050572a4 */ /* 0x002fcc000f8e02ff */
[----:B0-----:R-:W-:Y:S01]  /*0060*/  IADD3 R5, PT, PT, R3, UR5, RZ ;  /* 0x0000000503057c10 */ /* 0x001fe2000fffe0ff */
[----:B--2---:R-:W-:-:S05]  /*0070*/  IMAD R0, R11, R10, RZ ;  /* 0x0000000a0b007224 */ /* 0x004fca00078e02ff */
[----:B------:R-:W-:-:S13]  /*0080*/  ISETP.GE.AND P0, PT, R5, R0, PT ;  /* 0x000000000500720c */ /* 0x000fda0003f06270 */
[----:B------:R-:W-:Y:S05]  /*0090*/  @P0 EXIT ;  /* 0x000000000000094d */ /* 0x000fea0003800000 */
[----:B------:R-:W0:Y:S01]  /*00a0*/  LDCU UR6, c[0x0][0x398] ;  /* 0x00007300ff0677ac */ /* 0x000e220008000800 */
[----:B------:R-:W-:Y:S01]  /*00b0*/  HFMA2 R2, -RZ, RZ, 0, 0 ;  /* 0x00000000ff027431 */ /* 0x000fe200000001ff */
[----:B------:R-:W1:Y:S01]  /*00c0*/  LDCU.64 UR10, c[0x0][0x358] ;  /* 0x00006b00ff0a77ac */ /* 0x000e620008000a00 */
[----:B0-----:R-:W-:-:S09]  /*00d0*/  UISETP.GE.AND UP0, UPT, UR6, 0x1, UPT ;  /* 0x000000010600788c */ /* 0x001fd2000bf06270 */
[----:B-1----:R-:W-:Y:S05]  /*00e0*/  BRA.U !UP0, `(.L_x_0) ;  /* 0x0000000908007547 */ /* 0x002fea000b800000 */
[----:B------:R-:W-:Y:S01]  /*00f0*/  UISETP.GE.U32.AND UP1, UPT, UR6, 0x10, UPT ;  /* 0x000000100600788c */ /* 0x000fe2000bf26070 */
[----:B------:R-:W-:Y:S01]  /*0100*/  MOV R2, RZ ;  /* 0x000000ff00027202 */ /* 0x000fe20000000f00 */
[----:B------:R-:W-:Y:S01]  /*0110*/  ULOP3.LUT UR7, UR6, 0xf, URZ, 0xc0, !UPT ;  /* 0x0000000f06077892 */ /* 0x000fe2000f8ec0ff */
[----:B------:R-:W-:-:S03]  /*0120*/  UMOV UR4, URZ ;  /* 0x000000ff00047c82 */ /* 0x000fc60008000000 */
[----:B------:R-:W-:-:S03]  /*0130*/  UISETP.NE.AND UP0, UPT, UR7, URZ, UPT ;  /* 0x000000ff0700728c */ /* 0x000fc6000bf05270 */
[----:B------:R-:W-:Y:S08]  /*0140*/  BRA.U !UP1, `(.L_x_1) ;  /* 0x0000000109e47547 */ /* 0x000ff0000b800000 */
[----:B------:R-:W-:Y:S01]  /*0150*/  ULOP3.LUT UR4, UR6, 0x7ffffff0, URZ, 0xc0, !UPT ;  /* 0x7ffffff006047892 */ /* 0x000fe2000f8ec0ff */
[----:B------:R-:W-:Y:S02]  /*0160*/  MOV R2, RZ ;  /* 0x000000ff00027202 */ /* 0x000fe40000000f00 */
[----:B------:R-:W-:Y:S01]  /*0170*/  MOV R7, R5 ;  /* 0x0000000500077202 */ /* 0x000fe20000000f00 */
[----:B------:R-:W-:-:S12]  /*0180*/  UIADD3 UR8, UPT, UPT, -UR4, URZ, URZ ;  /* 0x000000ff04087290 */ /* 0x000fd8000fffe1ff */
.L_x_2:
[----:B------:R-:W0:Y:S02]  /*0190*/  LDC.64 R8, c[0x0][0x380] ;  /* 0x0000e000ff087b82 */ /* 0x000e240000000a00 */
[----:B0-----:R-:W-:-:S04]  /*01a0*/  IMAD.WIDE R8, R7, 0x4, R8 ;  /* 0x0000000407087825 */ /* 0x001fc800078e0208 */
[C---:B------:R-:W-:Y:S02]  /*01b0*/  IMAD.WIDE R28, R0.reuse, 0x4, R8 ;  /* 0x00000004001c7825 */ /* 0x040fe400078e0208 */
[----:B------:R-:W2:Y:S02]  /*01c0*/  LDG.E R9, desc[UR10][R8.64] ;  /* 0x0000000a08097981 */ /* 0x000ea4000c1e1900 */
[C---:B------:R-:W-:Y:S02]  /*01d0*/  IMAD.WIDE R14, R0.reuse, 0x4, R28 ;  /* 0x00000004000e7825 */ /* 0x040fe400078e021c */
[----:B------:R-:W3:Y:S02]  /*01e0*/  LDG.E R28, desc[UR10][R28.64] ;  /* 0x0000000a1c1c7981 */ /* 0x000ee4000c1e1900 */
[C---:B------:R-:W-:Y:S02]  /*01f0*/  IMAD.WIDE R24, R0.reuse, 0x4, R14 ;  /* 0x0000000400187825 */ /* 0x040fe400078e020e */
[----:B------:R0:W4:Y:S04]  /*0200*/  LDG.E R23, desc[UR10][R14.64] ;  /* 0x0000000a0e177981 */ /* 0x000128000c1e1900 */
[----:B------:R-:W5:Y:S01]  /*0210*/  LDG.E R22, desc[UR10][R24.64] ;  /* 0x0000000a18167981 */ /* 0x000f62000c1e1900 */
[----:B------:R-:W-:-:S05]  /*0220*/  IMAD.WIDE R26, R0, 0x4, R24 ;  /* 0x00000004001a7825 */ /* 0x000fca00078e0218 */
[----:B------:R-:W5:Y:S01]  /*0230*/  LDG.E R8, desc[UR10][R26.64] ;  /* 0x0000000a1a087981 */ /* 0x000f62000c1e1900 */
[----:B------:R-:W-:-:S05]  /*0240*/  IMAD.WIDE R20, R0, 0x4, R26 ;  /* 0x0000000400147825 */ /* 0x000fca00078e021a */
[----:B------:R-:W5:Y:S01]  /*0250*/  LDG.E R6, desc[UR10][R20.64] ;  /* 0x0000000a14067981 */ /* 0x000f62000c1e1900 */
[----:B------:R-:W-:-:S05]  /*0260*/  IMAD.WIDE R12, R0, 0x4, R20 ;  /* 0x00000004000c7825 */ /* 0x000fca00078e0214 */
[----:B------:R1:W5:Y:S01]  /*0270*/  LDG.E R4, desc[UR10][R12.64] ;  /* 0x0000000a0c047981 */ /* 0x000362000c1e1900 */
[----:B------:R-:W-:-:S04]  /*0280*/  IMAD.WIDE R18, R0, 0x4, R12 ;  /* 0x0000000400127825 */ /* 0x000fc800078e020c */
[C---:B------:R-:W-:Y:S02]  /*0290*/  IMAD.WIDE R16, R0.reuse, 0x4, R18 ;  /* 0x0000000400107825 */ /* 0x040fe400078e0212 */
[----:B------:R-:W5:Y:S02]  /*02a0*/  LDG.E R18, desc[UR10][R18.64] ;  /* 0x0000000a12127981 */ /* 0x000f64000c1e1900 */
[C---:B0-----:R-:W-:Y:S02]  /*02b0*/  IMAD.WIDE R14, R0.reuse, 0x4, R16 ;  /* 0x00000004000e7825 */ /* 0x041fe400078e0210 */
[----:B------:R-:W5:Y:S02]  /*02c0*/  LDG.E R16, desc[UR10][R16.64] ;  /* 0x0000000a10107981 */ /* 0x000f64000c1e1900 */
[C---:B-1----:R-:W-:Y:S02]  /*02d0*/  IMAD.WIDE R12, R0.reuse, 0x4, R14 ;  /* 0x00000004000c7825 */ /* 0x042fe400078e020e */
[----:B------:R-:W5:Y:S02]  /*02e0*/  LDG.E R29, desc[UR10][R14.64] ;  /* 0x0000000a0e1d7981 */ /* 0x000f64000c1e1900 */
[----:B------:R-:W-:-:S02]  /*02f0*/  IMAD.WIDE R20, R0, 0x4, R12 ;  /* 0x0000000400147825 */ /* 0x000fc400078e020c */
[----:B------:R0:W5:Y:S02]  /*0300*/  LDG.E R17, desc[UR10][R12.64] ;  /* 0x0000000a0c117981 */ /* 0x000164000c1e1900 */
[C---:B------:R-:W-:Y:S02]  /*0310*/  IMAD.WIDE R24, R0.reuse, 0x4, R20 ;  /* 0x0000000400187825 */ /* 0x040fe400078e0214 */
[----:B------:R-:W5:Y:S02]  /*0320*/  LDG.E R20, desc[UR10][R20.64] ;  /* 0x0000000a14147981 */ /* 0x000f64000c1e1900 */
[C---:B------:R-:W-:Y:S02]  /*0330*/  IMAD.WIDE R26, R0.reuse, 0x4, R24 ;  /* 0x00000004001a7825 */ /* 0x040fe400078e0218 */
[----:B------:R-:W5:Y:S02]  /*0340*/  LDG.E R24, desc[UR10][R24.64] ;  /* 0x0000000a18187981 */ /* 0x000f64000c1e1900 */
[----:B0-----:R-:W-:-:S02]  /*0350*/  IMAD.WIDE R12, R0, 0x4, R26 ;  /* 0x00000004000c7825 */ /* 0x001fc400078e021a */
[----:B------:R-:W5:Y:S02]  /*0360*/  LDG.E R26, desc[UR10][R26.64] ;  /* 0x0000000a1a1a7981 */ /* 0x000f64000c1e1900 */
[----:B------:R-:W-:Y:S02]  /*0370*/  IMAD.WIDE R14, R0, 0x4, R12 ;  /* 0x00000004000e7825 */ /* 0x000fe400078e020c */
[----:B------:R-:W5:Y:S04]  /*0380*/  LDG.E R19, desc[UR10][R12.64] ;  /* 0x0000000a0c137981 */ /* 0x000f68000c1e1900 */
[----:B------:R-:W5:Y:S01]  /*0390*/  LDG.E R14, desc[UR10][R14.64] ;  /* 0x0000000a0e0e7981 */ /* 0x000f62000c1e1900 */
[----:B------:R-:W-:-:S04]  /*03a0*/  UIADD3 UR8, UPT, UPT, UR8, 0x10, URZ ;  /* 0x0000001008087890 */ /* 0x000fc8000fffe0ff */
[----:B------:R-:W-:Y:S01]  /*03b0*/  UISETP.NE.AND UP1, UPT, UR8, URZ, UPT ;  /* 0x000000ff0800728c */ /* 0x000fe2000bf25270 */
[----:B------:R-:W-:Y:S01]  /*03c0*/  LEA R7, R0, R7, 0x4 ;  /* 0x0000000700077211 */ /* 0x000fe200078e20ff */
[----:B--2---:R-:W-:-:S04]  /*03d0*/  FADD R9, R9, R2 ;  /* 0x0000000209097221 */ /* 0x004fc80000000000 */
[----:B---3--:R-:W-:-:S04]  /*03e0*/  FADD R28, R9, R28 ;  /* 0x0000001c091c7221 */ /* 0x008fc80000000000 */
[----:B----4-:R-:W-:-:S04]  /*03f0*/  FADD R23, R28, R23 ;  /* 0x000000171c177221 */ /* 0x010fc80000000000 */
[----:B-----5:R-:W-:-:S04]  /*0400*/  FADD R23, R23, R22 ;  /* 0x0000001617177221 */ /* 0x020fc80000000000 */
[----:B------:R-:W-:-:S04]  /*0410*/  FADD R23, R23, R8 ;  /* 0x0000000817177221 */ /* 0x000fc80000000000 */
        /* <DEDUP_REMOVED lines=10> */
[----:B------:R-:W-:Y:S01]  /*04c0*/  FADD R2, R19, R14 ;  /* 0x0000000e13027221 */ /* 0x000fe20000000000 */
[----:B------:R-:W-:Y:S06]  /*04d0*/  BRA.U UP1, `(.L_x_2) ;  /* 0xfffffffd012c7547 */ /* 0x000fec000b83ffff */
.L_x_1:
[----:B------:R-:W-:Y:S05]  /*04e0*/  BRA.U !UP0, `(.L_x_0) ;  /* 0x0000000508007547 */ /* 0x000fea000b800000 */
[----:B------:R-:W-:Y:S02]  /*04f0*/  UISETP.GE.U32.AND UP0, UPT, UR7, 0x8, UPT ;  /* 0x000000080700788c */ /* 0x000fe4000bf06070 */
[----:B------:R-:W-:-:S04]  /*0500*/  ULOP3.LUT UR8, UR6, 0x7, URZ, 0xc0, !UPT ;  /* 0x0000000706087892 */ /* 0x000fc8000f8ec0ff */
[----:B------:R-:W-:-:S03]  /*0510*/  UISETP.NE.AND UP1, UPT, UR8, URZ, UPT ;  /* 0x000000ff0800728c */ /* 0x000fc6000bf25270 */
[----:B------:R-:W-:Y:S08]  /*0520*/  BRA.U !UP0, `(.L_x_3) ;  /* 0x00000001086c7547 */ /* 0x000ff0000b800000 */
[----:B------:R-:W0:Y:S01]  /*0530*/  LDC.64 R6, c[0x0][0x380] ;  /* 0x0000e000ff067b82 */ /* 0x000e220000000a00 */
[----:B------:R-:W-:-:S04]  /*0540*/  IMAD R9, R0, UR4, R5 ;  /* 0x0000000400097c24 */ /* 0x000fc8000f8e0205 */
[----:B0-----:R-:W-:-:S04]  /*0550*/  IMAD.WIDE R6, R9, 0x4, R6 ;  /* 0x0000000409067825 */ /* 0x001fc800078e0206 */
[C---:B------:R-:W-:Y:S02]  /*0560*/  IMAD.WIDE R8, R0.reuse, 0x4, R6 ;  /* 0x0000000400087825 */ /* 0x040fe400078e0206 */
[----:B------:R-:W2:Y:S02]  /*0570*/  LDG.E R7, desc[UR10][R6.64] ;  /* 0x0000000a06077981 */ /* 0x000ea4000c1e1900 */
[C---:B------:R-:W-:Y:S02]  /*0580*/  IMAD.WIDE R12, R0.reuse, 0x4, R8 ;  /* 0x00000004000c7825 */ /* 0x040fe400078e0208 */
[----:B------:R-:W3:Y:S02]  /*0590*/  LDG.E R8, desc[UR10][R8.64] ;  /* 0x0000000a08087981 */ /* 0x000ee4000c1e1900 */
[C---:B------:R-:W-:Y:S02]  /*05a0*/  IMAD.WIDE R14, R0.reuse, 0x4, R12 ;  /* 0x00000004000e7825 */ /* 0x040fe400078e020c */
[----:B------:R-:W4:Y:S02]  /*05b0*/  LDG.E R12, desc[UR10][R12.64] ;  /* 0x0000000a0c0c7981 */ /* 0x000f24000c1e1900 */
[----:B------:R-:W-:-:S02]  /*05c0*/  IMAD.WIDE R16, R0, 0x4, R14 ;  /* 0x0000000400107825 */ /* 0x000fc400078e020e */
[----:B------:R-:W5:Y:S02]  /*05d0*/  LDG.E R14, desc[UR10][R14.64] ;  /* 0x0000000a0e0e7981 */ /* 0x000f64000c1e1900 */
[C---:B------:R-:W-:Y:S02]  /*05e0*/  IMAD.WIDE R18, R0.reuse, 0x4, R16 ;  /* 0x0000000400127825 */ /* 0x040fe400078e0210 */
[----:B------:R-:W5:Y:S02]  /*05f0*/  LDG.E R16, desc[UR10][R16.64] ;  /* 0x0000000a10107981 */ /* 0x000f64000c1e1900 */
[C---:B------:R-:W-:Y:S02]  /*0600*/  IMAD.WIDE R20, R0.reuse, 0x4, R18 ;  /* 0x0000000400147825 */ /* 0x040fe400078e0212 */
[----:B------:R-:W5:Y:S02]  /*0610*/  LDG.E R18, desc[UR10][R18.64] ;  /* 0x0000000a12127981 */ /* 0x000f64000c1e1900 */
[----:B------:R-:W-:-:S02]  /*0620*/  IMAD.WIDE R22, R0, 0x4, R20 ;  /* 0x0000000400167825 */ /* 0x000fc400078e0214 */
[----:B------:R-:W5:Y:S04]  /*0630*/  LDG.E R20, desc[UR10][R20.64] ;  /* 0x0000000a14147981 */ /* 0x000f68000c1e1900 */
[----:B------:R-:W5:Y:S01]  /*0640*/  LDG.E R22, desc[UR10][R22.64] ;  /* 0x0000000a16167981 */ /* 0x000f62000c1e1900 */
[----:B------:R-:W-:Y:S01]  /*0650*/  UIADD3 UR4, UPT, UPT, UR4, 0x8, URZ ;  /* 0x0000000804047890 */ /* 0x000fe2000fffe0ff */
[----:B--2---:R-:W-:-:S04]  /*0660*/  FADD R7, R2, R7 ;  /* 0x0000000702077221 */ /* 0x004fc80000000000 */
[----:B---3--:R-:W-:-:S04]  /*0670*/  FADD R7, R7, R8 ;  /* 0x0000000807077221 */ /* 0x008fc80000000000 */
[----:B----4-:R-:W-:-:S04]  /*0680*/  FADD R7, R7, R12 ;  /* 0x0000000c07077221 */ /* 0x010fc80000000000 */
[----:B-----5:R-:W-:-:S04]  /*0690*/  FADD R7, R7, R14 ;  /* 0x0000000e07077221 */ /* 0x020fc80000000000 */
[----:B------:R-:W-:-:S04]  /*06a0*/  FADD R7, R7, R16 ;  /* 0x0000001007077221 */ /* 0x000fc80000000000 */
[----:B------:R-:W-:-:S04]  /*06b0*/  FADD R7, R7, R18 ;  /* 0x0000001207077221 */ /* 0x000fc80000000000 */
[----:B------:R-:W-:-:S04]  /*06c0*/  FADD R7, R7, R20 ;  /* 0x0000001407077221 */ /* 0x000fc80000000000 */
[----:B------:R-:W-:-:S07]  /*06d0*/  FADD R2, R7, R22 ;  /* 0x0000001607027221 */ /* 0x000fce0000000000 */
.L_x_3:
        /* <DEDUP_REMOVED lines=12> */
[----:B------:R-:W-:Y:S02]  /*07a0*/  IMAD.WIDE R14, R0, 0x4, R12 ;  /* 0x00000004000e7825 */ /* 0x000fe400078e020c */
[----:B------:R-:W4:Y:S04]  /*07b0*/  LDG.E R13, desc[UR10][R12.64] ;  /* 0x0000000a0c0d7981 */ /* 0x000f28000c1e1900 */
[----:B------:R-:W5:Y:S01]  /*07c0*/  LDG.E R15, desc[UR10][R14.64] ;  /* 0x0000000a0e0f7981 */ /* 0x000f62000c1e1900 */
[----:B------:R-:W-:Y:S01]  /*07d0*/  UIADD3 UR4, UPT, UPT, UR4, 0x4, URZ ;  /* 0x0000000404047890 */ /* 0x000fe2000fffe0ff */
[----:B--2---:R-:W-:-:S04]  /*07e0*/  FADD R2, R2, R7 ;  /* 0x0000000702027221 */ /* 0x004fc80000000000 */
[----:B---3--:R-:W-:-:S04]  /*07f0*/  FADD R2, R2, R9 ;  /* 0x0000000902027221 */ /* 0x008fc80000000000 */
[----:B----4-:R-:W-:-:S04]  /*0800*/  FADD R2, R2, R13 ;  /* 0x0000000d02027221 */ /* 0x010fc80000000000 */
[----:B-----5:R-:W-:-:S07]  /*0810*/  FADD R2, R2, R15 ;  /* 0x0000000f02027221 */ /* 0x020fce0000000000 */
.L_x_4:
[----:B------:R-:W-:Y:S05]  /*0820*/  BRA.U !UP1, `(.L_x_0) ;  /* 0x0000000109307547 */ /* 0x000fea000b800000 */
[----:B------:R-:W0:Y:S01]  /*0830*/  LDC.64 R8, c[0x0][0x380] ;  /* 0x0000e000ff087b82 */ /* 0x000e220000000a00 */
[----:B------:R-:W-:Y:S01]  /*0840*/  IMAD R11, R11, UR4, RZ ;  /* 0x000000040b0b7c24 */ /* 0x000fe2000f8e02ff */
[----:B------:R-:W-:-:S03]  /*0850*/  UIADD3 UR6, UPT, UPT, -UR6, URZ, URZ ;  /* 0x000000ff06067290 */ /* 0x000fc6000fffe1ff */
[----:B------:R-:W-:-:S05]  /*0860*/  IMAD R11, R11, R10, R3 ;  /* 0x0000000a0b0b7224 */ /* 0x000fca00078e0203 */
[----:B------:R-:W-:-:S07]  /*0870*/  IADD3 R11, PT, PT, R11, UR5, RZ ;  /* 0x000000050b0b7c10 */ /* 0x000fce000fffe0ff */
.L_x_5:
[----:B0-----:R-:W-:-:S06]  /*0880*/  IMAD.WIDE R6, R11, 0x4, R8 ;  /* 0x000000040b067825 */ /* 0x001fcc00078e0208 */
[----:B------:R-:W2:Y:S01]  /*0890*/  LDG.E R7, desc[UR10][R6.64] ;  /* 0x0000000a06077981 */ /* 0x000ea2000c1e1900 */
[----:B------:R-:W-:Y:S01]  /*08a0*/  UIADD3 UR6, UPT, UPT, UR6, 0x1, URZ ;  /* 0x0000000106067890 */ /* 0x000fe2000fffe0ff */
[----:B------:R-:W-:-:S03]  /*08b0*/  IADD3 R11, PT, PT, R0, R11, RZ ;  /* 0x0000000b000b7210 */ /* 0x000fc60007ffe0ff */
[----:B------:R-:W-:Y:S01]  /*08c0*/  UISETP.NE.AND UP0, UPT, UR6, URZ, UPT ;  /* 0x000000ff0600728c */ /* 0x000fe2000bf05270 */
[----:B--2---:R-:W-:-:S08]  /*08d0*/  FADD R2, R7, R2 ;  /* 0x0000000207027221 */ /* 0x004fd00000000000 */
[----:B------:R-:W-:Y:S05]  /*08e0*/  BRA.U UP0, `(.L_x_5) ;  /* 0xfffffffd00e47547 */ /* 0x000fea000b83ffff */
.L_x_0:
[----:B------:R-:W0:Y:S02]  /*08f0*/  LDC.64 R6, c[0x0][0x388] ;  /* 0x0000e200ff067b82 */ /* 0x000e240000000a00 */
[----:B0-----:R-:W-:-:S05]  /*0900*/  IMAD.WIDE R4, R5, 0x4, R6 ;  /* 0x0000000405047825 */ /* 0x001fca00078e0206 */
[----:B------:R-:W-:Y:S01]  /*0910*/  STG.E desc[UR10][R4.64], R2 ;  /* 0x0000000204007986 */ /* 0x000fe2000c10190a */
[----:B------:R-:W-:Y:S05]  /*0920*/  EXIT ;  /* 0x000000000000794d */ /* 0x000fea0003800000 */
.L_x_6:
[----:B------:R-:W-:-:S00]  /*0930*/  BRA `(.L_x_6) ;  /* 0xfffffffc00fc7947 */ /* 0x000fc0000383ffff */
[----:B------:R-:W-:-:S00]  /*0940*/  NOP ;  /* 0x0000000000007918 */ /* 0x000fc00000000000 */
        /* <DEDUP_REMOVED lines=11> */
.L_x_125:


//--------------------- .text._ZN13matmul_tensor20matmul_tensor_splitkEiiiPKfS1_Pfii --------------------------
	.section	.text._ZN13matmul_tensor20matmul_tensor_splitkEiiiPKfS1_Pfii,"ax",@progbits
	.align	128
        .global         _ZN13matmul_tensor20matmul_tensor_splitkEiiiPKfS1_Pfii
        .type           _ZN13matmul_tensor20matmul_tensor_splitkEiiiPKfS1_Pfii,@function
        .size           _ZN13matmul_tensor20matmul_tensor_splitkEiiiPKfS1_Pfii,(.L_x_126 - _ZN13matmul_tensor20matmul_tensor_splitkEiiiPKfS1_Pfii)
        .other          _ZN13matmul_tensor20matmul_tensor_splitkEiiiPKfS1_Pfii,@"STO_CUDA_ENTRY STV_DEFAULT"
_ZN13matmul_tensor20matmul_tensor_splitkEiiiPKfS1_Pfii:
.text._ZN13matmul_tensor20matmul_tensor_splitkEiiiPKfS1_Pfii:
[----:B------:R-:W-:Y:S08]  /*0000*/  LDC R1, c[0x0][0x37c] ;  /* 0x0000df00ff017b82 */ /* 0x000ff00000000800 */
[----:B------:R-:W0:Y:S01]  /*0010*/  S2UR UR4, SR_CTAID.Z ;  /* 0x00000000000479c3 */ /* 0x000e220000002700 */
[----:B------:R-:W1:Y:S01]  /*0020*/  LDCU UR5, c[0x0][0x388] ;  /* 0x00007100ff0577ac */ /* 0x000e620008000800 */
[----:B------:R-:W2:Y:S01]  /*0030*/  S2R R0, SR_TID.X ;  /* 0x0000000000007919 */ /* 0x000ea20000002100 */
[----:B------:R-:W-:-:S02]  /*0040*/  CS2R R34, SRZ ;  /* 0x0000000000227805 */ /* 0x000fc4000001ff00 */
[----:B------:R-:W-:Y:S01]  /*0050*/  CS2R R32, SRZ ;  /* 0x0000000000207805 */ /* 0x000fe2000001ff00 */
[----:B------:R-:W3:Y:S01]  /*0060*/  LDCU.64 UR8, c[0x0][0x358] ;  /* 0x00006b00ff0877ac */ /* 0x000ee20008000a00 */
[----:B------:R-:W-:Y:S02]  /*0070*/  CS2R R30, SRZ ;  /* 0x00000000001e7805 */ /* 0x000fe4000001ff00 */
[----:B------:R-:W-:Y:S01]  /*0080*/  CS2R R28, SRZ ;  /* 0x00000000001c7805 */ /* 0x000fe2000001ff00 */
[----:B------:R-:W0:Y:S01]  /*0090*/  LDC.64 R2, c[0x0][0x3a8] ;  /* 0x0000ea00ff027b82 */ /* 0x000e220000000a00 */
[----:B------:R-:W-:Y:S02]  /*00a0*/  CS2R R26, SRZ ;  /* 0x00000000001a7805 */ /* 0x000fe4000001ff00 */
[----:B------:R-:W-:Y:S02]  /*00b0*/  CS2R R24, SRZ ;  /* 0x0000000000187805 */ /* 0x000fe4000001ff00 */
[----:B------:R-:W-:-:S02]  /*00c0*/  CS2R R22, SRZ ;  /* 0x0000000000167805 */ /* 0x000fc4000001ff00 */
[----:B------:R-:W-:Y:S02]  /*00d0*/  CS2R R20, SRZ ;  /* 0x0000000000147805 */ /* 0x000fe4000001ff00 */
[----:B------:R-:W-:Y:S02]  /*00e0*/  CS2R R18, SRZ ;  /* 0x0000000000127805 */ /* 0x000fe4000001ff00 */
[----:B------:R-:W-:Y:S02]  /*00f0*/  CS2R R16, SRZ ;  /* 0x0000000000107805 */ /* 0x000fe4000001ff00 */
[----:B------:R-:W-:Y:S02]  /*0100*/  CS2R R14, SRZ ;  /* 0x00000000000e7805 */ /* 0x000fe4000001ff00 */
[----:B------:R-:W-:Y:S02]  /*0110*/  CS2R R12, SRZ ;  /* 0x00000000000c7805 */ /* 0x000fe4000001ff00 */
[----:B------:R-:W-:-:S02]  /*0120*/  CS2R R10, SRZ ;  /* 0x00000000000a7805 */ /* 0x000fc4000001ff00 */
[----:B------:R-:W-:Y:S02]  /*0130*/  CS2R R8, SRZ ;  /* 0x0000000000087805 */ /* 0x000fe4000001ff00 */
[----:B------:R-:W-:Y:S02]  /*0140*/  CS2R R6, SRZ ;  /* 0x0000000000067805 */ /* 0x000fe4000001ff00 */
[----:B------:R-:W-:Y:S01]  /*0150*/  CS2R R4, SRZ ;  /* 0x0000000000047805 */ /* 0x000fe2000001ff00 */
[----:B0-----:R-:W-:Y:S01]  /*0160*/  IMAD R68, R2, UR4, R3 ;  /* 0x0000000402447c24 */ /* 0x001fe2000f8e0203 */
[----:B------:R-:W0:Y:S04]  /*0170*/  S2UR UR4, SR_CTAID.X ;  /* 0x00000000000479c3 */ /* 0x000e280000002500 */
[----:B-1----:R-:W-:-:S04]  /*0180*/  VIADDMNMX R71, R68, R2, UR5, PT ;  /* 0x0000000544477e46 */ /* 0x002fc8000b800102 */
[----:B------:R-:W-:Y:S01]  /*0190*/  ISETP.GE.AND P0, PT, R68, R71, PT ;  /* 0x000000474400720c */ /* 0x000fe20003f06270 */
[----:B0-----:R-:W-:-:S12]  /*01a0*/  IMAD.U32 R70, RZ, RZ, UR4 ;  /* 0x00000004ff467e24 */ /* 0x001fd8000f8e00ff */
[----:B--23--:R-:W-:Y:S05]  /*01b0*/  @P0 BRA `(.L_x_7) ;  /* 0x0000001800dc0947 */ /* 0x00cfea0003800000 */
[----:B------:R-:W0:Y:S01]  /*01c0*/  S2R R39, SR_CgaCtaId ;  /* 0x0000000000277919 */ /* 0x000e220000008800 */
[----:B------:R-:W1:Y:S01]  /*01d0*/  LDCU UR4, c[0x0][0x360] ;  /* 0x00006c00ff0477ac */ /* 0x000e620008000800 */
[----:B------:R-:W-:Y:S01]  /*01e0*/  MOV R3, 0x400 ;  /* 0x0000040000037802 */ /* 0x000fe20000000f00 */
[----:B------:R-:W-:Y:S01]  /*01f0*/  IMAD.SHL.U32 R2, R0, 0x4, RZ ;  /* 0x0000000400027824 */ /* 0x000fe200078e00ff */
[----:B------:R-:W2:Y:S01]  /*0200*/  S2R R64, SR_CTAID.Y ;  /* 0x0000000000407919 */ /* 0x000ea20000002600 */
[--C-:B------:R-:W-:Y:S02]  /*0210*/  SHF.R.U32.HI R67, RZ, 0x3, R0.reuse ;  /* 0x00000003ff437819 */ /* 0x100fe40000011600 */
[----:B------:R-:W-:Y:S01]  /*0220*/  VIADD R38, R3, 0x2400 ;  /* 0x0000240003267836 */ /* 0x000fe20000000000 */
[----:B------:R-:W-:Y:S02]  /*0230*/  LOP3.LUT R2, R2, 0x1c, RZ, 0xc0, !PT ;  /* 0x0000001c02027812 */ /* 0x000fe400078ec0ff */
[----:B------:R-:W-:Y:S01]  /*0240*/  SHF.R.U32.HI R69, RZ, 0x5, R0 ;  /* 0x00000005ff457819 */ /* 0x000fe20000011600 */
[----:B-1----:R-:W-:-:S05]  /*0250*/  VIADD R35, R0, UR4 ;  /* 0x0000000400237c36 */ /* 0x002fca0008000000 */
[--C-:B------:R-:W-:Y:S02]  /*0260*/  SHF.R.U32.HI R37, RZ, 0x3, R35.reuse ;  /* 0x00000003ff257819 */ /* 0x100fe40000011623 */
[----:B------:R-:W-:Y:S02]  /*0270*/  SHF.R.U32.HI R57, RZ, 0x5, R35 ;  /* 0x00000005ff397819 */ /* 0x000fe40000011623 */
[C---:B0-----:R-:W-:Y:S02]  /*0280*/  LEA R36, R39.reuse, R3, 0x18 ;  /* 0x0000000327247211 */ /* 0x041fe400078ec0ff */
[----:B------:R-:W-:-:S03]  /*0290*/  LEA R38, R39, R38, 0x18 ;  /* 0x0000002627267211 */ /* 0x000fc600078ec0ff */
[--C-:B------:R-:W-:Y:S02]  /*02a0*/  IMAD R3, R67, 0x4, R36.reuse ;  /* 0x0000000443037824 */ /* 0x100fe400078e0224 */
[----:B--2---:R-:W-:Y:S02]  /*02b0*/  IMAD R67, R64, 0x40, R67 ;  /* 0x0000004040437824 */ /* 0x004fe400078e0243 */
[----:B------:R-:W-:Y:S02]  /*02c0*/  IMAD R66, R2, 0x120, R3 ;  /* 0x0000012002427824 */ /* 0x000fe400078e0203 */
[----:B------:R-:W-:Y:S02]  /*02d0*/  IMAD.SHL.U32 R2, R0, 0x10, RZ ;  /* 0x0000001000027824 */ /* 0x000fe400078e00ff */
[----:B------:R-:W-:Y:S02]  /*02e0*/  IMAD.SHL.U32 R0, R35, 0x10, RZ ;  /* 0x0000001023007824 */ /* 0x000fe400078e00ff */
[----:B------:R-:W-:Y:S01]  /*02f0*/  IMAD R64, R64, 0x40, R37 ;  /* 0x0000004040407824 */ /* 0x000fe200078e0225 */
[----:B------:R-:W-:Y:S01]  /*0300*/  LOP3.LUT R3, R2, 0x1f0, RZ, 0xc0, !PT ;  /* 0x000001f002037812 */ /* 0x000fe200078ec0ff */
[----:B------:R-:W-:Y:S01]  /*0310*/  IMAD R36, R37, 0x4, R36 ;  /* 0x0000000425247824 */ /* 0x000fe200078e0224 */
[----:B------:R-:W-:Y:S01]  /*0320*/  LOP3.LUT R0, R0, 0x1f0, RZ, 0xc0, !PT ;  /* 0x000001f000007812 */ /* 0x000fe200078ec0ff */
[----:B------:R-:W-:-:S02]  /*0330*/  VIADD R37, R35, UR4 ;  /* 0x0000000423257c36 */ /* 0x000fc40008000000 */
[--C-:B------:R-:W-:Y:S02]  /*0340*/  IMAD R55, R57, 0x220, R38.reuse ;  /* 0x0000022039377824 */ /* 0x100fe400078e0226 */
[----:B------:R-:W-:Y:S01]  /*0350*/  IMAD R58, R69, 0x220, R38 ;  /* 0x00000220453a7824 */ /* 0x000fe200078e0226 */
[----:B------:R-:W-:Y:S01]  /*0360*/  SHF.R.U32.HI R54, RZ, 0x5, R37 ;  /* 0x00000005ff367819 */ /* 0x000fe20000011625 */
[----:B------:R-:W-:Y:S02]  /*0370*/  IMAD.SHL.U32 R2, R37, 0x10, RZ ;  /* 0x0000001025027824 */ /* 0x000fe400078e00ff */
[----:B------:R-:W-:Y:S02]  /*0380*/  IMAD.IADD R55, R55, 0x1, R0 ;  /* 0x0000000137377824 */ /* 0x000fe400078e0200 */
[----:B------:R-:W-:Y:S02]  /*0390*/  VIADD R0, R37, UR4 ;  /* 0x0000000425007c36 */ /* 0x000fe40008000000 */
[----:B------:R-:W-:Y:S01]  /*03a0*/  IMAD.IADD R58, R58, 0x1, R3 ;  /* 0x000000013a3a7824 */ /* 0x000fe200078e0203 */
[----:B------:R-:W-:Y:S01]  /*03b0*/  LOP3.LUT R3, R2, 0x1f0, RZ, 0xc0, !PT ;  /* 0x000001f002037812 */ /* 0x000fe200078ec0ff */
[----:B------:R-:W-:Y:S01]  /*03c0*/  IMAD.SHL.U32 R35, R35, 0x4, RZ ;  /* 0x0000000423237824 */ /* 0x000fe200078e00ff */
[----:B------:R-:W-:Y:S01]  /*03d0*/  SHF.R.U32.HI R49, RZ, 0x5, R0 ;  /* 0x00000005ff317819 */ /* 0x000fe20000011600 */
[----:B------:R-:W-:-:S02]  /*03e0*/  IMAD R52, R54, 0x220, R38 ;  /* 0x0000022036347824 */ /* 0x000fc400078e0226 */
[----:B------:R-:W-:Y:S01]  /*03f0*/  IMAD.SHL.U32 R37, R37, 0x4, RZ ;  /* 0x0000000425257824 */ /* 0x000fe200078e00ff */
[C---:B------:R-:W-:Y:S01]  /*0400*/  LOP3.LUT R65, R35.reuse, 0x1c, RZ, 0xc0, !PT ;  /* 0x0000001c23417812 */ /* 0x040fe200078ec0ff */
[C---:B------:R-:W-:Y:S01]  /*0410*/  IMAD.SHL.U32 R2, R0.reuse, 0x4, RZ ;  /* 0x0000000400027824 */ /* 0x040fe200078e00ff */
[----:B------:R-:W-:Y:S01]  /*0420*/  LOP3.LUT R35, R35, 0x7c, RZ, 0xc0, !PT ;  /* 0x0000007c23237812 */ /* 0x000fe200078ec0ff */
[----:B------:R-:W-:Y:S01]  /*0430*/  IMAD.SHL.U32 R0, R0, 0x10, RZ ;  /* 0x0000001000007824 */ /* 0x000fe200078e00ff */
[----:B------:R-:W-:Y:S01]  /*0440*/  LOP3.LUT R37, R37, 0x7c, RZ, 0xc0, !PT ;  /* 0x0000007c25257812 */ /* 0x000fe200078ec0ff */
[----:B------:R-:W-:Y:S01]  /*0450*/  IMAD.IADD R52, R52, 0x1, R3 ;  /* 0x0000000134347824 */ /* 0x000fe200078e0203 */
[----:B------:R-:W-:Y:S01]  /*0460*/  LOP3.LUT R3, R2, 0x7c, RZ, 0xc0, !PT ;  /* 0x0000007c02037812 */ /* 0x000fe200078ec0ff */
[----:B------:R-:W-:Y:S01]  /*0470*/  IMAD R38, R49, 0x220, R38 ;  /* 0x0000022031267824 */ /* 0x000fe200078e0226 */
[----:B------:R-:W-:Y:S01]  /*0480*/  LOP3.LUT R39, R0, 0x1f0, RZ, 0xc0, !PT ;  /* 0x000001f000277812 */ /* 0x000fe200078ec0ff */
[----:B------:R-:W-:-:S02]  /*0490*/  IMAD R56, R70, 0x80, R35 ;  /* 0x0000008046387824 */ /* 0x000fc400078e0223 */
[C---:B------:R-:W-:Y:S02]  /*04a0*/  IMAD R53, R70.reuse, 0x80, R37 ;  /* 0x0000008046357824 */ /* 0x040fe400078e0225 */
[----:B------:R-:W-:Y:S02]  /*04b0*/  IMAD R48, R70, 0x80, R3 ;  /* 0x0000008046307824 */ /* 0x000fe400078e0203 */
[C---:B------:R-:W-:Y:S02]  /*04c0*/  IMAD R59, R65.reuse, 0x120, R36 ;  /* 0x00000120413b7824 */ /* 0x040fe400078e0224 */
[----:B------:R-:W-:Y:S02]  /*04d0*/  IMAD.IADD R37, R38, 0x1, R39 ;  /* 0x0000000126257824 */ /* 0x000fe400078e0227 */
[----:B------:R-:W-:Y:S02]  /*04e0*/  IMAD.MOV.U32 R35, RZ, RZ, RZ ;  /* 0x000000ffff237224 */ /* 0x000fe400078e00ff */
[----:B------:R-:W-:-:S02]  /*04f0*/  VIADD R2, R65, 0x3 ;  /* 0x0000000341027836 */ /* 0x000fc40000000000 */
[C---:B------:R-:W-:Y:S02]  /*0500*/  VIADD R3, R65.reuse, 0x1 ;  /* 0x0000000141037836 */ /* 0x040fe40000000000 */
[----:B------:R-:W-:-:S07]  /*0510*/  VIADD R36, R65, 0x2 ;  /* 0x0000000241247836 */ /* 0x000fce0000000000 */
.L_x_29:
[----:B0-----:R-:W0:Y:S01]  /*0520*/  S2R R0, SR_TID.X ;  /* 0x0000000000007919 */ /* 0x001e220000002100 */
[----:B-1----:R-:W1:Y:S01]  /*0530*/  LDCU UR5, c[0x0][0x380] ;  /* 0x00007000ff0577ac */ /* 0x002e620008000800 */
[----:B------:R-:W-:Y:S01]  /*0540*/  IMAD.IADD R44, R71, 0x1, -R68 ;  /* 0x00000001472c7824 */ /* 0x000fe200078e0a44 */
[----:B------:R-:W-:Y:S01]  /*0550*/  BSSY.RECONVERGENT B0, `(.L_x_8) ;  /* 0x0000038000007945 */ /* 0x000fe20003800200 */
[----:B------:R-:W2:Y:S03]  /*0560*/  LDCU UR6, c[0x0][0x388] ;  /* 0x00007100ff0677ac */ /* 0x000ea60008000800 */
[----:B------:R-:W-:Y:S02]  /*0570*/  VIMNMX R38, PT, PT, R44, 0x20, PT ;  /* 0x000000202c267848 */ /* 0x000fe40003fe0100 */
[----:B-1----:R-:W-:Y:S01]  /*0580*/  ISETP.GE.AND P3, PT, R67, UR5, PT ;  /* 0x0000000543007c0c */ /* 0x002fe2000bf66270 */
[----:B0-----:R-:W-:-:S05]  /*0590*/  IMAD.SHL.U32 R39, R0, 0x4, RZ ;  /* 0x0000000400277824 */ /* 0x001fca00078e00ff */
[----:B------:R-:W-:-:S04]  /*05a0*/  LOP3.LUT R45, R39, 0x1c, RZ, 0xc0, !PT ;  /* 0x0000001c272d7812 */ /* 0x000fc800078ec0ff */
[----:B------:R-:W-:-:S05]  /*05b0*/  LOP3.LUT R41, R45, 0x3, RZ, 0xfc, !PT ;  /* 0x000000032d297812 */ /* 0x000fca00078efcff */
[----:B------:R-:W-:-:S05]  /*05c0*/  IMAD.IADD R40, R41, 0x1, R68 ;  /* 0x0000000129287824 */ /* 0x000fca00078e0244 */
[----:B--2---:R-:W-:-:S04]  /*05d0*/  ISETP.LT.AND P0, PT, R40, UR6, !P3 ;  /* 0x0000000628007c0c */ /* 0x004fc8000df01270 */
[----:B------:R-:W-:-:S13]  /*05e0*/  ISETP.LT.AND P0, PT, R41, R38, P0 ;  /* 0x000000262900720c */ /* 0x000fda0000701270 */
[----:B------:R-:W-:Y:S05]  /*05f0*/  @!P0 BRA `(.L_x_9) ;  /* 0x00000000004c8947 */ /* 0x000fea0003800000 */
[----:B------:R-:W0:Y:S01]  /*0600*/  LDCU.64 UR10, c[0x0][0x390] ;  /* 0x00007200ff0a77ac */ /* 0x000e220008000a00 */
[----:B------:R-:W-:-:S04]  /*0610*/  IMAD.IADD R40, R45, 0x1, R68 ;  /* 0x000000012d287824 */ /* 0x000fc800078e0244 */
[----:B------:R-:W-:Y:S02]  /*0620*/  IMAD R41, R67, UR6, R40 ;  /* 0x0000000643297c24 */ /* 0x000fe4000f8e0228 */
[----:B0-----:R-:W-:Y:S02]  /*0630*/  IMAD.U32 R46, RZ, RZ, UR10 ;  /* 0x0000000aff2e7e24 */ /* 0x001fe4000f8e00ff */
[----:B------:R-:W-:Y:S02]  /*0640*/  IMAD.U32 R47, RZ, RZ, UR11 ;  /* 0x0000000bff2f7e24 */ /* 0x000fe4000f8e00ff */
[----:B------:R-:W-:-:S06]  /*0650*/  IMAD.WIDE R40, R41, 0x4, R46 ;  /* 0x0000000429287825 */ /* 0x000fcc00078e022e */
[----:B------:R-:W2:Y:S01]  /*0660*/  LDG.E.128 R40, desc[UR8][R40.64] ;  /* 0x0000000828287981 */ /* 0x000ea2000c1e1d00 */
[----:B------:R-:W-:Y:S01]  /*0670*/  MOV R50, 0x400 ;  /* 0x0000040000327802 */ /* 0x000fe20000000f00 */
[----:B------:R-:W0:Y:S03]  /*0680*/  S2R R51, SR_CgaCtaId ;  /* 0x0000000000337919 */ /* 0x000e260000008800 */
[----:B0-----:R-:W-:Y:S02]  /*0690*/  LEA R60, R51, R50, 0x18 ;  /* 0x00000032333c7211 */ /* 0x001fe400078ec0ff */
[----:B------:R-:W-:-:S03]  /*06a0*/  SHF.R.U32.HI R50, RZ, 0x1, R0 ;  /* 0x00000001ff327819 */ /* 0x000fc60000011600 */
[----:B------:R-:W-:Y:S01]  /*06b0*/  IMAD R45, R45, 0x120, R60 ;  /* 0x000001202d2d7824 */ /* 0x000fe200078e023c */
[----:B------:R-:W-:-:S05]  /*06c0*/  LOP3.LUT R50, R50, 0x7ffffffc, RZ, 0xc0, !PT ;  /* 0x7ffffffc32327812 */ /* 0x000fca00078ec0ff */
[----:B------:R-:W-:-:S05]  /*06d0*/  IMAD.IADD R45, R45, 0x1, R50 ;  /* 0x000000012d2d7824 */ /* 0x000fca00078e0232 */
[----:B--2---:R0:W-:Y:S04]  /*06e0*/  STS [R45], R40 ;  /* 0x000000282d007388 */ /* 0x0041e80000000800 */
[----:B------:R0:W-:Y:S04]  /*06f0*/  STS [R45+0x120], R41 ;  /* 0x000120292d007388 */ /* 0x0001e80000000800 */
[----:B------:R0:W-:Y:S04]  /*0700*/  STS [R45+0x240], R42 ;  /* 0x0002402a2d007388 */ /* 0x0001e80000000800 */
[----:B------:R0:W-:Y:S01]  /*0710*/  STS [R45+0x360], R43 ;  /* 0x0003602b2d007388 */ /* 0x0001e20000000800 */
[----:B------:R-:W-:Y:S05]  /*0720*/  BRA `(.L_x_10) ;  /* 0x0000000000687947 */ /* 0x000fea0003800000 */
.L_x_9:
[----:B------:R-:W0:Y:S01]  /*0730*/  LDCU.64 UR10, c[0x0][0x390] ;  /* 0x00007200ff0a77ac */ /* 0x000e220008000a00 */
[C---:B------:R-:W-:Y:S02]  /*0740*/  VIADD R41, R40.reuse, 0xfffffffe ;  /* 0xfffffffe28297836 */ /* 0x040fe40000000000 */
[----:B------:R-:W-:Y:S02]  /*0750*/  VIADD R40, R40, 0xffffffff ;  /* 0xffffffff28287836 */ /* 0x000fe40000000000 */
[----:B------:R-:W-:Y:S01]  /*0760*/  IMAD.IADD R42, R45, 0x1, R68 ;  /* 0x000000012d2a7824 */ /* 0x000fe200078e0244 */
[----:B------:R-:W-:Y:S01]  /*0770*/  ISETP.LT.AND P1, PT, R41, UR6, !P3 ;  /* 0x0000000629007c0c */ /* 0x000fe2000df21270 */
[C---:B------:R-:W-:Y:S01]  /*0780*/  VIADD R41, R45.reuse, 0x1 ;  /* 0x000000012d297836 */ /* 0x040fe20000000000 */
[----:B------:R-:W-:Y:S01]  /*0790*/  ISETP.LT.AND P2, PT, R40, UR6, !P3 ;  /* 0x0000000628007c0c */ /* 0x000fe2000df41270 */
[----:B------:R-:W-:Y:S01]  /*07a0*/  VIADD R43, R45, 0x2 ;  /* 0x000000022d2b7836 */ /* 0x000fe20000000000 */
[----:B------:R-:W-:-:S02]  /*07b0*/  ISETP.LT.AND P0, PT, R42, UR6, !P3 ;  /* 0x000000062a007c0c */ /* 0x000fc4000df01270 */
[-C--:B------:R-:W-:Y:S01]  /*07c0*/  ISETP.LT.AND P1, PT, R41, R38.reuse, P1 ;  /* 0x000000262900720c */ /* 0x080fe20000f21270 */
[----:B------:R-:W-:Y:S01]  /*07d0*/  IMAD R41, R67, UR6, R42 ;  /* 0x0000000643297c24 */ /* 0x000fe2000f8e022a */
[----:B------:R-:W-:Y:S02]  /*07e0*/  ISETP.GT.AND P0, PT, R44, R45, P0 ;  /* 0x0000002d2c00720c */ /* 0x000fe40000704270 */
[----:B------:R-:W-:Y:S01]  /*07f0*/  ISETP.LT.AND P2, PT, R43, R38, P2 ;  /* 0x000000262b00720c */ /* 0x000fe20001741270 */
[----:B------:R-:W-:Y:S02]  /*0800*/  IMAD.MOV.U32 R43, RZ, RZ, RZ ;  /* 0x000000ffff2b7224 */ /* 0x000fe400078e00ff */
[----:B0-----:R-:W-:Y:S02]  /*0810*/  IMAD.U32 R46, RZ, RZ, UR10 ;  /* 0x0000000aff2e7e24 */ /* 0x001fe4000f8e00ff */
[----:B------:R-:W-:Y:S02]  /*0820*/  IMAD.U32 R47, RZ, RZ, UR11 ;  /* 0x0000000bff2f7e24 */ /* 0x000fe4000f8e00ff */
[----:B------:R-:W-:-:S05]  /*0830*/  IMAD.WIDE R40, R41, 0x4, R46 ;  /* 0x0000000429287825 */ /* 0x000fca00078e022e */
[----:B------:R-:W2:Y:S04]  /*0840*/  @P0 LDG.E R43, desc[UR8][R40.64] ;  /* 0x00000008282b0981 */ /* 0x000ea8000c1e1900 */
[----:B------:R-:W3:Y:S04]  /*0850*/  @P1 LDG.E R45, desc[UR8][R40.64+0x4] ;  /* 0x00000408282d1981 */ /* 0x000ee8000c1e1900 */
[----:B------:R-:W4:Y:S04]  /*0860*/  @P2 LDG.E R51, desc[UR8][R40.64+0x8] ;  /* 0x0000080828332981 */ /* 0x000f28000c1e1900 */
[----:B------:R1:W-:Y:S04]  /*0870*/  @!P1 STS [R66+0x120], RZ ;  /* 0x000120ff42009388 */ /* 0x0003e80000000800 */
[----:B------:R1:W-:Y:S04]  /*0880*/  @!P2 STS [R66+0x240], RZ ;  /* 0x000240ff4200a388 */ /* 0x0003e80000000800 */
[----:B------:R1:W-:Y:S04]  /*0890*/  STS [R66+0x360], RZ ;  /* 0x000360ff42007388 */ /* 0x0003e80000000800 */
[----:B--2---:R1:W-:Y:S04]  /*08a0*/  STS [R66], R43 ;  /* 0x0000002b42007388 */ /* 0x0043e80000000800 */
[----:B---3--:R1:W-:Y:S04]  /*08b0*/  @P1 STS [R66+0x120], R45 ;  /* 0x0001202d42001388 */ /* 0x0083e80000000800 */
[----:B----4-:R1:W-:Y:S02]  /*08c0*/  @P2 STS [R66+0x240], R51 ;  /* 0x0002403342002388 */ /* 0x0103e40000000800 */
.L_x_10:
[----:B------:R-:W-:Y:S05]  /*08d0*/  BSYNC.RECONVERGENT B0 ;  /* 0x0000000000007941 */ /* 0x000fea0003800200 */
.L_x_8:
[----:B0-----:R-:W-:Y:S01]  /*08e0*/  IMAD.IADD R40, R2, 0x1, R68 ;  /* 0x0000000102287824 */ /* 0x001fe200078e0244 */
[----:B------:R-:W-:Y:S01]  /*08f0*/  ISETP.GE.AND P2, PT, R64, UR5, PT ;  /* 0x0000000540007c0c */ /* 0x000fe2000bf46270 */
[----:B------:R-:W-:Y:S01]  /*0900*/  BSSY.RECONVERGENT B0, `(.L_x_11) ;  /* 0x000002c000007945 */ /* 0x000fe20003800200 */
[----:B------:R-:W-:Y:S02]  /*0910*/  ISETP.LT.AND P1, PT, R2, R38, PT ;  /* 0x000000260200720c */ /* 0x000fe40003f21270 */
[----:B------:R-:W-:-:S13]  /*0920*/  ISETP.LT.AND P0, PT, R40, UR6, !P2 ;  /* 0x0000000628007c0c */ /* 0x000fda000d701270 */
[----:B------:R-:W-:Y:S05]  /*0930*/  @P0 BRA P1, `(.L_x_12) ;  /* 0x00000000005c0947 */ /* 0x000fea0000800000 */
[----:B------:R-:W-:Y:S02]  /*0940*/  IMAD.IADD R41, R65, 0x1, R68 ;  /* 0x0000000141297824 */ /* 0x000fe400078e0244 */
[C---:B------:R-:W-:Y:S02]  /*0950*/  VIADD R42, R40.reuse, 0xfffffffe ;  /* 0xfffffffe282a7836 */ /* 0x040fe40000000000 */
[----:B------:R-:W-:Y:S01]  /*0960*/  VIADD R40, R40, 0xffffffff ;  /* 0xffffffff28287836 */ /* 0x000fe20000000000 */
[----:B------:R-:W-:Y:S01]  /*0970*/  ISETP.GE.AND P0, PT, R41, UR6, PT ;  /* 0x0000000629007c0c */ /* 0x000fe2000bf06270 */
[----:B------:R-:W-:Y:S01]  /*0980*/  IMAD R41, R64, UR6, R41 ;  /* 0x0000000640297c24 */ /* 0x000fe2000f8e0229 */
[----:B------:R-:W-:Y:S02]  /*0990*/  ISETP.LT.AND P1, PT, R42, UR6, !P2 ;  /* 0x000000062a007c0c */ /* 0x000fe4000d721270 */
[----:B------:R-:W-:Y:S01]  /*09a0*/  ISETP.LT.AND P2, PT, R40, UR6, !P2 ;  /* 0x0000000628007c0c */ /* 0x000fe2000d741270 */
[----:B------:R-:W-:Y:S01]  /*09b0*/  IMAD.MOV.U32 R40, RZ, RZ, RZ ;  /* 0x000000ffff287224 */ /* 0x000fe200078e00ff */
[----:B------:R-:W-:Y:S01]  /*09c0*/  ISETP.GE.OR P0, PT, R64, UR5, P0 ;  /* 0x0000000540007c0c */ /* 0x000fe20008706670 */
[----:B------:R-:W-:Y:S01]  /*09d0*/  IMAD.WIDE R46, R41, 0x4, R46 ;  /* 0x00000004292e7825 */ /* 0x000fe200078e022e */
[----:B------:R-:W-:-:S02]  /*09e0*/  ISETP.LT.AND P1, PT, R3, R38, P1 ;  /* 0x000000260300720c */ /* 0x000fc40000f21270 */
[----:B------:R-:W-:Y:S02]  /*09f0*/  ISETP.LT.AND P2, PT, R36, R38, P2 ;  /* 0x000000262400720c */ /* 0x000fe40001741270 */
[----:B------:R-:W-:-:S09]  /*0a00*/  ISETP.LE.OR P0, PT, R44, R65, P0 ;  /* 0x000000412c00720c */ /* 0x000fd20000703670 */
[----:B------:R-:W2:Y:S04]  /*0a10*/  @P1 LDG.E R42, desc[UR8][R46.64+0x4] ;  /* 0x000004082e2a1981 */ /* 0x000ea8000c1e1900 */
[----:B------:R-:W3:Y:S04]  /*0a20*/  @P2 LDG.E R50, desc[UR8][R46.64+0x8] ;  /* 0x000008082e322981 */ /* 0x000ee8000c1e1900 */
[----:B------:R-:W4:Y:S04]  /*0a30*/  @!P0 LDG.E R40, desc[UR8][R46.64] ;  /* 0x000000082e288981 */ /* 0x000f28000c1e1900 */
[----:B------:R0:W-:Y:S04]  /*0a40*/  @!P1 STS [R59+0x120], RZ ;  /* 0x000120ff3b009388 */ /* 0x0001e80000000800 */
[----:B------:R0:W-:Y:S04]  /*0a50*/  @!P2 STS [R59+0x240], RZ ;  /* 0x000240ff3b00a388 */ /* 0x0001e80000000800 */
[----:B------:R0:W-:Y:S04]  /*0a60*/  STS [R59+0x360], RZ ;  /* 0x000360ff3b007388 */ /* 0x0001e80000000800 */
[----:B--2---:R0:W-:Y:S04]  /*0a70*/  @P1 STS [R59+0x120], R42 ;  /* 0x0001202a3b001388 */ /* 0x0041e80000000800 */
[----:B---3--:R0:W-:Y:S04]  /*0a80*/  @P2 STS [R59+0x240], R50 ;  /* 0x000240323b002388 */ /* 0x0081e80000000800 */
[----:B----4-:R0:W-:Y:S01]  /*0a90*/  STS [R59], R40 ;  /* 0x000000283b007388 */ /* 0x0101e20000000800 */
[----:B------:R-:W-:Y:S05]  /*0aa0*/  BRA `(.L_x_13) ;  /* 0x0000000000447947 */ /* 0x000fea0003800000 */
.L_x_12:
[----:B------:R-:W-:-:S04]  /*0ab0*/  IMAD.IADD R41, R65, 0x1, R68 ;  /* 0x0000000141297824 */ /* 0x000fc800078e0244 */
[----:B------:R-:W-:-:S04]  /*0ac0*/  IMAD R41, R64, UR6, R41 ;  /* 0x0000000640297c24 */ /* 0x000fc8000f8e0229 */
[----:B------:R-:W-:-:S06]  /*0ad0*/  IMAD.WIDE R40, R41, 0x4, R46 ;  /* 0x0000000429287825 */ /* 0x000fcc00078e022e */
[----:B-1----:R-:W2:Y:S01]  /*0ae0*/  LDG.E.128 R40, desc[UR8][R40.64] ;  /* 0x0000000828287981 */ /* 0x002ea2000c1e1d00 */
[----:B------:R-:W0:Y:S01]  /*0af0*/  LDCU UR4, c[0x0][0x360] ;  /* 0x00006c00ff0477ac */ /* 0x000e220008000800 */
[----:B------:R-:W-:Y:S01]  /*0b00*/  MOV R46, 0x400 ;  /* 0x00000400002e7802 */ /* 0x000fe20000000f00 */
[----:B------:R-:W1:Y:S01]  /*0b10*/  S2R R47, SR_CgaCtaId ;  /* 0x00000000002f7919 */ /* 0x000e620000008800 */
[----:B0-----:R-:W-:Y:S02]  /*0b20*/  VIADD R45, R0, UR4 ;  /* 0x00000004002d7c36 */ /* 0x001fe40008000000 */
[----:B-1----:R-:W-:-:S03]  /*0b30*/  LEA R50, R47, R46, 0x18 ;  /* 0x0000002e2f327211 */ /* 0x002fc600078ec0ff */
[----:B------:R-:W-:Y:S02]  /*0b40*/  SHF.R.U32.HI R46, RZ, 0x1, R45 ;  /* 0x00000001ff2e7819 */ /* 0x000fe4000001162d */
[----:B------:R-:W-:Y:S02]  /*0b50*/  IMAD R45, R65, 0x120, R50 ;  /* 0x00000120412d7824 */ /* 0x000fe400078e0232 */
[----:B------:R-:W-:-:S05]  /*0b60*/  LOP3.LUT R46, R46, 0x7ffffffc, RZ, 0xc0, !PT ;  /* 0x7ffffffc2e2e7812 */ /* 0x000fca00078ec0ff */
[----:B------:R-:W-:-:S05]  /*0b70*/  IMAD.IADD R45, R45, 0x1, R46 ;  /* 0x000000012d2d7824 */ /* 0x000fca00078e022e */
[----:B--2---:R0:W-:Y:S04]  /*0b80*/  STS [R45], R40 ;  /* 0x000000282d007388 */ /* 0x0041e80000000800 */
[----:B------:R0:W-:Y:S04]  /*0b90*/  STS [R45+0x120], R41 ;  /* 0x000120292d007388 */ /* 0x0001e80000000800 */
[----:B------:R0:W-:Y:S04]  /*0ba0*/  STS [R45+0x240], R42 ;  /* 0x0002402a2d007388 */ /* 0x0001e80000000800 */
[----:B------:R0:W-:Y:S02]  /*0bb0*/  STS [R45+0x360], R43 ;  /* 0x0003602b2d007388 */ /* 0x0001e40000000800 */
.L_x_13:
[----:B------:R-:W-:Y:S05]  /*0bc0*/  BSYNC.RECONVERGENT B0 ;  /* 0x0000000000007941 */ /* 0x000fea0003800200 */
.L_x_11:
[----:B------:R-:W2:Y:S01]  /*0bd0*/  S2R R70, SR_CTAID.X ;  /* 0x0000000000467919 */ /* 0x000ea20000002500 */
[----:B------:R-:W3:Y:S01]  /*0be0*/  LDCU UR4, c[0x0][0x384] ;  /* 0x00007080ff0477ac */ /* 0x000ee20008000800 */
[----:B------:R-:W-:Y:S01]  /*0bf0*/  LOP3.LUT R39, R39, 0x7c, RZ, 0xc0, !PT ;  /* 0x0000007c27277812 */ /* 0x000fe200078ec0ff */
[----:B0-----:R-:W-:Y:S01]  /*0c00*/  IMAD.IADD R40, R69, 0x1, R68 ;  /* 0x0000000145287824 */ /* 0x001fe200078e0244 */
[----:B------:R-:W-:Y:S04]  /*0c10*/  BSSY.RECONVERGENT B0, `(.L_x_14) ;  /* 0x0000026000007945 */ /* 0x000fe80003800200 */
[----:B------:R-:W-:Y:S01]  /*0c20*/  ISETP.GE.AND P2, PT, R40, UR6, PT ;  /* 0x0000000628007c0c */ /* 0x000fe2000bf46270 */
[----:B--2---:R-:W-:-:S04]  /*0c30*/  IMAD R39, R70, 0x80, R39 ;  /* 0x0000008046277824 */ /* 0x004fc800078e0227 */
[----:B------:R-:W-:-:S05]  /*0c40*/  VIADD R41, R39, 0x3 ;  /* 0x0000000327297836 */ /* 0x000fca0000000000 */
[----:B---3--:R-:W-:-:S04]  /*0c50*/  ISETP.LT.AND P0, PT, R41, UR4, !P2 ;  /* 0x0000000429007c0c */ /* 0x008fc8000d701270 */
[----:B------:R-:W-:-:S13]  /*0c60*/  ISETP.LT.AND P0, PT, R69, R38, P0 ;  /* 0x000000264500720c */ /* 0x000fda0000701270 */
[----:B------:R-:W-:Y:S05]  /*0c70*/  @!P0 BRA `(.L_x_15) ;  /* 0x0000000000208947 */ /* 0x000fea0003800000 */
[----:B------:R-:W0:Y:S01]  /*0c80*/  LDCU.64 UR10, c[0x0][0x398] ;  /* 0x00007300ff0a77ac */ /* 0x000e220008000a00 */
[----:B------:R-:W-:Y:S02]  /*0c90*/  IMAD R41, R40, UR4, R39 ;  /* 0x0000000428297c24 */ /* 0x000fe4000f8e0227 */
[----:B0-----:R-:W-:Y:S02]  /*0ca0*/  IMAD.U32 R46, RZ, RZ, UR10 ;  /* 0x0000000aff2e7e24 */ /* 0x001fe4000f8e00ff */
[----:B------:R-:W-:Y:S02]  /*0cb0*/  IMAD.U32 R47, RZ, RZ, UR11 ;  /* 0x0000000bff2f7e24 */ /* 0x000fe4000f8e00ff */
[----:B------:R-:W-:-:S06]  /*0cc0*/  IMAD.WIDE R40, R41, 0x4, R46 ;  /* 0x0000000429287825 */ /* 0x000fcc00078e022e */
[----:B-1----:R-:W2:Y:S04]  /*0cd0*/  LDG.E.128 R40, desc[UR8][R40.64] ;  /* 0x0000000828287981 */ /* 0x002ea8000c1e1d00 */
[----:B--2---:R0:W-:Y:S01]  /*0ce0*/  STS.128 [R58], R40 ;  /* 0x000000283a007388 */ /* 0x0041e20000000c00 */
[----:B------:R-:W-:Y:S05]  /*0cf0*/  BRA `(.L_x_16) ;  /* 0x00000000005c7947 */ /* 0x000fea0003800000 */
.L_x_15:
[----:B------:R-:W0:Y:S01]  /*0d00*/  LDCU.64 UR10, c[0x0][0x398] ;  /* 0x00007300ff0a77ac */ /* 0x000e220008000a00 */
[C---:B------:R-:W-:Y:S01]  /*0d10*/  VIADD R41, R39.reuse, 0x1 ;  /* 0x0000000127297836 */ /* 0x040fe20000000000 */
[C---:B------:R-:W-:Y:S01]  /*0d20*/  ISETP.LT.AND P0, PT, R39.reuse, UR4, !P2 ;  /* 0x0000000427007c0c */ /* 0x040fe2000d701270 */
[----:B------:R-:W-:-:S03]  /*0d30*/  VIADD R42, R39, 0x2 ;  /* 0x00000002272a7836 */ /* 0x000fc60000000000 */
[----:B------:R-:W-:Y:S01]  /*0d40*/  ISETP.LT.AND P1, PT, R41, UR4, !P2 ;  /* 0x0000000429007c0c */ /* 0x000fe2000d721270 */
[----:B------:R-:W-:Y:S01]  /*0d50*/  IMAD R41, R40, UR4, R39 ;  /* 0x0000000428297c24 */ /* 0x000fe2000f8e0227 */
[----:B------:R-:W-:Y:S01]  /*0d60*/  ISETP.LT.AND P2, PT, R42, UR4, !P2 ;  /* 0x000000042a007c0c */ /* 0x000fe2000d741270 */
[----:B------:R-:W-:Y:S01]  /*0d70*/  IMAD.MOV.U32 R39, RZ, RZ, RZ ;  /* 0x000000ffff277224 */ /* 0x000fe200078e00ff */
[CC--:B------:R-:W-:Y:S02]  /*0d80*/  ISETP.LT.AND P0, PT, R69.reuse, R38.reuse, P0 ;  /* 0x000000264500720c */ /* 0x0c0fe40000701270 */
[CC--:B------:R-:W-:Y:S02]  /*0d90*/  ISETP.LT.AND P1, PT, R69.reuse, R38.reuse, P1 ;  /* 0x000000264500720c */ /* 0x0c0fe40000f21270 */
[----:B------:R-:W-:Y:S01]  /*0da0*/  ISETP.LT.AND P2, PT, R69, R38, P2 ;  /* 0x000000264500720c */ /* 0x000fe20001741270 */
[----:B0-----:R-:W-:Y:S02]  /*0db0*/  IMAD.U32 R46, RZ, RZ, UR10 ;  /* 0x0000000aff2e7e24 */ /* 0x001fe4000f8e00ff */
[----:B------:R-:W-:-:S02]  /*0dc0*/  IMAD.U32 R47, RZ, RZ, UR11 ;  /* 0x0000000bff2f7e24 */ /* 0x000fc4000f8e00ff */
[----:B------:R-:W-:-:S05]  /*0dd0*/  IMAD.WIDE R40, R41, 0x4, R46 ;  /* 0x0000000429287825 */ /* 0x000fca00078e022e */
[----:B------:R-:W2:Y:S04]  /*0de0*/  @P0 LDG.E R39, desc[UR8][R40.64] ;  /* 0x0000000828270981 */ /* 0x000ea8000c1e1900 */
[----:B-1----:R-:W3:Y:S04]  /*0df0*/  @P1 LDG.E R43, desc[UR8][R40.64+0x4] ;  /* 0x00000408282b1981 */ /* 0x002ee8000c1e1900 */
[----:B------:R-:W4:Y:S04]  /*0e00*/  @P2 LDG.E R45, desc[UR8][R40.64+0x8] ;  /* 0x00000808282d2981 */ /* 0x000f28000c1e1900 */
[----:B------:R1:W-:Y:S04]  /*0e10*/  @!P1 STS [R58+0x4], RZ ;  /* 0x000004ff3a009388 */ /* 0x0003e80000000800 */
[----:B------:R1:W-:Y:S04]  /*0e20*/  @!P2 STS [R58+0x8], RZ ;  /* 0x000008ff3a00a388 */ /* 0x0003e80000000800 */
[----:B------:R1:W-:Y:S04]  /*0e30*/  STS [R58+0xc], RZ ;  /* 0x00000cff3a007388 */ /* 0x0003e80000000800 */
[----:B--2---:R1:W-:Y:S04]  /*0e40*/  STS [R58], R39 ;  /* 0x000000273a007388 */ /* 0x0043e80000000800 */
[----:B---3--:R1:W-:Y:S04]  /*0e50*/  @P1 STS [R58+0x4], R43 ;  /* 0x0000042b3a001388 */ /* 0x0083e80000000800 */
[----:B----4-:R1:W-:Y:S02]  /*0e60*/  @P2 STS [R58+0x8], R45 ;  /* 0x0000082d3a002388 */ /* 0x0103e40000000800 */
.L_x_16:
[----:B------:R-:W-:Y:S05]  /*0e70*/  BSYNC.RECONVERGENT B0 ;  /* 0x0000000000007941 */ /* 0x000fea0003800200 */
.L_x_14:
[C---:B0-----:R-:W-:Y:S01]  /*0e80*/  IMAD.IADD R41, R57.reuse, 0x1, R68 ;  /* 0x0000000139297824 */ /* 0x041fe200078e0244 */
[----:B------:R-:W-:Y:S01]  /*0e90*/  ISETP.LT.AND P1, PT, R57, R38, PT ;  /* 0x000000263900720c */ /* 0x000fe20003f21270 */
[----:B-1----:R-:W-:Y:S01]  /*0ea0*/  VIADD R39, R56, 0x3 ;  /* 0x0000000338277836 */ /* 0x002fe20000000000 */
[----:B------:R-:W-:Y:S02]  /*0eb0*/  BSSY.RECONVERGENT B0, `(.L_x_17) ;  /* 0x000001e000007945 */ /* 0x000fe40003800200 */
[----:B------:R-:W-:-:S04]  /*0ec0*/  ISETP.GE.AND P2, PT, R41, UR6, PT ;  /* 0x0000000629007c0c */ /* 0x000fc8000bf46270 */
[----:B------:R-:W-:-:S13]  /*0ed0*/  ISETP.LT.AND P0, PT, R39, UR4, !P2 ;  /* 0x0000000427007c0c */ /* 0x000fda000d701270 */
[----:B------:R-:W-:Y:S05]  /*0ee0*/  @P0 BRA P1, `(.L_x_18) ;  /* 0x0000000000580947 */ /* 0x000fea0000800000 */
[C---:B------:R-:W-:Y:S01]  /*0ef0*/  VIADD R39, R56.reuse, 0x1 ;  /* 0x0000000138277836 */ /* 0x040fe20000000000 */
[C---:B------:R-:W-:Y:S01]  /*0f00*/  ISETP.GE.AND P0, PT, R56.reuse, UR4, PT ;  /* 0x0000000438007c0c */ /* 0x040fe2000bf06270 */
[----:B------:R-:W-:Y:S02]  /*0f10*/  VIADD R40, R56, 0x2 ;  /* 0x0000000238287836 */ /* 0x000fe40000000000 */
[----:B------:R-:W-:Y:S01]  /*0f20*/  IMAD.MOV.U32 R42, RZ, RZ, RZ ;  /* 0x000000ffff2a7224 */ /* 0x000fe200078e00ff */
[----:B------:R-:W-:Y:S02]  /*0f30*/  ISETP.LT.AND P1, PT, R39, UR4, !P2 ;  /* 0x0000000427007c0c */ /* 0x000fe4000d721270 */
[C---:B------:R-:W-:Y:S01]  /*0f40*/  ISETP.GE.OR P0, PT, R41.reuse, UR6, P0 ;  /* 0x0000000629007c0c */ /* 0x040fe20008706670 */
[----:B------:R-:W-:Y:S01]  /*0f50*/  IMAD R41, R41, UR4, R56 ;  /* 0x0000000429297c24 */ /* 0x000fe2000f8e0238 */
[----:B------:R-:W-:Y:S02]  /*0f60*/  ISETP.LT.AND P2, PT, R40, UR4, !P2 ;  /* 0x0000000428007c0c */ /* 0x000fe4000d741270 */
[-C--:B------:R-:W-:Y:S01]  /*0f70*/  ISETP.GE.OR P0, PT, R57, R38.reuse, P0 ;  /* 0x000000263900720c */ /* 0x080fe20000706670 */
[----:B------:R-:W-:Y:S01]  /*0f80*/  IMAD.WIDE R40, R41, 0x4, R46 ;  /* 0x0000000429287825 */ /* 0x000fe200078e022e */
[----:B------:R-:W-:-:S02]  /*0f90*/  ISETP.LT.AND P1, PT, R57, R38, P1 ;  /* 0x000000263900720c */ /* 0x000fc40000f21270 */
[----:B------:R-:W-:-:S09]  /*0fa0*/  ISETP.LT.AND P2, PT, R57, R38, P2 ;  /* 0x000000263900720c */ /* 0x000fd20001741270 */
[----:B------:R-:W2:Y:S04]  /*0fb0*/  @!P0 LDG.E R42, desc[UR8][R40.64] ;  /* 0x00000008282a8981 */ /* 0x000ea8000c1e1900 */
[----:B------:R-:W3:Y:S04]  /*0fc0*/  @P1 LDG.E R50, desc[UR8][R40.64+0x4] ;  /* 0x0000040828321981 */ /* 0x000ee8000c1e1900 */
[----:B------:R-:W4:Y:S04]  /*0fd0*/  @P2 LDG.E R60, desc[UR8][R40.64+0x8] ;  /* 0x00000808283c2981 */ /* 0x000f28000c1e1900 */
[----:B------:R1:W-:Y:S04]  /*0fe0*/  @!P1 STS [R55+0x4], RZ ;  /* 0x000004ff37009388 */ /* 0x0003e80000000800 */
[----:B------:R1:W-:Y:S04]  /*0ff0*/  @!P2 STS [R55+0x8], RZ ;  /* 0x000008ff3700a388 */ /* 0x0003e80000000800 */
[----:B------:R1:W-:Y:S04]  /*1000*/  STS [R55+0xc], RZ ;  /* 0x00000cff37007388 */ /* 0x0003e80000000800 */
[----:B--2---:R1:W-:Y:S04]  /*1010*/  STS [R55], R42 ;  /* 0x0000002a37007388 */ /* 0x0043e80000000800 */
[----:B---3--:R1:W-:Y:S04]  /*1020*/  @P1 STS [R55+0x4], R50 ;  /* 0x0000043237001388 */ /* 0x0083e80000000800 */
[----:B----4-:R1:W-:Y:S01]  /*1030*/  @P2 STS [R55+0x8], R60 ;  /* 0x0000083c37002388 */ /* 0x0103e20000000800 */
[----:B------:R-:W-:Y:S05]  /*1040*/  BRA `(.L_x_19) ;  /* 0x0000000000107947 */ /* 0x000fea0003800000 */
.L_x_18:
[----:B------:R-:W-:-:S04]  /*1050*/  IMAD R41, R41, UR4, R56 ;  /* 0x0000000429297c24 */ /* 0x000fc8000f8e0238 */
[----:B------:R-:W-:-:S06]  /*1060*/  IMAD.WIDE R40, R41, 0x4, R46 ;  /* 0x0000000429287825 */ /* 0x000fcc00078e022e */
[----:B------:R-:W2:Y:S04]  /*1070*/  LDG.E.128 R40, desc[UR8][R40.64] ;  /* 0x0000000828287981 */ /* 0x000ea8000c1e1d00 */
[----:B--2---:R0:W-:Y:S02]  /*1080*/  STS.128 [R55], R40 ;  /* 0x0000002837007388 */ /* 0x0041e40000000c00 */
.L_x_19:
[----:B------:R-:W-:Y:S05]  /*1090*/  BSYNC.RECONVERGENT B0 ;  /* 0x0000000000007941 */ /* 0x000fea0003800200 */
.L_x_17:
[C---:B0-----:R-:W-:Y:S01]  /*10a0*/  IMAD.IADD R40, R54.reuse, 0x1, R68 ;  /* 0x0000000136287824 */ /* 0x041fe200078e0244 */
[----:B------:R-:W-:Y:S01]  /*10b0*/  ISETP.LT.AND P1, PT, R54, R38, PT ;  /* 0x000000263600720c */ /* 0x000fe20003f21270 */
[----:B------:R-:W-:Y:S01]  /*10c0*/  VIADD R39, R53, 0x3 ;  /* 0x0000000335277836 */ /* 0x000fe20000000000 */
[----:B------:R-:W-:Y:S02]  /*10d0*/  BSSY.RECONVERGENT B0, `(.L_x_20) ;  /* 0x000001e000007945 */ /* 0x000fe40003800200 */
[----:B------:R-:W-:-:S04]  /*10e0*/  ISETP.GE.AND P2, PT, R40, UR6, PT ;  /* 0x0000000628007c0c */ /* 0x000fc8000bf46270 */
[----:B------:R-:W-:-:S13]  /*10f0*/  ISETP.LT.AND P0, PT, R39, UR4, !P2 ;  /* 0x0000000427007c0c */ /* 0x000fda000d701270 */
[----:B------:R-:W-:Y:S05]  /*1100*/  @P0 BRA P1, `(.L_x_21) ;  /* 0x0000000000580947 */ /* 0x000fea0000800000 */
[C---:B------:R-:W-:Y:S01]  /*1110*/  VIADD R39, R53.reuse, 0x1 ;  /* 0x0000000135277836 */ /* 0x040fe20000000000 */
[C---:B------:R-:W-:Y:S01]  /*1120*/  ISETP.GE.AND P0, PT, R53.reuse, UR4, PT ;  /* 0x0000000435007c0c */ /* 0x040fe2000bf06270 */
[----:B------:R-:W-:-:S03]  /*1130*/  VIADD R41, R53, 0x2 ;  /* 0x0000000235297836 */ /* 0x000fc60000000000 */
[----:B------:R-:W-:Y:S01]  /*1140*/  ISETP.LT.AND P1, PT, R39, UR4, !P2 ;  /* 0x0000000427007c0c */ /* 0x000fe2000d721270 */
[----:B------:R-:W-:Y:S01]  /*1150*/  IMAD.MOV.U32 R39, RZ, RZ, RZ ;  /* 0x000000ffff277224 */ /* 0x000fe200078e00ff */
[C---:B------:R-:W-:Y:S02]  /*1160*/  ISETP.GE.OR P0, PT, R40.reuse, UR6, P0 ;  /* 0x0000000628007c0c */ /* 0x040fe40008706670 */
[----:B------:R-:W-:Y:S01]  /*1170*/  ISETP.LT.AND P2, PT, R41, UR4, !P2 ;  /* 0x0000000429007c0c */ /* 0x000fe2000d741270 */
[----:B------:R-:W-:Y:S01]  /*1180*/  IMAD R41, R40, UR4, R53 ;  /* 0x0000000428297c24 */ /* 0x000fe2000f8e0235 */
[CC--:B------:R-:W-:Y:S02]  /*1190*/  ISETP.GE.OR P0, PT, R54.reuse, R38.reuse, P0 ;  /* 0x000000263600720c */ /* 0x0c0fe40000706670 */
[CC--:B------:R-:W-:Y:S01]  /*11a0*/  ISETP.LT.AND P1, PT, R54.reuse, R38.reuse, P1 ;  /* 0x000000263600720c */ /* 0x0c0fe20000f21270 */
[----:B------:R-:W-:Y:S01]  /*11b0*/  IMAD.WIDE R40, R41, 0x4, R46 ;  /* 0x0000000429287825 */ /* 0x000fe200078e022e */
        /* <DEDUP_REMOVED lines=11> */
.L_x_21:
[----:B------:R-:W-:-:S04]  /*1270*/  IMAD R41, R40, UR4, R53 ;  /* 0x0000000428297c24 */ /* 0x000fc8000f8e0235 */
[----:B------:R-:W-:-:S06]  /*1280*/  IMAD.WIDE R40, R41, 0x4, R46 ;  /* 0x0000000429287825 */ /* 0x000fcc00078e022e */
[----:B-1----:R-:W2:Y:S04]  /*1290*/  LDG.E.128 R40, desc[UR8][R40.64] ;  /* 0x0000000828287981 */ /* 0x002ea8000c1e1d00 */
[----:B--2---:R2:W-:Y:S02]  /*12a0*/  STS.128 [R52], R40 ;  /* 0x0000002834007388 */ /* 0x0045e40000000c00 */
.L_x_22:
[----:B------:R-:W-:Y:S05]  /*12b0*/  BSYNC.RECONVERGENT B0 ;  /* 0x0000000000007941 */ /* 0x000fea0003800200 */
.L_x_20:
[C---:B0-----:R-:W-:Y:S01]  /*12c0*/  IMAD.IADD R39, R49.reuse, 0x1, R68 ;  /* 0x0000000131277824 */ /* 0x041fe200078e0244 */
[----:B------:R-:W-:Y:S01]  /*12d0*/  ISETP.LT.AND P1, PT, R49, R38, PT ;  /* 0x000000263100720c */ /* 0x000fe20003f21270 */
[----:B--2---:R-:W-:Y:S01]  /*12e0*/  VIADD R40, R48, 0x3 ;  /* 0x0000000330287836 */ /* 0x004fe20000000000 */
        /* <DEDUP_REMOVED lines=9> */
[C---:B------:R-:W-:Y:S01]  /*1380*/  ISETP.GE.OR P0, PT, R39.reuse, UR6, P0 ;  /* 0x0000000627007c0c */ /* 0x040fe20008706670 */
[----:B------:R-:W-:Y:S01]  /*1390*/  IMAD R39, R39, UR4, R48 ;  /* 0x0000000427277c24 */ /* 0x000fe2000f8e0230 */
[----:B------:R-:W-:Y:S02]  /*13a0*/  ISETP.LT.AND P2, PT, R41, UR4, !P2 ;  /* 0x0000000429007c0c */ /* 0x000fe4000d741270 */
[-C--:B------:R-:W-:Y:S01]  /*13b0*/  ISETP.GE.OR P0, PT, R49, R38.reuse, P0 ;  /* 0x000000263100720c */ /* 0x080fe20000706670 */
[----:B------:R-:W-:Y:S01]  /*13c0*/  IMAD.WIDE R46, R39, 0x4, R46 ;  /* 0x00000004272e7825 */ /* 0x000fe200078e022e */
[CC--:B------:R-:W-:Y:S02]  /*13d0*/  ISETP.LT.AND P1, PT, R49.reuse, R38.reuse, P1 ;  /* 0x000000263100720c */ /* 0x0c0fe40000f21270 */
[----:B------:R-:W-:-:S09]  /*13e0*/  ISETP.LT.AND P2, PT, R49, R38, P2 ;  /* 0x000000263100720c */ /* 0x000fd20001741270 */
[----:B------:R-:W2:Y:S04]  /*13f0*/  @!P0 LDG.E R40, desc[UR8][R46.64] ;  /* 0x000000082e288981 */ /* 0x000ea8000c1e1900 */
[----:B-1----:R-:W3:Y:S04]  /*1400*/  @P1 LDG.E R42, desc[UR8][R46.64+0x4] ;  /* 0x000004082e2a1981 */ /* 0x002ee8000c1e1900 */
        /* <DEDUP_REMOVED lines=8> */
.L_x_24:
[----:B------:R-:W-:-:S04]  /*1490*/  IMAD R41, R39, UR4, R48 ;  /* 0x0000000427297c24 */ /* 0x000fc8000f8e0230 */
[----:B------:R-:W-:-:S06]  /*14a0*/  IMAD.WIDE R40, R41, 0x4, R46 ;  /* 0x0000000429287825 */ /* 0x000fcc00078e022e */
[----:B-1----:R-:W2:Y:S04]  /*14b0*/  LDG.E.128 R40, desc[UR8][R40.64] ;  /* 0x0000000828287981 */ /* 0x002ea8000c1e1d00 */
[----:B--2---:R0:W-:Y:S02]  /*14c0*/  STS.128 [R37], R40 ;  /* 0x0000002825007388 */ /* 0x0041e40000000c00 */
.L_x_25:
[----:B------:R-:W-:Y:S05]  /*14d0*/  BSYNC.RECONVERGENT B0 ;  /* 0x0000000000007941 */ /* 0x000fea0003800200 */
.L_x_23:
[----:B------:R-:W-:Y:S01]  /*14e0*/  BAR.SYNC.DEFER_BLOCKING 0x0 ;  /* 0x0000000000007b1d */ /* 0x000fe20000010000 */
[----:B------:R-:W-:-:S13]  /*14f0*/  ISETP.GE.AND P0, PT, R44, 0x1, PT ;  /* 0x000000012c00780c */ /* 0x000fda0003f06270 */
[----:B------:R-:W-:Y:S05]  /*1500*/  @!P0 BRA `(.L_x_26) ;  /* 0x0000000400f88947 */ /* 0x000fea0003800000 */
[----:B------:R-:W-:Y:S01]  /*1510*/  ISETP.GE.U32.AND P0, PT, R44, 0x9, PT ;  /* 0x000000092c00780c */ /* 0x000fe20003f06070 */
[----:B------:R-:W-:Y:S02]  /*1520*/  VIADD R38, R38, 0x7 ;  /* 0x0000000726267836 */ /* 0x000fe40000000000 */
[----:B------:R-:W-:-:S03]  /*1530*/  IMAD.MOV.U32 R39, RZ, RZ, RZ ;  /* 0x000000ffff277224 */ /* 0x000fc600078e00ff */
[----:B------:R-:W-:-:S04]  /*1540*/  SHF.R.U32.HI R38, RZ, 0x3, R38 ;  /* 0x00000003ff267819 */ /* 0x000fc80000011626 */
[----:B------:R-:W-:-:S03]  /*1550*/  VIMNMX.U32 R60, PT, PT, R38, 0x1, !PT ;  /* 0x00000001263c7848 */ /* 0x000fc60007fe0000 */
[----:B------:R-:W-:Y:S05]  /*1560*/  @!P0 BRA `(.L_x_27) ;  /* 0x0000000400348947 */ /* 0x000fea0003800000 */
[----:B------:R-:W2:Y:S01]  /*1570*/  S2UR UR6, SR_CgaCtaId ;  /* 0x00000000000679c3 */ /* 0x000ea20000008800 */
[----:B------:R-:W-:Y:S01]  /*1580*/  IMAD.SHL.U32 R39, R69, 0x80, RZ ;  /* 0x0000008045277824 */ /* 0x000fe200078e00ff */
[----:B01----:R-:W-:Y:S01]  /*1590*/  LOP3.LUT R40, R60, 0xffff, RZ, 0xc0, !PT ;  /* 0x0000ffff3c287812 */ /* 0x003fe200078ec0ff */
[----:B------:R-:W-:Y:S01]  /*15a0*/  UMOV UR4, 0x400 ;  /* 0x0000040000047882 */ /* 0x000fe20000000000 */
[C---:B------:R-:W-:Y:S01]  /*15b0*/  LOP3.LUT R38, R0.reuse, 0x3, RZ, 0xc0, !PT ;  /* 0x0000000300267812 */ /* 0x040fe200078ec0ff */
[----:B------:R-:W-:Y:S01]  /*15c0*/  UIADD3 UR5, UPT, UPT, UR4, 0x2400, URZ ;  /* 0x0000240004057890 */ /* 0x000fe2000fffe0ff */
[----:B------:R-:W-:Y:S02]  /*15d0*/  LOP3.LUT R41, R0, 0xffffff80, RZ, 0xc0, !PT ;  /* 0xffffff8000297812 */ /* 0x000fe400078ec0ff */
[----:B------:R-:W-:Y:S02]  /*15e0*/  LOP3.LUT R39, R39, 0x180, RZ, 0xc0, !PT ;  /* 0x0000018027277812 */ /* 0x000fe400078ec0ff */
[----:B------:R-:W-:Y:S01]  /*15f0*/  SHF.R.U32.HI R40, RZ, 0x1, R40 ;  /* 0x00000001ff287819 */ /* 0x000fe20000011628 */
[----:B------:R-:W-:-:S02]  /*1600*/  IMAD R41, R38, 0x120, R41 ;  /* 0x0000012026297824 */ /* 0x000fc400078e0229 */
[----:B------:R-:W-:Y:S01]  /*1610*/  IMAD R39, R38, 0x220, R39 ;  /* 0x0000022026277824 */ /* 0x000fe200078e0227 */
[----:B------:R-:W-:Y:S01]  /*1620*/  LOP3.LUT R38, R0, 0x1c, RZ, 0xc0, !PT ;  /* 0x0000001c00267812 */ /* 0x000fe200078ec0ff */
[----:B------:R-:W-:-:S05]  /*1630*/  IMAD.SHL.U32 R40, R40, 0x2, RZ ;  /* 0x0000000228287824 */ /* 0x000fca00078e00ff */
[----:B------:R-:W-:Y:S01]  /*1640*/  LOP3.LUT R61, R40, 0xe, RZ, 0xe2, !PT ;  /* 0x0000000e283d7812 */ /* 0x000fe200078ee2ff */
[----:B--2---:R-:W-:-:S04]  /*1650*/  ULEA UR4, UR6, UR4, 0x18 ;  /* 0x0000000406047291 */ /* 0x004fc8000f8ec0ff */
[----:B------:R-:W-:Y:S01]  /*1660*/  IMAD.MOV R61, RZ, RZ, -R61 ;  /* 0x000000ffff3d7224 */ /* 0x000fe200078e0a3d */
[----:B------:R-:W-:Y:S01]  /*1670*/  ULEA UR5, UR6, UR5, 0x18 ;  /* 0x0000000506057291 */ /* 0x000fe2000f8ec0ff */
[----:B------:R-:W-:-:S05]  /*1680*/  IADD3 R41, PT, PT, R41, UR4, R38 ;  /* 0x0000000429297c10 */ /* 0x000fca000fffe026 */
[----:B------:R-:W-:Y:S01]  /*1690*/  IADD3 R39, PT, PT, R39, UR5, R38 ;  /* 0x0000000527277c10 */ /* 0x000fe2000fffe026 */
[----:B------:R-:W-:-:S04]  /*16a0*/  VIADD R62, R41, 0x900 ;  /* 0x00000900293e7836 */ /* 0x000fc80000000000 */
[----:B------:R-:W-:-:S07]  /*16b0*/  VIADD R63, R39, 0x1100 ;  /* 0x00001100273f7836 */ /* 0x000fce0000000000 */
.L_x_28:
[----:B------:R-:W-:Y:S01]  /*16c0*/  LDS R50, [R63+-0x1100] ;  /* 0xffef00003f327984 */ /* 0x000fe20000000800 */
[----:B------:R-:W-:-:S03]  /*16d0*/  VIADD R61, R61, 0x2 ;  /* 0x000000023d3d7836 */ /* 0x000fc60000000000 */
[----:B------:R-:W-:Y:S02]  /*16e0*/  LDS R51, [R63+-0x880] ;  /* 0xfff780003f337984 */ /* 0x000fe40000000800 */
[----:B------:R-:W-:Y:S02]  /*16f0*/  ISETP.NE.AND P0, PT, R61, RZ, PT ;  /* 0x000000ff3d00720c */ /* 0x000fe40003f05270 */
[----:B------:R-:W-:Y:S04]  /*1700*/  LDS R42, [R63+-0x10e0] ;  /* 0xffef20003f2a7984 */ /* 0x000fe80000000800 */
[----:B------:R-:W-:Y:S04]  /*1710*/  LDS R43, [R63+-0x860] ;  /* 0xfff7a0003f2b7984 */ /* 0x000fe80000000800 */
[----:B------:R-:W-:Y:S04]  /*1720*/  LDS R40, [R63+-0x10c0] ;  /* 0xffef40003f287984 */ /* 0x000fe80000000800 */
[----:B------:R-:W-:Y:S04]  /*1730*/  LDS R44, [R62+-0x900] ;  /* 0xfff700003e2c7984 */ /* 0x000fe80000000800 */
[----:B------:R-:W-:Y:S04]  /*1740*/  LDS R45, [R62+-0x8e0] ;  /* 0xfff720003e2d7984 */ /* 0x000fe80000000800 */
[----:B------:R-:W-:Y:S04]  /*1750*/  LDS R46, [R62+-0x480] ;  /* 0xfffb80003e2e7984 */ /* 0x000fe80000000800 */
[----:B------:R-:W0:Y:S04]  /*1760*/  LDS R47, [R62+-0x460] ;  /* 0xfffba0003e2f7984 */ /* 0x000e280000000800 */
[----:B------:R-:W1:Y:S04]  /*1770*/  LDS R41, [R63+-0x840] ;  /* 0xfff7c0003f297984 */ /* 0x000e680000000800 */
[----:B------:R-:W-:Y:S04]  /*1780*/  LDS R38, [R63+-0x10a0] ;  /* 0xffef60003f267984 */ /* 0x000fe80000000800 */
[----:B------:R-:W2:Y:S01]  /*1790*/  LDS R39, [R63+-0x820] ;  /* 0xfff7e0003f277984 */ /* 0x000ea20000000800 */
[C---:B0-----:R-:W-:Y:S08]  /*17a0*/  HMMA.1688.F32.TF32 R4, R44.reuse, R50, R4 ;  /* 0x000000322c04723c */ /* 0x041ff00000081004 */
[C---:B------:R-:W-:Y:S08]  /*17b0*/  HMMA.1688.F32.TF32 R8, R44.reuse, R42, R8 ;  /* 0x0000002a2c08723c */ /* 0x040ff00000081008 */
[C---:B-1----:R-:W-:Y:S08]  /*17c0*/  HMMA.1688.F32.TF32 R12, R44.reuse, R40, R12 ;  /* 0x000000282c0c723c */ /* 0x042ff0000008100c */
[----:B--2---:R-:W-:Y:S01]  /*17d0*/  HMMA.1688.F32.TF32 R16, R44, R38, R16 ;  /* 0x000000262c10723c */ /* 0x004fe20000081010 */
[----:B------:R-:W-:Y:S04]  /*17e0*/  LDS R44, [R62+-0x8c0] ;  /* 0xfff740003e2c7984 */ /* 0x000fe80000000800 */
[----:B------:R-:W-:Y:S04]  /*17f0*/  LDS R45, [R62+-0x8a0] ;  /* 0xfff760003e2d7984 */ /* 0x000fe80000000800 */
[----:B------:R-:W-:Y:S04]  /*1800*/  LDS R46, [R62+-0x440] ;  /* 0xfffbc0003e2e7984 */ /* 0x000fe80000000800 */
[----:B------:R-:W0:Y:S02]  /*1810*/  LDS R47, [R62+-0x420] ;  /* 0xfffbe0003e2f7984 */ /* 0x000e240000000800 */
[C---:B0-----:R-:W-:Y:S02]  /*1820*/  HMMA.1688.F32.TF32 R20, R44.reuse, R50, R20 ;  /* 0x000000322c14723c */ /* 0x041fe40000081014 */
[----:B------:R-:W-:Y:S04]  /*1830*/  LDS R50, [R63] ;  /* 0x000000003f327984 */ /* 0x000fe80000000800 */
[----:B------:R-:W-:Y:S02]  /*1840*/  LDS R51, [R63+0x880] ;  /* 0x000880003f337984 */ /* 0x000fe40000000800 */
[C---:B------:R-:W-:Y:S02]  /*1850*/  HMMA.1688.F32.TF32 R24, R44.reuse, R42, R24 ;  /* 0x0000002a2c18723c */ /* 0x040fe40000081018 */
[----:B------:R-:W-:Y:S04]  /*1860*/  LDS R42, [R63+0x20] ;  /* 0x000020003f2a7984 */ /* 0x000fe80000000800 */
[----:B------:R-:W-:Y:S02]  /*1870*/  LDS R43, [R63+0x8a0] ;  /* 0x0008a0003f2b7984 */ /* 0x000fe40000000800 */
[C---:B------:R-:W-:Y:S02]  /*1880*/  HMMA.1688.F32.TF32 R28, R44.reuse, R40, R28 ;  /* 0x000000282c1c723c */ /* 0x040fe4000008101c */
[----:B------:R-:W-:Y:S04]  /*1890*/  LDS R40, [R63+0x40] ;  /* 0x000040003f287984 */ /* 0x000fe80000000800 */
[----:B------:R-:W-:Y:S02]  /*18a0*/  LDS R41, [R63+0x8c0] ;  /* 0x0008c0003f297984 */ /* 0x000fe40000000800 */
[----:B------:R-:W-:Y:S02]  /*18b0*/  HMMA.1688.F32.TF32 R32, R44, R38, R32 ;  /* 0x000000262c20723c */ /* 0x000fe40000081020 */
[----:B------:R-:W-:Y:S04]  /*18c0*/  LDS R44, [R62] ;  /* 0x000000003e2c7984 */ /* 0x000fe80000000800 */
[----:B------:R-:W-:Y:S04]  /*18d0*/  LDS R45, [R62+0x20] ;  /* 0x000020003e2d7984 */ /* 0x000fe80000000800 */
[----:B------:R-:W-:Y:S04]  /*18e0*/  LDS R46, [R62+0x480] ;  /* 0x000480003e2e7984 */ /* 0x000fe80000000800 */
[----:B------:R-:W0:Y:S04]  /*18f0*/  LDS R47, [R62+0x4a0] ;  /* 0x0004a0003e2f7984 */ /* 0x000e280000000800 */
[----:B------:R-:W-:Y:S04]  /*1900*/  LDS R38, [R63+0x60] ;  /* 0x000060003f267984 */ /* 0x000fe80000000800 */
[----:B------:R1:W2:Y:S02]  /*1910*/  LDS R39, [R63+0x8e0] ;  /* 0x0008e0003f277984 */ /* 0x0002a40000000800 */
[----:B-1----:R-:W-:Y:S01]  /*1920*/  VIADD R63, R63, 0x2200 ;  /* 0x000022003f3f7836 */ /* 0x002fe20000000000 */
[C---:B0-----:R-:W-:Y:S08]  /*1930*/  HMMA.1688.F32.TF32 R4, R44.reuse, R50, R4 ;  /* 0x000000322c04723c */ /* 0x041ff00000081004 */
[C---:B------:R-:W-:Y:S08]  /*1940*/  HMMA.1688.F32.TF32 R8, R44.reuse, R42, R8 ;  /* 0x0000002a2c08723c */ /* 0x040ff00000081008 */
[C---:B------:R-:W-:Y:S08]  /*1950*/  HMMA.1688.F32.TF32 R12, R44.reuse, R40, R12 ;  /* 0x000000282c0c723c */ /* 0x040ff0000008100c */
[----:B--2---:R-:W-:Y:S01]  /*1960*/  HMMA.1688.F32.TF32 R16, R44, R38, R16 ;  /* 0x000000262c10723c */ /* 0x004fe20000081010 */
[----:B------:R-:W-:Y:S04]  /*1970*/  LDS R44, [R62+0x40] ;  /* 0x000040003e2c7984 */ /* 0x000fe80000000800 */
[----:B------:R-:W-:Y:S04]  /*1980*/  LDS R45, [R62+0x60] ;  /* 0x000060003e2d7984 */ /* 0x000fe80000000800 */
[----:B------:R-:W-:Y:S04]  /*1990*/  LDS R46, [R62+0x4c0] ;  /* 0x0004c0003e2e7984 */ /* 0x000fe80000000800 */
[----:B------:R0:W1:Y:S02]  /*19a0*/  LDS R47, [R62+0x4e0] ;  /* 0x0004e0003e2f7984 */ /* 0x0000640000000800 */
[----:B0-----:R-:W-:Y:S01]  /*19b0*/  VIADD R62, R62, 0x1200 ;  /* 0x000012003e3e7836 */ /* 0x001fe20000000000 */
[C---:B-1----:R-:W-:Y:S08]  /*19c0*/  HMMA.1688.F32.TF32 R20, R44.reuse, R50, R20 ;  /* 0x000000322c14723c */ /* 0x042ff00000081014 */
[C---:B------:R-:W-:Y:S08]  /*19d0*/  HMMA.1688.F32.TF32 R24, R44.reuse, R42, R24 ;  /* 0x0000002a2c18723c */ /* 0x040ff00000081018 */
[C---:B------:R-:W-:Y:S08]  /*19e0*/  HMMA.1688.F32.TF32 R28, R44.reuse, R40, R28 ;  /* 0x000000282c1c723c */ /* 0x040ff0000008101c */
[----:B------:R-:W-:Y:S01]  /*19f0*/  HMMA.1688.F32.TF32 R32, R44, R38, R32 ;  /* 0x000000262c20723c */ /* 0x000fe20000081020 */
[----:B------:R-:W-:-:S04]  /*1a00*/  NOP ;  /* 0x0000000000007918 */ /* 0x000fc80000000000 */
[----:B------:R-:W-:-:S15]  /*1a10*/  @P0 BRA `(.L_x_28) ;  /* 0xfffffffc00280947 */ /* 0x000fde000383ffff */
[----:B------:R-:W-:-:S05]  /*1a20*/  IMAD.SHL.U32 R39, R60, 0x8, RZ ;  /* 0x000000083c277824 */ /* 0x000fca00078e00ff */
[----:B------:R-:W-:-:S07]  /*1a30*/  LOP3.LUT R39, R39, 0x70, RZ, 0xc0, !PT ;  /* 0x0000007027277812 */ /* 0x000fce00078ec0ff */
.L_x_27:
[----:B------:R-:W-:-:S04]  /*1a40*/  LOP3.LUT R60, R60, 0x1, RZ, 0xc0, !PT ;  /* 0x000000013c3c7812 */ /* 0x000fc800078ec0ff */
[----:B------:R-:W-:-:S13]  /*1a50*/  ISETP.NE.U32.AND P0, PT, R60, 0x1, PT ;  /* 0x000000013c00780c */ /* 0x000fda0003f05070 */
[----:B------:R-:W-:Y:S05]  /*1a60*/  @P0 BRA `(.L_x_26) ;  /* 0x0000000000a00947 */ /* 0x000fea0003800000 */
[----:B0-----:R-:W0:Y:S01]  /*1a70*/  S2R R41, SR_CgaCtaId ;  /* 0x0000000000297919 */ /* 0x001e220000008800 */
[----:B-1----:R-:W-:Y:S01]  /*1a80*/  MOV R40, 0x400 ;  /* 0x0000040000287802 */ /* 0x002fe20000000f00 */
[----:B------:R-:W-:Y:S01]  /*1a90*/  IMAD.SHL.U32 R43, R69, 0x80, RZ ;  /* 0x00000080452b7824 */ /* 0x000fe200078e00ff */
[----:B------:R-:W-:-:S03]  /*1aa0*/  LOP3.LUT R38, R0, 0x3, RZ, 0xc0, !PT ;  /* 0x0000000300267812 */ /* 0x000fc600078ec0ff */
[----:B------:R-:W-:Y:S01]  /*1ab0*/  VIADD R42, R40, 0x2400 ;  /* 0x00002400282a7836 */ /* 0x000fe20000000000 */
[----:B------:R-:W-:Y:S01]  /*1ac0*/  LOP3.LUT R43, R43, 0x180, RZ, 0xc0, !PT ;  /* 0x000001802b2b7812 */ /* 0x000fe200078ec0ff */
[----:B------:R-:W-:Y:S01]  /*1ad0*/  IMAD.IADD R39, R38, 0x1, R39 ;  /* 0x0000000126277824 */ /* 0x000fe200078e0227 */
[C---:B0-----:R-:W-:Y:S02]  /*1ae0*/  LEA R38, R41.reuse, R40, 0x18 ;  /* 0x0000002829267211 */ /* 0x041fe400078ec0ff */
[----:B------:R-:W-:Y:S02]  /*1af0*/  LEA R42, R41, R42, 0x18 ;  /* 0x0000002a292a7211 */ /* 0x000fe400078ec0ff */
[----:B------:R-:W-:Y:S01]  /*1b00*/  LOP3.LUT R41, R0, 0x9c, RZ, 0xc0, !PT ;  /* 0x0000009c00297812 */ /* 0x000fe200078ec0ff */
[----:B------:R-:W-:Y:S01]  /*1b10*/  IMAD R38, R39, 0x120, R38 ;  /* 0x0000012027267824 */ /* 0x000fe200078e0226 */
[----:B------:R-:W-:Y:S01]  /*1b20*/  LOP3.LUT R40, R43, 0x1c, R0, 0xf8, !PT ;  /* 0x0000001c2b287812 */ /* 0x000fe200078ef800 */
[----:B------:R-:W-:-:S02]  /*1b30*/  IMAD R39, R39, 0x220, R42 ;  /* 0x0000022027277824 */ /* 0x000fc400078e022a */
[----:B------:R-:W-:Y:S02]  /*1b40*/  IMAD.IADD R72, R38, 0x1, R41 ;  /* 0x0000000126487824 */ /* 0x000fe400078e0229 */
[----:B------:R-:W-:-:S03]  /*1b50*/  IMAD.IADD R73, R39, 0x1, R40 ;  /* 0x0000000127497824 */ /* 0x000fc600078e0228 */
[----:B------:R-:W-:Y:S04]  /*1b60*/  LDS R40, [R72] ;  /* 0x0000000048287984 */ /* 0x000fe80000000800 */
[----:B------:R-:W-:Y:S04]  /*1b70*/  LDS R41, [R72+0x20] ;  /* 0x0000200048297984 */ /* 0x000fe80000000800 */
[----:B------:R-:W-:Y:S04]  /*1b80*/  LDS R42, [R72+0x480] ;  /* 0x00048000482a7984 */ /* 0x000fe80000000800 */
[----:B------:R-:W-:Y:S04]  /*1b90*/  LDS R43, [R72+0x4a0] ;  /* 0x0004a000482b7984 */ /* 0x000fe80000000800 */
[----:B------:R-:W-:Y:S04]  /*1ba0*/  LDS R44, [R72+0x40] ;  /* 0x00004000482c7984 */ /* 0x000fe80000000800 */
[----:B------:R-:W-:Y:S04]  /*1bb0*/  LDS R45, [R72+0x60] ;  /* 0x00006000482d7984 */ /* 0x000fe80000000800 */
[----:B------:R-:W-:Y:S04]  /*1bc0*/  LDS R46, [R72+0x4c0] ;  /* 0x0004c000482e7984 */ /* 0x000fe80000000800 */
[----:B------:R-:W-:Y:S04]  /*1bd0*/  LDS R47, [R72+0x4e0] ;  /* 0x0004e000482f7984 */ /* 0x000fe80000000800 */
[----:B------:R-:W-:Y:S04]  /*1be0*/  LDS R38, [R73] ;  /* 0x0000000049267984 */ /* 0x000fe80000000800 */
[----:B------:R-:W0:Y:S04]  /*1bf0*/  LDS R39, [R73+0x880] ;  /* 0x0008800049277984 */ /* 0x000e280000000800 */
[----:B------:R-:W-:Y:S04]  /*1c00*/  LDS R50, [R73+0x20] ;  /* 0x0000200049327984 */ /* 0x000fe80000000800 */
[----:B------:R-:W1:Y:S04]  /*1c10*/  LDS R51, [R73+0x8a0] ;  /* 0x0008a00049337984 */ /* 0x000e680000000800 */
[----:B------:R-:W-:Y:S04]  /*1c20*/  LDS R60, [R73+0x40] ;  /* 0x00004000493c7984 */ /* 0x000fe80000000800 */
[----:B------:R-:W2:Y:S04]  /*1c30*/  LDS R61, [R73+0x8c0] ;  /* 0x0008c000493d7984 */ /* 0x000ea80000000800 */
[----:B------:R-:W-:Y:S04]  /*1c40*/  LDS R62, [R73+0x60] ;  /* 0x00006000493e7984 */ /* 0x000fe80000000800 */
[----:B------:R-:W3:Y:S01]  /*1c50*/  LDS R63, [R73+0x8e0] ;  /* 0x0008e000493f7984 */ /* 0x000ee20000000800 */
[-C--:B0-----:R-:W-:Y:S08]  /*1c60*/  HMMA.1688.F32.TF32 R4, R40, R38.reuse, R4 ;  /* 0x000000262804723c */ /* 0x081ff00000081004 */
[----:B------:R-:W-:Y:S08]  /*1c70*/  HMMA.1688.F32.TF32 R20, R44, R38, R20 ;  /* 0x000000262c14723c */ /* 0x000ff00000081014 */
[-C--:B-1----:R-:W-:Y:S08]  /*1c80*/  HMMA.1688.F32.TF32 R8, R40, R50.reuse, R8 ;  /* 0x000000322808723c */ /* 0x082ff00000081008 */
[----:B------:R-:W-:Y:S08]  /*1c90*/  HMMA.1688.F32.TF32 R24, R44, R50, R24 ;  /* 0x000000322c18723c */ /* 0x000ff00000081018 */
[-C--:B--2---:R-:W-:Y:S08]  /*1ca0*/  HMMA.1688.F32.TF32 R12, R40, R60.reuse, R12 ;  /* 0x0000003c280c723c */ /* 0x084ff0000008100c */
[----:B------:R-:W-:Y:S08]  /*1cb0*/  HMMA.1688.F32.TF32 R28, R44, R60, R28 ;  /* 0x0000003c2c1c723c */ /* 0x000ff0000008101c */
[-C--:B---3--:R-:W-:Y:S08]  /*1cc0*/  HMMA.1688.F32.TF32 R16, R40, R62.reuse, R16 ;  /* 0x0000003e2810723c */ /* 0x088ff00000081010 */
[----:B------:R-:W-:-:S15]  /*1cd0*/  HMMA.1688.F32.TF32 R32, R44, R62, R32 ;  /* 0x0000003e2c20723c */ /* 0x000fde0000081020 */
[----:B------:R-:W-:-:S05]  /*1ce0*/  NOP ;  /* 0x0000000000007918 */ /* 0x000fca0000000000 */
.L_x_26:
[----:B------:R-:W-:Y:S01]  /*1cf0*/  VIADD R68, R68, 0x20 ;  /* 0x0000002044447836 */ /* 0x000fe20000000000 */
[----:B------:R-:W-:Y:S04]  /*1d00*/  BAR.SYNC.DEFER_BLOCKING 0x0 ;  /* 0x0000000000007b1d */ /* 0x000fe80000010000 */
[----:B------:R-:W-:-:S13]  /*1d10*/  ISETP.GE.AND P0, PT, R68, R71, PT ;  /* 0x000000474400720c */ /* 0x000fda0003f06270 */
[----:B------:R-:W-:Y:S05]  /*1d20*/  @!P0 BRA `(.L_x_29) ;  /* 0xffffffe400fc8947 */ /* 0x000fea000383ffff */
.L_x_7:
[----:B------:R-:W2:Y:S01]  /*1d30*/  S2R R39, SR_CTAID.Y ;  /* 0x0000000000277919 */ /* 0x000ea20000002600 */
[----:B------:R-:W3:Y:S01]  /*1d40*/  LDC.64 R2, c[0x0][0x380] ;  /* 0x0000e000ff027b82 */ /* 0x000ee20000000a00 */
[----:B01----:R-:W-:Y:S01]  /*1d50*/  IMAD.SHL.U32 R37, R0, 0x2, RZ ;  /* 0x0000000200257824 */ /* 0x003fe200078e00ff */
[----:B------:R-:W-:-:S04]  /*1d60*/  SHF.R.U32.HI R36, RZ, 0x2, R0 ;  /* 0x00000002ff247819 */ /* 0x000fc80000011600 */
[----:B------:R-:W-:Y:S02]  /*1d70*/  LOP3.LUT R37, R37, 0x6, RZ, 0xc0, !PT ;  /* 0x0000000625257812 */ /* 0x000fe400078ec0ff */
[----:B------:R-:W-:Y:S01]  /*1d80*/  LOP3.LUT R36, R36, 0x20, RZ, 0xc0, !PT ;  /* 0x0000002024247812 */ /* 0x000fe200078ec0ff */
[----:B------:R-:W3:Y:S02]  /*1d90*/  S2UR UR4, SR_CTAID.Z ;  /* 0x00000000000479c3 */ /* 0x000ee40000002700 */
[----:B------:R-:W-:Y:S01]  /*1da0*/  IMAD R70, R70, 0x80, R37 ;  /* 0x0000008046467824 */ /* 0x000fe200078e0225 */
[C---:B------:R-:W-:Y:S01]  /*1db0*/  LOP3.LUT R37, R0.reuse, 0x60, RZ, 0xc0, !PT ;  /* 0x0000006000257812 */ /* 0x040fe200078ec0ff */
[----:B--2---:R-:W-:Y:S01]  /*1dc0*/  IMAD R36, R39, 0x40, R36 ;  /* 0x0000004027247824 */ /* 0x004fe200078e0224 */
[----:B------:R-:W-:-:S03]  /*1dd0*/  LOP3.LUT R39, R0, 0x1f, RZ, 0xc0, !PT ;  /* 0x0000001f00277812 */ /* 0x000fc600078ec0ff */
[----:B------:R-:W-:Y:S01]  /*1de0*/  IMAD.IADD R0, R37, 0x1, R70 ;  /* 0x0000000125007824 */ /* 0x000fe200078e0246 */
[----:B------:R-:W-:Y:S01]  /*1df0*/  LEA.HI R39, R39, R36, RZ, 0x1e ;  /* 0x0000002427277211 */ /* 0x000fe200078ff0ff */
[----:B---3--:R-:W-:-:S03]  /*1e00*/  IMAD R36, R2, UR4, RZ ;  /* 0x0000000402247c24 */ /* 0x008fc6000f8e02ff */
[CC--:B------:R-:W-:Y:S01]  /*1e10*/  ISETP.GE.AND P0, PT, R0.reuse, R3.reuse, PT ;  /* 0x000000030000720c */ /* 0x0c0fe20003f06270 */
[----:B------:R-:W0:Y:S01]  /*1e20*/  LDCU.64 UR4, c[0x0][0x3a0] ;  /* 0x00007400ff0477ac */ /* 0x000e220008000a00 */
[-C--:B------:R-:W-:Y:S01]  /*1e30*/  ISETP.GE.AND P1, PT, R0, R3.reuse, PT ;  /* 0x000000030000720c */ /* 0x080fe20003f26270 */
[C---:B------:R-:W-:Y:S01]  /*1e40*/  VIADD R43, R39.reuse, 0x8 ;  /* 0x00000008272b7836 */ /* 0x040fe20000000000 */
[-C--:B------:R-:W-:Y:S01]  /*1e50*/  ISETP.LT.AND P0, PT, R39, R2.reuse, !P0 ;  /* 0x000000022700720c */ /* 0x080fe20004701270 */
[-C--:B------:R-:W-:Y:S01]  /*1e60*/  IMAD R36, R36, R3.reuse, RZ ;  /* 0x0000000324247224 */ /* 0x080fe200078e02ff */
[----:B------:R-:W-:Y:S01]  /*1e70*/  P2R R52, PR, RZ, 0x2 ;  /* 0x00000002ff347803 */ /* 0x000fe20000000000 */
[C---:B------:R-:W-:Y:S01]  /*1e80*/  VIADD R42, R0.reuse, 0x8 ;  /* 0x00000008002a7836 */ /* 0x040fe20000000000 */
[----:B------:R-:W-:Y:S01]  /*1e90*/  ISETP.GE.OR P2, PT, R43, R2, P1 ;  /* 0x000000022b00720c */ /* 0x000fe20000f46670 */
[-C--:B------:R-:W-:Y:S01]  /*1ea0*/  IMAD R38, R39, R3.reuse, R36 ;  /* 0x0000000327267224 */ /* 0x080fe200078e0224 */
[----:B------:R-:W-:Y:S01]  /*1eb0*/  SHF.R.S32.HI R50, RZ, 0x1f, R0 ;  /* 0x0000001fff327819 */ /* 0x000fe20000011400 */
[----:B------:R-:W-:Y:S01]  /*1ec0*/  VIADD R36, R0, 0x1 ;  /* 0x0000000100247836 */ /* 0x000fe20000000000 */
[-C--:B------:R-:W-:Y:S01]  /*1ed0*/  ISETP.GE.AND P5, PT, R42, R3.reuse, PT ;  /* 0x000000032a00720c */ /* 0x080fe20003fa6270 */
[--C-:B------:R-:W-:Y:S01]  /*1ee0*/  IMAD R41, R3, 0x8, R38.reuse ;  /* 0x0000000803297824 */ /* 0x100fe200078e0226 */
[C---:B------:R-:W-:Y:S01]  /*1ef0*/  IADD3 R40, P1, PT, R0.reuse, R38, RZ ;  /* 0x0000002600287210 */ /* 0x040fe20007f3e0ff */
[----:B------:R-:W-:Y:S01]  /*1f00*/  VIADD R48, R0, 0x9 ;  /* 0x0000000900307836 */ /* 0x000fe20000000000 */
[----:B------:R-:W-:Y:S01]  /*1f10*/  ISETP.GE.AND P4, PT, R36, R3, PT ;  /* 0x000000032400720c */ /* 0x000fe20003f86270 */
[----:B------:R-:W1:Y:S01]  /*1f20*/  @P0 LDC.64 R44, c[0x0][0x3a0] ;  /* 0x0000e800ff2c0b82 */ /* 0x000e620000000a00 */
[----:B------:R-:W-:-:S02]  /*1f30*/  @P0 IMAD.IADD R37, R0, 0x1, R38 ;  /* 0x0000000100250824 */ /* 0x000fc400078e0226 */
[----:B------:R-:W-:Y:S01]  /*1f40*/  ISETP.GE.OR P3, PT, R39, R2, P4 ;  /* 0x000000022700720c */ /* 0x000fe20002766670 */
[----:B------:R-:W-:Y:S01]  /*1f50*/  @!P2 IMAD.IADD R49, R0, 0x1, R41 ;  /* 0x000000010031a824 */ /* 0x000fe200078e0229 */
[----:B------:R-:W-:-:S03]  /*1f60*/  P2R R51, PR, RZ, 0x10 ;  /* 0x00000010ff337803 */ /* 0x000fc60000000000 */
[----:B------:R-:W2:Y:S01]  /*1f70*/  @!P2 LDC.64 R46, c[0x0][0x3a0] ;  /* 0x0000e800ff2eab82 */ /* 0x000ea20000000a00 */
[----:B-1----:R-:W-:Y:S01]  /*1f80*/  @P0 IMAD.WIDE R44, R37, 0x4, R44 ;  /* 0x00000004252c0825 */ /* 0x002fe200078e022c */
[----:B------:R-:W-:Y:S02]  /*1f90*/  LEA.HI.X.SX32 R37, R38, R50, 0x1, P1 ;  /* 0x0000003226257211 */ /* 0x000fe400008f0eff */
[C---:B0-----:R-:W-:Y:S02]  /*1fa0*/  LEA R36, P1, R40.reuse, UR4, 0x2 ;  /* 0x0000000428247c11 */ /* 0x041fe4000f8210ff */
[----:B------:R0:W-:Y:S02]  /*1fb0*/  @P0 STG.E desc[UR8][R44.64], R4 ;  /* 0x000000042c000986 */ /* 0x0001e4000c101908 */
[----:B------:R-:W-:Y:S01]  /*1fc0*/  LEA.HI.X R37, R40, UR5, R37, 0x2, P1 ;  /* 0x0000000528257c11 */ /* 0x000fe200088f1425 */
[----:B--2---:R-:W-:Y:S01]  /*1fd0*/  @!P2 IMAD.WIDE R46, R49, 0x4, R46 ;  /* 0x00000004312ea825 */ /* 0x004fe200078e022e */
[----:B------:R-:W-:-:S02]  /*1fe0*/  IADD3 R49, P0, PT, R0, R41, RZ ;  /* 0x0000002900317210 */ /* 0x000fc40007f1e0ff */
[----:B------:R-:W-:Y:S01]  /*1ff0*/  ISETP.GE.OR P1, PT, R43, R2, P4 ;  /* 0x000000022b00720c */ /* 0x000fe20002726670 */
[----:B------:R-:W-:Y:S01]  /*2000*/  @!P3 STG.E desc[UR8][R36.64+0x4], R5 ;  /* 0x000004052400b986 */ /* 0x000fe2000c101908 */
[----:B------:R-:W-:Y:S02]  /*2010*/  LEA.HI.X.SX32 R54, R41, R50, 0x1, P0 ;  /* 0x0000003229367211 */ /* 0x000fe400000f0eff */
[C---:B------:R-:W-:Y:S01]  /*2020*/  LEA R40, P0, R49.reuse, UR4, 0x2 ;  /* 0x0000000431287c11 */ /* 0x040fe2000f8010ff */
[----:B------:R-:W-:Y:S01]  /*2030*/  @!P2 STG.E desc[UR8][R46.64], R6 ;  /* 0x000000062e00a986 */ /* 0x000fe2000c101908 */
[----:B------:R-:W-:Y:S01]  /*2040*/  ISETP.GE.AND P3, PT, R48, R3, PT ;  /* 0x000000033000720c */ /* 0x000fe20003f66270 */
[----:B0-----:R-:W-:Y:S01]  /*2050*/  VIADD R4, R0, 0x10 ;  /* 0x0000001000047836 */ /* 0x001fe20000000000 */
[----:B------:R-:W-:Y:S02]  /*2060*/  LEA.HI.X R41, R49, UR5, R54, 0x2, P0 ;  /* 0x0000000531297c11 */ /* 0x000fe400080f1436 */
[----:B------:R-:W-:-:S02]  /*2070*/  ISETP.GE.OR P0, PT, R39, R2, P5 ;  /* 0x000000022700720c */ /* 0x000fc40002f06670 */
[-C--:B------:R-:W-:Y:S01]  /*2080*/  ISETP.GE.OR P2, PT, R39, R2.reuse, P3 ;  /* 0x000000022700720c */ /* 0x080fe20001f46670 */
[----:B------:R-:W-:Y:S01]  /*2090*/  @!P1 STG.E desc[UR8][R40.64+0x4], R7 ;  /* 0x0000040728009986 */ /* 0x000fe2000c101908 */
[----:B------:R-:W-:-:S09]  /*20a0*/  ISETP.GE.OR P1, PT, R43, R2, P5 ;  /* 0x000000022b00720c */ /* 0x000fd20002f26670 */
[----:B------:R-:W-:Y:S01]  /*20b0*/  @!P0 STG.E desc[UR8][R36.64+0x20], R8 ;  /* 0x0000200824008986 */ /* 0x000fe2000c101908 */
[-C--:B------:R-:W-:Y:S01]  /*20c0*/  ISETP.GE.AND P0, PT, R4, R3.reuse, PT ;  /* 0x000000030400720c */ /* 0x080fe20003f06270 */
[----:B------:R-:W-:Y:S02]  /*20d0*/  VIADD R4, R0, 0x11 ;  /* 0x0000001100047836 */ /* 0x000fe40000000000 */
[----:B------:R0:W-:Y:S01]  /*20e0*/  @!P2 STG.E desc[UR8][R36.64+0x24], R9 ;  /* 0x000024092400a986 */ /* 0x0001e2000c101908 */
[-C--:B------:R-:W-:Y:S02]  /*20f0*/  ISETP.GE.OR P2, PT, R43, R2.reuse, P3 ;  /* 0x000000022b00720c */ /* 0x080fe40001f46670 */
[----:B------:R-:W-:Y:S01]  /*2100*/  ISETP.GE.AND P4, PT, R4, R3, PT ;  /* 0x000000030400720c */ /* 0x000fe20003f86270 */
[----:B------:R1:W-:Y:S01]  /*2110*/  @!P1 STG.E desc[UR8][R40.64+0x20], R10 ;  /* 0x0000200a28009986 */ /* 0x0003e2000c101908 */
[----:B------:R-:W-:Y:S01]  /*2120*/  ISETP.GE.OR P1, PT, R39, R2, P0 ;  /* 0x000000022700720c */ /* 0x000fe20000726670 */
[----:B0-----:R-:W-:-:S08]  /*2130*/  IMAD R9, R3, 0x10, R38 ;  /* 0x0000001003097824 */ /* 0x001fd000078e0226 */
[----:B------:R0:W-:Y:S01]  /*2140*/  @!P2 STG.E desc[UR8][R40.64+0x24], R11 ;  /* 0x0000240b2800a986 */ /* 0x0001e2000c101908 */
[----:B------:R-:W-:-:S03]  /*2150*/  IMAD R45, R3, 0x8, R9 ;  /* 0x00000008032d7824 */ /* 0x000fc600078e0209 */
[----:B------:R2:W-:Y:S01]  /*2160*/  @!P1 STG.E desc[UR8][R36.64+0x40], R12 ;  /* 0x0000400c24009986 */ /* 0x0005e2000c101908 */
[----:B------:R-:W-:-:S13]  /*2170*/  ISETP.GE.OR P1, PT, R39, R2, P4 ;  /* 0x000000022700720c */ /* 0x000fda0002726670 */
[----:B------:R2:W-:Y:S01]  /*2180*/  @!P1 STG.E desc[UR8][R36.64+0x44], R13 ;  /* 0x0000440d24009986 */ /* 0x0005e2000c101908 */
[----:B------:R-:W-:-:S13]  /*2190*/  ISETP.GE.OR P1, PT, R43, R2, P0 ;  /* 0x000000022b00720c */ /* 0x000fda0000726670 */
[----:B------:R2:W-:Y:S01]  /*21a0*/  @!P1 STG.E desc[UR8][R40.64+0x40], R14 ;  /* 0x0000400e28009986 */ /* 0x0005e2000c101908 */
[----:B------:R-:W-:-:S13]  /*21b0*/  ISETP.GE.OR P1, PT, R43, R2, P4 ;  /* 0x000000022b00720c */ /* 0x000fda0002726670 */
[----:B------:R2:W-:Y:S01]  /*21c0*/  @!P1 STG.E desc[UR8][R40.64+0x44], R15 ;  /* 0x0000440f28009986 */ /* 0x0005e2000c101908 */
[----:B------:R-:W-:-:S04]  /*21d0*/  IADD3 R4, P1, PT, R0, R9, RZ ;  /* 0x0000000900047210 */ /* 0x000fc80007f3e0ff */
[----:B------:R-:W-:Y:S02]  /*21e0*/  LEA.HI.X.SX32 R5, R9, R50, 0x1, P1 ;  /* 0x0000003209057211 */ /* 0x000fe400008f0eff */
[----:B------:R-:W-:-:S04]  /*21f0*/  LEA R6, P1, R4, UR4, 0x2 ;  /* 0x0000000404067c11 */ /* 0x000fc8000f8210ff */
[----:B------:R-:W-:Y:S01]  /*2200*/  LEA.HI.X R7, R4, UR5, R5, 0x2, P1 ;  /* 0x0000000504077c11 */ /* 0x000fe200088f1405 */
[C---:B------:R-:W-:Y:S01]  /*2210*/  VIADD R4, R0.reuse, 0x18 ;  /* 0x0000001800047836 */ /* 0x040fe20000000000 */
[----:B------:R-:W-:-:S04]  /*2220*/  IADD3 R5, P1, PT, R0, R45, RZ ;  /* 0x0000002d00057210 */ /* 0x000fc80007f3e0ff */
[----:B------:R-:W-:Y:S02]  /*2230*/  LEA.HI.X.SX32 R50, R45, R50, 0x1, P1 ;  /* 0x000000322d327211 */ /* 0x000fe400008f0eff */
[C---:B-1----:R-:W-:Y:S02]  /*2240*/  LEA R10, P1, R5.reuse, UR4, 0x2 ;  /* 0x00000004050a7c11 */ /* 0x042fe4000f8210ff */
[----:B------:R-:W-:Y:S01]  /*2250*/  ISETP.GE.AND P2, PT, R4, R3, PT ;  /* 0x000000030400720c */ /* 0x000fe20003f46270 */
[----:B------:R-:W-:Y:S01]  /*2260*/  VIADD R4, R0, 0x19 ;  /* 0x0000001900047836 */ /* 0x000fe20000000000 */
[----:B0-----:R-:W-:Y:S02]  /*2270*/  LEA.HI.X R11, R5, UR5, R50, 0x2, P1 ;  /* 0x00000005050b7c11 */ /* 0x001fe400088f1432 */
[----:B------:R-:W-:-:S13]  /*2280*/  ISETP.GE.OR P1, PT, R39, R2, P2 ;  /* 0x000000022700720c */ /* 0x000fda0001726670 */
[----:B------:R2:W-:Y:S01]  /*2290*/  @!P1 STG.E desc[UR8][R36.64+0x60], R16 ;  /* 0x0000601024009986 */ /* 0x0005e2000c101908 */
[----:B------:R-:W-:Y:S01]  /*22a0*/  ISETP.GE.AND P1, PT, R4, R3, PT ;  /* 0x000000030400720c */ /* 0x000fe20003f26270 */
[----:B------:R-:W-:-:S03]  /*22b0*/  VIADD R3, R39, 0x10 ;  /* 0x0000001027037836 */ /* 0x000fc60000000000 */
[C---:B------:R-:W-:Y:S01]  /*22c0*/  ISETP.GE.OR P6, PT, R39.reuse, R2, P1 ;  /* 0x000000022700720c */ /* 0x040fe20000fc6670 */
[----:B------:R-:W-:-:S12]  /*22d0*/  VIADD R39, R39, 0x18 ;  /* 0x0000001827277836 */ /* 0x000fd80000000000 */
[----:B------:R2:W-:Y:S01]  /*22e0*/  @!P6 STG.E desc[UR8][R36.64+0x64], R17 ;  /* 0x000064112400e986 */ /* 0x0005e2000c101908 */
[----:B------:R-:W-:-:S13]  /*22f0*/  ISETP.GE.OR P6, PT, R43, R2, P2 ;  /* 0x000000022b00720c */ /* 0x000fda00017c6670 */
[----:B------:R2:W-:Y:S01]  /*2300*/  @!P6 STG.E desc[UR8][R40.64+0x60], R18 ;  /* 0x000060122800e986 */ /* 0x0005e2000c101908 */
[----:B------:R-:W-:-:S13]  /*2310*/  ISETP.GE.OR P6, PT, R43, R2, P1 ;  /* 0x000000022b00720c */ /* 0x000fda0000fc6670 */
[----:B------:R2:W-:Y:S01]  /*2320*/  @!P6 STG.E desc[UR8][R40.64+0x64], R19 ;  /* 0x000064132800e986 */ /* 0x0005e2000c101908 */
[----:B------:R-:W-:-:S04]  /*2330*/  ISETP.NE.AND P6, PT, R52, RZ, PT ;  /* 0x000000ff3400720c */ /* 0x000fc80003fc5270 */
[----:B------:R-:W-:-:S13]  /*2340*/  ISETP.GE.OR P6, PT, R3, R2, P6 ;  /* 0x000000020300720c */ /* 0x000fda00037c6670 */
[----:B------:R-:W0:Y:S01]  /*2350*/  @!P6 LDC.64 R4, c[0x0][0x3a0] ;  /* 0x0000e800ff04eb82 */ /* 0x000e220000000a00 */
[----:B------:R-:W-:-:S04]  /*2360*/  @!P6 IMAD.IADD R9, R0, 0x1, R9 ;  /* 0x000000010009e824 */ /* 0x000fc800078e0209 */
[----:B0-----:R-:W-:-:S05]  /*2370*/  @!P6 IMAD.WIDE R4, R9, 0x4, R4 ;  /* 0x000000040904e825 */ /* 0x001fca00078e0204 */
[----:B------:R2:W-:Y:S01]  /*2380*/  @!P6 STG.E desc[UR8][R4.64], R20 ;  /* 0x000000140400e986 */ /* 0x0005e2000c101908 */
[----:B------:R-:W-:-:S04]  /*2390*/  ISETP.NE.AND P6, PT, R51, RZ, PT ;  /* 0x000000ff3300720c */ /* 0x000fc80003fc5270 */
        /* <DEDUP_REMOVED lines=11> */
[-C--:B------:R-:W-:Y:S02]  /*2450*/  ISETP.GE.OR P6, PT, R3, R2.reuse, P5 ;  /* 0x000000020300720c */ /* 0x080fe40002fc6670 */
[----:B------:R-:W-:-:S11]  /*2460*/  ISETP.GE.OR P5, PT, R39, R2, P5 ;  /* 0x000000022700720c */ /* 0x000fd60002fa6670 */
[----:B------:R2:W-:Y:S01]  /*2470*/  @!P6 STG.E desc[UR8][R6.64+0x20], R24 ;  /* 0x000020180600e986 */ /* 0x0005e2000c101908 */
[-C--:B------:R-:W-:Y:S02]  /*2480*/  ISETP.GE.OR P6, PT, R3, R2.reuse, P3 ;  /* 0x000000020300720c */ /* 0x080fe40001fc6670 */
[----:B------:R-:W-:-:S11]  /*2490*/  ISETP.GE.OR P3, PT, R39, R2, P3 ;  /* 0x000000022700720c */ /* 0x000fd60001f66670 */
[----:B------:R2:W-:Y:S01]  /*24a0*/  @!P6 STG.E desc[UR8][R6.64+0x24], R25 ;  /* 0x000024190600e986 */ /* 0x0005e2000c101908 */
[-C--:B------:R-:W-:Y:S02]  /*24b0*/  ISETP.GE.OR P6, PT, R3, R2.reuse, P0 ;  /* 0x000000020300720c */ /* 0x080fe400007c6670 */
[-C--:B------:R-:W-:Y:S01]  /*24c0*/  ISETP.GE.OR P0, PT, R39, R2.reuse, P0 ;  /* 0x000000022700720c */ /* 0x080fe20000706670 */
[----:B------:R2:W-:Y:S01]  /*24d0*/  @!P3 STG.E desc[UR8][R10.64+0x24], R27 ;  /* 0x0000241b0a00b986 */ /* 0x0005e2000c101908 */
[-C--:B------:R-:W-:Y:S02]  /*24e0*/  ISETP.GE.OR P3, PT, R3, R2.reuse, P4 ;  /* 0x000000020300720c */ /* 0x080fe40002766670 */
[-C--:B------:R-:W-:Y:S01]  /*24f0*/  ISETP.GE.OR P4, PT, R39, R2.reuse, P4 ;  /* 0x000000022700720c */ /* 0x080fe20002786670 */
[----:B------:R2:W-:Y:S01]  /*2500*/  @!P5 STG.E desc[UR8][R10.64+0x20], R26 ;  /* 0x0000201a0a00d986 */ /* 0x0005e2000c101908 */
[-C--:B------:R-:W-:Y:S02]  /*2510*/  ISETP.GE.OR P5, PT, R3, R2.reuse, P1 ;  /* 0x000000020300720c */ /* 0x080fe40000fa6670 */
[----:B------:R-:W-:-:S03]  /*2520*/  ISETP.GE.OR P1, PT, R39, R2, P1 ;  /* 0x000000022700720c */ /* 0x000fc60000f26670 */
[----:B------:R2:W-:Y:S01]  /*2530*/  @!P6 STG.E desc[UR8][R6.64+0x40], R28 ;  /* 0x0000401c0600e986 */ /* 0x0005e2000c101908 */
[-C--:B------:R-:W-:Y:S02]  /*2540*/  ISETP.GE.OR P6, PT, R3, R2.reuse, P2 ;  /* 0x000000020300720c */ /* 0x080fe400017c6670 */
[----:B------:R-:W-:Y:S01]  /*2550*/  ISETP.GE.OR P2, PT, R39, R2, P2 ;  /* 0x000000022700720c */ /* 0x000fe20001746670 */
[----:B------:R2:W-:Y:S04]  /*2560*/  @!P3 STG.E desc[UR8][R6.64+0x44], R29 ;  /* 0x0000441d0600b986 */ /* 0x0005e8000c101908 */
[----:B------:R2:W-:Y:S04]  /*2570*/  @!P0 STG.E desc[UR8][R10.64+0x40], R30 ;  /* 0x0000401e0a008986 */ /* 0x0005e8000c101908 */
[----:B------:R2:W-:Y:S04]  /*2580*/  @!P4 STG.E desc[UR8][R10.64+0x44], R31 ;  /* 0x0000441f0a00c986 */ /* 0x0005e8000c101908 */
[----:B------:R2:W-:Y:S04]  /*2590*/  @!P6 STG.E desc[UR8][R6.64+0x60], R32 ;  /* 0x000060200600e986 */ /* 0x0005e8000c101908 */
[----:B------:R2:W-:Y:S04]  /*25a0*/  @!P5 STG.E desc[UR8][R6.64+0x64], R33 ;  /* 0x000064210600d986 */ /* 0x0005e8000c101908 */
[----:B------:R2:W-:Y:S01]  /*25b0*/  @!P2 STG.E desc[UR8][R10.64+0x60], R34 ;  /* 0x000060220a00a986 */ /* 0x0005e2000c101908 */
[----:B------:R-:W-:Y:S05]  /*25c0*/  @P1 EXIT ;  /* 0x000000000000194d */ /* 0x000fea0003800000 */
[----:B------:R-:W-:Y:S01]  /*25d0*/  STG.E desc[UR8][R10.64+0x64], R35 ;  /* 0x000064230a007986 */ /* 0x000fe2000c101908 */
[----:B------:R-:W-:Y:S05]  /*25e0*/  EXIT ;  /* 0x000000000000794d */ /* 0x000fea0003800000 */
.L_x_30:
        /* <DEDUP_REMOVED lines=9> */
.L_x_126:


//--------------------- .text._ZN13matmul_tensor20matmul_tensor_kernelEiiiPKfS1_Pf --------------------------
	.section	.text._ZN13matmul_tensor20matmul_tensor_kernelEiiiPKfS1_Pf,"ax",@progbits
	.align	128
        .global         _ZN13matmul_tensor20matmul_tensor_kernelEiiiPKfS1_Pf
        .type           _ZN13matmul_tensor20matmul_tensor_kernelEiiiPKfS1_Pf,@function
        .size           _ZN13matmul_tensor20matmul_tensor_kernelEiiiPKfS1_Pf,(.L_x_127 - _ZN13matmul_tensor20matmul_tensor_kernelEiiiPKfS1_Pf)
        .other          _ZN13matmul_tensor20matmul_tensor_kernelEiiiPKfS1_Pf,@"STO_CUDA_ENTRY STV_DEFAULT"
_ZN13matmul_tensor20matmul_tensor_kernelEiiiPKfS1_Pf:
.text._ZN13matmul_tensor20matmul_tensor_kernelEiiiPKfS1_Pf:
[----:B------:R-:W-:Y:S01]  /*0000*/  LDC R1, c[0x0][0x37c] ;  /* 0x0000df00ff017b82 */ /* 0x000fe20000000800 */
[----:B------:R-:W0:Y:S07]  /*0010*/  LDCU UR5, c[0x0][0x388] ;  /* 0x00007100ff0577ac */ /* 0x000e2e0008000800 */
[----:B------:R-:W1:Y:S01]  /*0020*/  S2UR UR4, SR_CTAID.X ;  /* 0x00000000000479c3 */ /* 0x000e620000002500 */
[----:B------:R-:W2:Y:S01]  /*0030*/  S2R R0, SR_TID.X ;  /* 0x0000000000007919 */ /* 0x000ea20000002100 */
        /* <DEDUP_REMOVED lines=14> */
[----:B------:R-:W-:Y:S01]  /*0120*/  CS2R R30, SRZ ;  /* 0x00000000001e7805 */ /* 0x000fe2000001ff00 */
[----:B0-----:R-:W-:Y:S01]  /*0130*/  UISETP.GE.AND UP0, UPT, UR5, 0x1, UPT ;  /* 0x000000010500788c */ /* 0x001fe2000bf06270 */
[----:B------:R-:W-:Y:S01]  /*0140*/  CS2R R28, SRZ ;  /* 0x00000000001c7805 */ /* 0x000fe2000001ff00 */
[----:B------:R-:W0:Y:S01]  /*0150*/  LDCU.64 UR6, c[0x0][0x358] ;  /* 0x00006b00ff0677ac */ /* 0x000e220008000a00 */
[----:B-1----:R-:W-:-:S06]  /*0160*/  IMAD.U32 R73, RZ, RZ, UR4 ;  /* 0x00000004ff497e24 */ /* 0x002fcc000f8e00ff */
[----:B--2---:R-:W-:Y:S05]  /*0170*/  BRA.U !UP0, `(.L_x_31) ;  /* 0x0000001908447547 */ /* 0x004fea000b800000 */
[----:B------:R-:W1:Y:S01]  /*0180*/  S2R R37, SR_CgaCtaId ;  /* 0x0000000000257919 */ /* 0x000e620000008800 */
[----:B------:R-:W2:Y:S01]  /*0190*/  LDCU UR4, c[0x0][0x360] ;  /* 0x00006c00ff0477ac */ /* 0x000ea20008000800 */
[----:B------:R-:W-:Y:S01]  /*01a0*/  MOV R2, 0x400 ;  /* 0x0000040000027802 */ /* 0x000fe20000000f00 */
[----:B------:R-:W-:Y:S01]  /*01b0*/  IMAD.SHL.U32 R35, R0, 0x4, RZ ;  /* 0x0000000400237824 */ /* 0x000fe200078e00ff */
[----:B------:R-:W3:Y:S01]  /*01c0*/  S2R R69, SR_CTAID.Y ;  /* 0x0000000000457919 */ /* 0x000ee20000002600 */
[----:B------:R-:W4:Y:S01]  /*01d0*/  LDCU.64 UR8, c[0x0][0x380] ;  /* 0x00007000ff0877ac */ /* 0x000f220008000a00 */
[----:B------:R-:W-:Y:S01]  /*01e0*/  SHF.R.U32.HI R71, RZ, 0x5, R0 ;  /* 0x00000005ff477819 */ /* 0x000fe20000011600 */
[----:B------:R-:W-:Y:S01]  /*01f0*/  VIADD R38, R2, 0x2400 ;  /* 0x0000240002267836 */ /* 0x000fe20000000000 */
[----:B------:R-:W-:Y:S01]  /*0200*/  LOP3.LUT R41, R35, 0x7c, RZ, 0xc0, !PT ;  /* 0x0000007c23297812 */ /* 0x000fe200078ec0ff */
[----:B------:R-:W-:Y:S01]  /*0210*/  IMAD.SHL.U32 R36, R73, 0x80, RZ ;  /* 0x0000008049247824 */ /* 0x000fe200078e00ff */
[C---:B------:R-:W-:Y:S01]  /*0220*/  LOP3.LUT R43, R0.reuse, 0x3, RZ, 0xc0, !PT ;  /* 0x00000003002b7812 */ /* 0x040fe200078ec0ff */
[----:B------:R-:W0:Y:S01]  /*0230*/  LDCU UR10, c[0x0][0x388] ;  /* 0x00007100ff0a77ac */ /* 0x000e220008000800 */
[----:B------:R-:W-:-:S02]  /*0240*/  LOP3.LUT R45, R0, 0x9c, RZ, 0xc0, !PT ;  /* 0x0000009c002d7812 */ /* 0x000fc400078ec0ff */
[----:B------:R-:W-:Y:S01]  /*0250*/  SHF.R.U32.HI R70, RZ, 0x3, R0 ;  /* 0x00000003ff467819 */ /* 0x000fe20000011600 */
[----:B------:R-:W0:Y:S01]  /*0260*/  LDCU.64 UR14, c[0x0][0x398] ;  /* 0x00007300ff0e77ac */ /* 0x000e220008000a00 */
[----:B------:R-:W-:Y:S01]  /*0270*/  LOP3.LUT R53, R35, 0x1c, RZ, 0xc0, !PT ;  /* 0x0000001c23357812 */ /* 0x000fe200078ec0ff */
[----:B------:R-:W0:Y:S01]  /*0280*/  LDCU.64 UR12, c[0x0][0x390] ;  /* 0x00007200ff0c77ac */ /* 0x000e220008000a00 */
[----:B----4-:R-:W-:Y:S01]  /*0290*/  IMAD R40, R71, UR9, R36 ;  /* 0x0000000947287c24 */ /* 0x010fe2000f8e0224 */
[----:B------:R-:W4:Y:S03]  /*02a0*/  LDCU UR11, c[0x0][0x380] ;  /* 0x00007000ff0b77ac */ /* 0x000f260008000800 */
[----:B------:R-:W-:Y:S01]  /*02b0*/  IMAD.IADD R41, R41, 0x1, R40 ;  /* 0x0000000129297824 */ /* 0x000fe200078e0228 */
[C---:B-1----:R-:W-:Y:S01]  /*02c0*/  LEA R3, R37.reuse, R2, 0x18 ;  /* 0x0000000225037211 */ /* 0x042fe200078ec0ff */
[C---:B------:R-:W-:Y:S01]  /*02d0*/  IMAD.SHL.U32 R2, R0.reuse, 0x10, RZ ;  /* 0x0000001000027824 */ /* 0x040fe200078e00ff */
[----:B------:R-:W-:Y:S01]  /*02e0*/  LEA R38, R37, R38, 0x18 ;  /* 0x0000002625267211 */ /* 0x000fe200078ec0ff */
[----:B--2---:R-:W-:-:S02]  /*02f0*/  VIADD R37, R0, UR4 ;  /* 0x0000000400257c36 */ /* 0x004fc40008000000 */
[----:B------:R-:W-:Y:S01]  /*0300*/  IMAD R40, R43, 0x120, R3 ;  /* 0x000001202b287824 */ /* 0x000fe200078e0203 */
[----:B------:R-:W-:Y:S01]  /*0310*/  LOP3.LUT R39, R2, 0x1f0, RZ, 0xc0, !PT ;  /* 0x000001f002277812 */ /* 0x000fe200078ec0ff */
[----:B------:R-:W-:Y:S01]  /*0320*/  IMAD.SHL.U32 R2, R37, 0x10, RZ ;  /* 0x0000001025027824 */ /* 0x000fe200078e00ff */
[----:B------:R-:W-:Y:S01]  /*0330*/  SHF.R.U32.HI R63, RZ, 0x5, R37 ;  /* 0x00000005ff3f7819 */ /* 0x000fe20000011625 */
[----:B------:R-:W-:Y:S01]  /*0340*/  IMAD.IADD R40, R40, 0x1, R45 ;  /* 0x0000000128287824 */ /* 0x000fe200078e022d */
[----:B------:R-:W-:Y:S01]  /*0350*/  SHF.R.U32.HI R68, RZ, 0x3, R37 ;  /* 0x00000003ff447819 */ /* 0x000fe20000011625 */
[----:B---3--:R-:W-:Y:S01]  /*0360*/  IMAD R52, R69, 0x40, R70 ;  /* 0x0000004045347824 */ /* 0x008fe200078e0246 */
[----:B------:R-:W-:Y:S01]  /*0370*/  LOP3.LUT R42, R2, 0x1f0, RZ, 0xc0, !PT ;  /* 0x000001f0022a7812 */ /* 0x000fe200078ec0ff */
[--C-:B------:R-:W-:Y:S01]  /*0380*/  IMAD R67, R63, 0x220, R38.reuse ;  /* 0x000002203f437824 */ /* 0x100fe200078e0226 */
[----:B------:R-:W-:Y:S01]  /*0390*/  LOP3.LUT R45, R35, 0x180, RZ, 0xc0, !PT ;  /* 0x00000180232d7812 */ /* 0x000fe200078ec0ff */
[----:B------:R-:W-:Y:S01]  /*03a0*/  IMAD R2, R71, 0x220, R38 ;  /* 0x0000022047027824 */ /* 0x000fe200078e0226 */
[----:B------:R-:W-:Y:S01]  /*03b0*/  ISETP.GE.AND P2, PT, R52, UR8, PT ;  /* 0x0000000834007c0c */ /* 0x000fe2000bf46270 */
[----:B------:R-:W-:-:S02]  /*03c0*/  IMAD R69, R69, 0x40, R68 ;  /* 0x0000004045457824 */ /* 0x000fc400078e0244 */
[----:B------:R-:W-:Y:S01]  /*03d0*/  IMAD.IADD R67, R67, 0x1, R42 ;  /* 0x0000000143437824 */ /* 0x000fe200078e022a */
[----:B------:R-:W-:Y:S01]  /*03e0*/  LOP3.LUT R42, R45, 0x1c, R0, 0xf8, !PT ;  /* 0x0000001c2d2a7812 */ /* 0x000fe200078ef800 */
[--C-:B------:R-:W-:Y:S02]  /*03f0*/  IMAD R70, R70, 0x4, R3.reuse ;  /* 0x0000000446467824 */ /* 0x100fe400078e0203 */
[----:B------:R-:W-:Y:S02]  /*0400*/  IMAD R68, R68, 0x4, R3 ;  /* 0x0000000444447824 */ /* 0x000fe400078e0203 */
[----:B------:R-:W-:Y:S02]  /*0410*/  IMAD.IADD R2, R2, 0x1, R39 ;  /* 0x0000000102027824 */ /* 0x000fe400078e0227 */
[----:B------:R-:W-:Y:S02]  /*0420*/  IMAD.SHL.U32 R39, R37, 0x4, RZ ;  /* 0x0000000425277824 */ /* 0x000fe400078e00ff */
[----:B------:R-:W-:-:S02]  /*0430*/  IMAD R3, R43, 0x220, R38 ;  /* 0x000002202b037824 */ /* 0x000fc400078e0226 */
[----:B------:R-:W-:Y:S01]  /*0440*/  VIADD R37, R37, UR4 ;  /* 0x0000000425257c36 */ /* 0x000fe20008000000 */
[----:B------:R-:W-:Y:S01]  /*0450*/  LOP3.LUT R58, R39, 0x7c, RZ, 0xc0, !PT ;  /* 0x0000007c273a7812 */ /* 0x000fe200078ec0ff */
[----:B------:R-:W-:Y:S01]  /*0460*/  IMAD.IADD R3, R3, 0x1, R42 ;  /* 0x0000000103037824 */ /* 0x000fe200078e022a */
[----:B------:R-:W-:Y:S01]  /*0470*/  LOP3.LUT R39, R39, 0x1c, RZ, 0xc0, !PT ;  /* 0x0000001c27277812 */ /* 0x000fe200078ec0ff */
[C---:B------:R-:W-:Y:S01]  /*0480*/  IMAD.SHL.U32 R42, R37.reuse, 0x4, RZ ;  /* 0x00000004252a7824 */ /* 0x040fe200078e00ff */
[----:B------:R-:W-:Y:S01]  /*0490*/  SHF.R.U32.HI R62, RZ, 0x5, R37 ;  /* 0x00000005ff3e7819 */ /* 0x000fe20000011625 */
[----:B------:R-:W-:Y:S01]  /*04a0*/  IMAD.SHL.U32 R43, R37, 0x10, RZ ;  /* 0x00000010252b7824 */ /* 0x000fe200078e00ff */
[----:B------:R-:W-:Y:S01]  /*04b0*/  LOP3.LUT R57, R39, 0x1, RZ, 0xfc, !PT ;  /* 0x0000000127397812 */ /* 0x000fe200078efcff */
[----:B------:R-:W-:Y:S01]  /*04c0*/  VIADD R37, R37, UR4 ;  /* 0x0000000425257c36 */ /* 0x000fe20008000000 */
[----:B------:R-:W-:Y:S01]  /*04d0*/  LOP3.LUT R42, R42, 0x7c, RZ, 0xc0, !PT ;  /* 0x0000007c2a2a7812 */ /* 0x000fe200078ec0ff */
[C---:B------:R-:W-:Y:S01]  /*04e0*/  IMAD R59, R62.reuse, UR9, R36 ;  /* 0x000000093e3b7c24 */ /* 0x040fe2000f8e0224 */
[----:B------:R-:W-:Y:S01]  /*04f0*/  LOP3.LUT R43, R43, 0x1f0, RZ, 0xc0, !PT ;  /* 0x000001f02b2b7812 */ /* 0x000fe200078ec0ff */
[----:B------:R-:W-:Y:S01]  /*0500*/  IMAD R66, R62, 0x220, R38 ;  /* 0x000002203e427824 */ /* 0x000fe200078e0226 */
[----:B------:R-:W-:Y:S01]  /*0510*/  SHF.R.U32.HI R61, RZ, 0x5, R37 ;  /* 0x00000005ff3d7819 */ /* 0x000fe20000011625 */
[----:B------:R-:W-:Y:S01]  /*0520*/  IMAD.IADD R59, R42, 0x1, R59 ;  /* 0x000000012a3b7824 */ /* 0x000fe200078e023b */
[----:B------:R-:W-:Y:S01]  /*0530*/  UMOV UR4, 0x1 ;  /* 0x0000000100047882 */ /* 0x000fe20000000000 */
[----:B------:R-:W-:-:S02]  /*0540*/  IMAD.SHL.U32 R42, R37, 0x10, RZ ;  /* 0x00000010252a7824 */ /* 0x000fc400078e00ff */
[----:B------:R-:W-:Y:S02]  /*0550*/  IMAD.SHL.U32 R37, R37, 0x4, RZ ;  /* 0x0000000425257824 */ /* 0x000fe400078e00ff */
[----:B------:R-:W-:Y:S01]  /*0560*/  IMAD.IADD R66, R66, 0x1, R43 ;  /* 0x0000000142427824 */ /* 0x000fe200078e022b */
[----:B------:R-:W-:Y:S01]  /*0570*/  LOP3.LUT R43, R42, 0x1f0, RZ, 0xc0, !PT ;  /* 0x000001f02a2b7812 */ /* 0x000fe200078ec0ff */
[----:B------:R-:W-:Y:S01]  /*0580*/  IMAD R45, R63, UR9, R36 ;  /* 0x000000093f2d7c24 */ /* 0x000fe2000f8e0224 */
[----:B------:R-:W-:Y:S01]  /*0590*/  LOP3.LUT R37, R37, 0x7c, RZ, 0xc0, !PT ;  /* 0x0000007c25257812 */ /* 0x000fe200078ec0ff */
[C---:B------:R-:W-:Y:S02]  /*05a0*/  IMAD R64, R61.reuse, 0x220, R38 ;  /* 0x000002203d407824 */ /* 0x040fe400078e0226 */
[----:B------:R-:W-:Y:S02]  /*05b0*/  IMAD R60, R61, UR9, R36 ;  /* 0x000000093d3c7c24 */ /* 0x000fe4000f8e0224 */
[----:B------:R-:W-:-:S02]  /*05c0*/  IMAD R52, R52, UR5, R53 ;  /* 0x0000000534347c24 */ /* 0x000fc4000f8e0235 */
[C---:B------:R-:W-:Y:S01]  /*05d0*/  IMAD R70, R53.reuse, 0x120, R70 ;  /* 0x0000012035467824 */ /* 0x040fe200078e0246 */
[----:B------:R-:W-:Y:S01]  /*05e0*/  LOP3.LUT R53, R53, 0x1, RZ, 0xfc, !PT ;  /* 0x0000000135357812 */ /* 0x000fe200078efcff */
[----:B------:R-:W-:Y:S02]  /*05f0*/  IMAD.IADD R58, R58, 0x1, R45 ;  /* 0x000000013a3a7824 */ /* 0x000fe400078e022d */
[----:B------:R-:W-:Y:S02]  /*0600*/  IMAD.IADD R64, R64, 0x1, R43 ;  /* 0x0000000140407824 */ /* 0x000fe400078e022b */
[----:B------:R-:W-:Y:S02]  /*0610*/  IMAD.IADD R65, R36, 0x1, R37 ;  /* 0x0000000124417824 */ /* 0x000fe400078e0225 */
[----:B------:R-:W-:Y:S02]  /*0620*/  IMAD.IADD R60, R37, 0x1, R60 ;  /* 0x00000001253c7824 */ /* 0x000fe400078e023c */
[----:B------:R-:W-:-:S02]  /*0630*/  IMAD.MOV.U32 R35, RZ, RZ, RZ ;  /* 0x000000ffff237224 */ /* 0x000fc400078e00ff */
[----:B------:R-:W-:Y:S02]  /*0640*/  IMAD R68, R39, 0x120, R68 ;  /* 0x0000012027447824 */ /* 0x000fe400078e0244 */
[----:B0---4-:R-:W-:-:S07]  /*0650*/  IMAD R56, R69, UR5, R39 ;  /* 0x0000000545387c24 */ /* 0x011fce000f8e0227 */
.L_x_49:
[----:B------:R-:W-:-:S05]  /*0660*/  VIADD R48, R53, 0x2 ;  /* 0x0000000235307836 */ /* 0x000fca0000000000 */
[----:B------:R-:W-:-:S13]  /*0670*/  ISETP.LT.AND P0, PT, R48, UR10, !P2 ;  /* 0x0000000a30007c0c */ /* 0x000fda000d701270 */
[----:B------:R-:W0:Y:S02]  /*0680*/  @P0 LDC.64 R42, c[0x0][0x390] ;  /* 0x0000e400ff2a0b82 */ /* 0x000e240000000a00 */
[----:B0-----:R-:W-:-:S06]  /*0690*/  @P0 IMAD.WIDE.U32 R36, R52, 0x4, R42 ;  /* 0x0000000434240825 */ /* 0x001fcc00078e002a */
[----:B------:R-:W2:Y:S01]  /*06a0*/  @P0 LDG.E.128 R36, desc[UR6][R36.64] ;  /* 0x0000000624240981 */ /* 0x000ea2000c1e1d00 */
[----:B------:R-:W-:Y:S01]  /*06b0*/  @P0 MOV R45, 0x400 ;  /* 0x00000400002d0802 */ /* 0x000fe20000000f00 */
[----:B------:R-:W-:Y:S01]  /*06c0*/  @P0 IMAD.SHL.U32 R44, R0, 0x4, RZ ;  /* 0x00000004002c0824 */ /* 0x000fe200078e00ff */
[----:B------:R-:W-:Y:S01]  /*06d0*/  ISETP.LT.AND P1, PT, R48, UR10, PT ;  /* 0x0000000a30007c0c */ /* 0x000fe2000bf21270 */
[----:B------:R-:W0:Y:S01]  /*06e0*/  @P0 S2R R46, SR_CgaCtaId ;  /* 0x00000000002e0919 */ /* 0x000e220000008800 */
[----:B------:R-:W-:Y:S02]  /*06f0*/  BSSY.RECONVERGENT B0, `(.L_x_32) ;  /* 0x0000021000007945 */ /* 0x000fe40003800200 */
[----:B------:R-:W-:Y:S02]  /*0700*/  @P0 LOP3.LUT R44, R44, 0x1c, RZ, 0xc0, !PT ;  /* 0x0000001c2c2c0812 */ /* 0x000fe400078ec0ff */
[----:B0-----:R-:W-:Y:S02]  /*0710*/  @P0 LEA R47, R46, R45, 0x18 ;  /* 0x0000002d2e2f0211 */ /* 0x001fe400078ec0ff */
[----:B------:R-:W-:-:S03]  /*0720*/  @P0 SHF.R.U32.HI R45, RZ, 0x1, R0 ;  /* 0x00000001ff2d0819 */ /* 0x000fc60000011600 */
[----:B------:R-:W-:Y:S01]  /*0730*/  @P0 IMAD R44, R44, 0x120, R47 ;  /* 0x000001202c2c0824 */ /* 0x000fe200078e022f */
[----:B------:R-:W-:-:S05]  /*0740*/  @P0 LOP3.LUT R45, R45, 0x7c, RZ, 0xc0, !PT ;  /* 0x0000007c2d2d0812 */ /* 0x000fca00078ec0ff */
[----:B------:R-:W-:Y:S02]  /*0750*/  @P0 IMAD.IADD R44, R44, 0x1, R45 ;  /* 0x000000012c2c0824 */ /* 0x000fe400078e022d */
[----:B------:R-:W-:-:S05]  /*0760*/  VIADD R45, R57, 0x2 ;  /* 0x00000002392d7836 */ /* 0x000fca0000000000 */
[----:B------:R-:W-:Y:S01]  /*0770*/  ISETP.LT.AND P5, PT, R45, UR10, PT ;  /* 0x0000000a2d007c0c */ /* 0x000fe2000bfa1270 */
[----:B--2---:R0:W-:Y:S04]  /*0780*/  @P0 STS [R44], R36 ;  /* 0x000000242c000388 */ /* 0x0041e80000000800 */
[----:B------:R0:W-:Y:S04]  /*0790*/  @P0 STS [R44+0x120], R37 ;  /* 0x000120252c000388 */ /* 0x0001e80000000800 */
[----:B------:R0:W-:Y:S04]  /*07a0*/  @P0 STS [R44+0x240], R38 ;  /* 0x000240262c000388 */ /* 0x0001e80000000800 */
[----:B------:R0:W-:Y:S01]  /*07b0*/  @P0 STS [R44+0x360], R39 ;  /* 0x000360272c000388 */ /* 0x0001e20000000800 */
[----:B------:R-:W-:Y:S01]  /*07c0*/  ISETP.GE.AND P0, PT, R69, UR11, PT ;  /* 0x0000000b45007c0c */ /* 0x000fe2000bf06270 */
[----:B------:R-:W-:-:S12]  /*07d0*/  @!P2 BRA P1, `(.L_x_33) ;  /* 0x000000000048a947 */ /* 0x000fd80000800000 */
[C---:B0-----:R-:W-:Y:S01]  /*07e0*/  VIADD R36, R53.reuse, 0xffffffff ;  /* 0xffffffff35247836 */ /* 0x041fe20000000000 */
[C---:B------:R-:W-:Y:S01]  /*07f0*/  ISETP.LT.AND P3, PT, R53.reuse, UR10, !P2 ;  /* 0x0000000a35007c0c */ /* 0x040fe2000d761270 */
[----:B------:R-:W-:Y:S02]  /*0800*/  VIADD R37, R53, 0x1 ;  /* 0x0000000135257836 */ /* 0x000fe40000000000 */
[----:B------:R-:W-:Y:S01]  /*0810*/  IMAD.U32 R42, RZ, RZ, UR12 ;  /* 0x0000000cff2a7e24 */ /* 0x000fe2000f8e00ff */
[----:B------:R-:W-:Y:S01]  /*0820*/  ISETP.LT.AND P1, PT, R36, UR10, !P2 ;  /* 0x0000000a24007c0c */ /* 0x000fe2000d721270 */
[----:B------:R-:W-:Y:S01]  /*0830*/  IMAD.U32 R43, RZ, RZ, UR13 ;  /* 0x0000000dff2b7e24 */ /* 0x000fe2000f8e00ff */
[----:B------:R-:W-:Y:S01]  /*0840*/  ISETP.LT.AND P4, PT, R37, UR10, !P2 ;  /* 0x0000000a25007c0c */ /* 0x000fe2000d781270 */
[----:B------:R-:W-:Y:S02]  /*0850*/  IMAD.MOV.U32 R39, RZ, RZ, RZ ;  /* 0x000000ffff277224 */ /* 0x000fe400078e00ff */
[----:B------:R-:W-:-:S05]  /*0860*/  IMAD.WIDE.U32 R36, R52, 0x4, R42 ;  /* 0x0000000434247825 */ /* 0x000fca00078e002a */
[----:B------:R-:W2:Y:S04]  /*0870*/  @P3 LDG.E R45, desc[UR6][R36.64+0x4] ;  /* 0x00000406242d3981 */ /* 0x000ea8000c1e1900 */
[----:B------:R-:W3:Y:S04]  /*0880*/  @P1 LDG.E R39, desc[UR6][R36.64] ;  /* 0x0000000624271981 */ /* 0x000ee8000c1e1900 */
[----:B------:R-:W4:Y:S04]  /*0890*/  @P4 LDG.E R47, desc[UR6][R36.64+0x8] ;  /* 0x00000806242f4981 */ /* 0x000f28000c1e1900 */
[----:B------:R1:W-:Y:S04]  /*08a0*/  @!P3 STS [R70+0x120], RZ ;  /* 0x000120ff4600b388 */ /* 0x0003e80000000800 */
[----:B------:R1:W-:Y:S04]  /*08b0*/  @!P4 STS [R70+0x240], RZ ;  /* 0x000240ff4600c388 */ /* 0x0003e80000000800 */
[----:B------:R1:W-:Y:S04]  /*08c0*/  STS [R70+0x360], RZ ;  /* 0x000360ff46007388 */ /* 0x0003e80000000800 */
[----:B--2---:R1:W-:Y:S04]  /*08d0*/  @P3 STS [R70+0x120], R45 ;  /* 0x0001202d46003388 */ /* 0x0043e80000000800 */
[----:B---3--:R1:W-:Y:S04]  /*08e0*/  STS [R70], R39 ;  /* 0x0000002746007388 */ /* 0x0083e80000000800 */
[----:B----4-:R1:W-:Y:S02]  /*08f0*/  @P4 STS [R70+0x240], R47 ;  /* 0x0002402f46004388 */ /* 0x0103e40000000800 */
.L_x_33:
[----:B------:R-:W-:Y:S05]  /*0900*/  BSYNC.RECONVERGENT B0 ;  /* 0x0000000000007941 */ /* 0x000fea0003800200 */
.L_x_32:
[----:B------:R-:W-:Y:S04]  /*0910*/  BSSY.RECONVERGENT B0, `(.L_x_34) ;  /* 0x0000025000007945 */ /* 0x000fe80003800200 */
[----:B------:R-:W-:Y:S05]  /*0920*/  @!P0 BRA P5, `(.L_x_35) ;  /* 0x0000000000488947 */ /* 0x000fea0002800000 */
[C---:B0-----:R-:W-:Y:S01]  /*0930*/  VIADD R36, R57.reuse, 0xffffffff ;  /* 0xffffffff39247836 */ /* 0x041fe20000000000 */
[C---:B------:R-:W-:Y:S01]  /*0940*/  ISETP.LT.AND P3, PT, R57.reuse, UR10, !P0 ;  /* 0x0000000a39007c0c */ /* 0x040fe2000c761270 */
[----:B------:R-:W-:Y:S02]  /*0950*/  VIADD R37, R57, 0x1 ;  /* 0x0000000139257836 */ /* 0x000fe40000000000 */
[----:B------:R-:W-:Y:S01]  /*0960*/  IMAD.WIDE.U32 R42, R56, 0x4, R42 ;  /* 0x00000004382a7825 */ /* 0x000fe200078e002a */
[----:B------:R-:W-:Y:S02]  /*0970*/  ISETP.GE.AND P1, PT, R36, UR10, PT ;  /* 0x0000000a24007c0c */ /* 0x000fe4000bf26270 */
[----:B------:R-:W-:Y:S01]  /*0980*/  ISETP.LT.AND P0, PT, R37, UR10, !P0 ;  /* 0x0000000a25007c0c */ /* 0x000fe2000c701270 */
[----:B------:R-:W-:Y:S01]  /*0990*/  IMAD.MOV.U32 R37, RZ, RZ, RZ ;  /* 0x000000ffff257224 */ /* 0x000fe200078e00ff */
[----:B------:R-:W-:-:S05]  /*09a0*/  ISETP.GE.OR P1, PT, R69, UR11, P1 ;  /* 0x0000000b45007c0c */ /* 0x000fca0008f26670 */
[----:B-1----:R-:W2:Y:S06]  /*09b0*/  @P3 LDG.E R39, desc[UR6][R42.64+0x4] ;  /* 0x000004062a273981 */ /* 0x002eac000c1e1900 */
        /* <DEDUP_REMOVED lines=9> */
.L_x_35:
[----:B0-----:R-:W-:-:S06]  /*0a50*/  IMAD.WIDE.U32 R36, R56, 0x4, R42 ;  /* 0x0000000438247825 */ /* 0x001fcc00078e002a */
[----:B-1----:R-:W2:Y:S01]  /*0a60*/  LDG.E.128 R36, desc[UR6][R36.64] ;  /* 0x0000000624247981 */ /* 0x002ea2000c1e1d00 */
[----:B------:R-:W0:Y:S01]  /*0a70*/  LDCU UR5, c[0x0][0x360] ;  /* 0x00006c00ff0577ac */ /* 0x000e220008000800 */
[----:B------:R-:W-:Y:S01]  /*0a80*/  MOV R44, 0x400 ;  /* 0x00000400002c7802 */ /* 0x000fe20000000f00 */
[----:B------:R-:W1:Y:S01]  /*0a90*/  S2R R45, SR_CgaCtaId ;  /* 0x00000000002d7919 */ /* 0x000e620000008800 */
[----:B0-----:R-:W-:-:S04]  /*0aa0*/  VIADD R42, R0, UR5 ;  /* 0x00000005002a7c36 */ /* 0x001fc80008000000 */
[----:B------:R-:W-:Y:S01]  /*0ab0*/  IMAD.SHL.U32 R43, R42, 0x4, RZ ;  /* 0x000000042a2b7824 */ /* 0x000fe200078e00ff */
[----:B------:R-:W-:-:S04]  /*0ac0*/  SHF.R.U32.HI R42, RZ, 0x1, R42 ;  /* 0x00000001ff2a7819 */ /* 0x000fc8000001162a */
[----:B------:R-:W-:Y:S02]  /*0ad0*/  LOP3.LUT R43, R43, 0x1c, RZ, 0xc0, !PT ;  /* 0x0000001c2b2b7812 */ /* 0x000fe400078ec0ff */
[----:B------:R-:W-:Y:S02]  /*0ae0*/  LOP3.LUT R42, R42, 0x7ffffffc, RZ, 0xc0, !PT ;  /* 0x7ffffffc2a2a7812 */ /* 0x000fe400078ec0ff */
[----:B-1----:R-:W-:-:S05]  /*0af0*/  LEA R44, R45, R44, 0x18 ;  /* 0x0000002c2d2c7211 */ /* 0x002fca00078ec0ff */
[----:B------:R-:W-:-:S04]  /*0b00*/  IMAD R43, R43, 0x120, R44 ;  /* 0x000001202b2b7824 */ /* 0x000fc800078e022c */
[----:B------:R-:W-:-:S05]  /*0b10*/  IMAD.IADD R42, R43, 0x1, R42 ;  /* 0x000000012b2a7824 */ /* 0x000fca00078e022a */
[----:B--2---:R1:W-:Y:S04]  /*0b20*/  STS [R42], R36 ;  /* 0x000000242a007388 */ /* 0x0043e80000000800 */
[----:B------:R1:W-:Y:S04]  /*0b30*/  STS [R42+0x120], R37 ;  /* 0x000120252a007388 */ /* 0x0003e80000000800 */
[----:B------:R1:W-:Y:S04]  /*0b40*/  STS [R42+0x240], R38 ;  /* 0x000240262a007388 */ /* 0x0003e80000000800 */
[----:B------:R1:W-:Y:S02]  /*0b50*/  STS [R42+0x360], R39 ;  /* 0x000360272a007388 */ /* 0x0003e40000000800 */
.L_x_36:
[----:B------:R-:W-:Y:S05]  /*0b60*/  BSYNC.RECONVERGENT B0 ;  /* 0x0000000000007941 */ /* 0x000fea0003800200 */
.L_x_34:
[----:B------:R-:W2:Y:S01]  /*0b70*/  S2R R73, SR_CTAID.X ;  /* 0x0000000000497919 */ /* 0x000ea20000002500 */
[----:B------:R-:W3:Y:S01]  /*0b80*/  LDC R72, c[0x0][0x384] ;  /* 0x0000e100ff487b82 */ /* 0x000ee20000000800 */
[----:B-1----:R-:W-:Y:S01]  /*0b90*/  IMAD.SHL.U32 R36, R0, 0x4, RZ ;  /* 0x0000000400247824 */ /* 0x002fe200078e00ff */
[----:B------:R-:W-:Y:S01]  /*0ba0*/  ISETP.GE.AND P0, PT, R71, UR10, PT ;  /* 0x0000000a47007c0c */ /* 0x000fe2000bf06270 */
[----:B------:R-:W-:Y:S03]  /*0bb0*/  BSSY.RECONVERGENT B0, `(.L_x_37) ;  /* 0x0000020000007945 */ /* 0x000fe60003800200 */
[----:B------:R-:W-:-:S05]  /*0bc0*/  LOP3.LUT R38, R36, 0x7c, RZ, 0xc0, !PT ;  /* 0x0000007c24267812 */ /* 0x000fca00078ec0ff */
[----:B--2---:R-:W-:-:S04]  /*0bd0*/  IMAD R36, R73, 0x80, R38 ;  /* 0x0000008049247824 */ /* 0x004fc800078e0226 */
[----:B0-----:R-:W-:-:S05]  /*0be0*/  VIADD R37, R36, 0x3 ;  /* 0x0000000324257836 */ /* 0x001fca0000000000 */
[----:B---3--:R-:W-:-:S13]  /*0bf0*/  ISETP.LT.AND P1, PT, R37, R72, !P0 ;  /* 0x000000482500720c */ /* 0x008fda0004721270 */
[----:B------:R-:W-:Y:S05]  /*0c00*/  @!P1 BRA `(.L_x_38) ;  /* 0x0000000000189947 */ /* 0x000fea0003800000 */
[----:B------:R-:W-:Y:S02]  /*0c10*/  IMAD.U32 R42, RZ, RZ, UR14 ;  /* 0x0000000eff2a7e24 */ /* 0x000fe4000f8e00ff */
[----:B------:R-:W-:Y:S02]  /*0c20*/  IMAD.U32 R43, RZ, RZ, UR15 ;  /* 0x0000000fff2b7e24 */ /* 0x000fe4000f8e00ff */
[----:B------:R-:W-:-:S06]  /*0c30*/  IMAD.WIDE R36, R41, 0x4, R42 ;  /* 0x0000000429247825 */ /* 0x000fcc00078e022a */
[----:B------:R-:W2:Y:S04]  /*0c40*/  LDG.E.128 R36, desc[UR6][R36.64] ;  /* 0x0000000624247981 */ /* 0x000ea8000c1e1d00 */
[----:B--2---:R0:W-:Y:S01]  /*0c50*/  STS.128 [R2], R36 ;  /* 0x0000002402007388 */ /* 0x0041e20000000c00 */
[----:B------:R-:W-:Y:S05]  /*0c60*/  BRA `(.L_x_39) ;  /* 0x0000000000507947 */ /* 0x000fea0003800000 */
.L_x_38:
[----:B------:R-:W-:Y:S02]  /*0c70*/  IMAD.SHL.U32 R39, R73, 0x80, RZ ;  /* 0x0000008049277824 */ /* 0x000fe400078e00ff */
[----:B------:R-:W-:Y:S02]  /*0c80*/  VIADD R43, R36, 0x2 ;  /* 0x00000002242b7836 */ /* 0x000fe40000000000 */
[----:B------:R-:W-:Y:S01]  /*0c90*/  IMAD.U32 R42, RZ, RZ, UR14 ;  /* 0x0000000eff2a7e24 */ /* 0x000fe2000f8e00ff */
[C---:B------:R-:W-:Y:S02]  /*0ca0*/  LOP3.LUT R37, R38.reuse, R39, RZ, 0xfc, !PT ;  /* 0x0000002726257212 */ /* 0x040fe400078efcff */
[----:B------:R-:W-:Y:S02]  /*0cb0*/  IADD3 R39, PT, PT, R38, 0x1, R39 ;  /* 0x0000000126277810 */ /* 0x000fe40007ffe027 */
[-C--:B------:R-:W-:Y:S01]  /*0cc0*/  ISETP.LT.AND P3, PT, R43, R72.reuse, !P0 ;  /* 0x000000482b00720c */ /* 0x080fe20004761270 */
[----:B------:R-:W-:Y:S01]  /*0cd0*/  IMAD.U32 R43, RZ, RZ, UR15 ;  /* 0x0000000fff2b7e24 */ /* 0x000fe2000f8e00ff */
[----:B------:R-:W-:-:S02]  /*0ce0*/  ISETP.LT.AND P1, PT, R37, R72, !P0 ;  /* 0x000000482500720c */ /* 0x000fc40004721270 */
[----:B------:R-:W-:Y:S01]  /*0cf0*/  ISETP.LT.AND P0, PT, R39, R72, !P0 ;  /* 0x000000482700720c */ /* 0x000fe20004701270 */
[----:B------:R-:W-:Y:S02]  /*0d00*/  IMAD.MOV.U32 R39, RZ, RZ, RZ ;  /* 0x000000ffff277224 */ /* 0x000fe400078e00ff */
[----:B------:R-:W-:-:S06]  /*0d10*/  IMAD.WIDE R36, R41, 0x4, R42 ;  /* 0x0000000429247825 */ /* 0x000fcc00078e022a */
        /* <DEDUP_REMOVED lines=9> */
.L_x_39:
[----:B------:R-:W-:Y:S05]  /*0db0*/  BSYNC.RECONVERGENT B0 ;  /* 0x0000000000007941 */ /* 0x000fea0003800200 */
.L_x_37:
[----:B------:R-:W0:Y:S01]  /*0dc0*/  LDCU UR5, c[0x0][0x360] ;  /* 0x00006c00ff0577ac */ /* 0x000e220008000800 */
[----:B------:R-:W-:Y:S01]  /*0dd0*/  ISETP.GE.AND P1, PT, R63, UR10, PT ;  /* 0x0000000a3f007c0c */ /* 0x000fe2000bf26270 */
[----:B------:R-:W-:Y:S01]  /*0de0*/  BSSY.RECONVERGENT B0, `(.L_x_40) ;  /* 0x000001d000007945 */ /* 0x000fe20003800200 */
[----:B0-----:R-:W-:-:S04]  /*0df0*/  VIADD R36, R0, UR5 ;  /* 0x0000000500247c36 */ /* 0x001fc80008000000 */
[----:B------:R-:W-:-:S05]  /*0e00*/  IMAD.SHL.U32 R36, R36, 0x4, RZ ;  /* 0x0000000424247824 */ /* 0x000fca00078e00ff */
[----:B------:R-:W-:-:S05]  /*0e10*/  LOP3.LUT R36, R36, 0x7c, RZ, 0xc0, !PT ;  /* 0x0000007c24247812 */ /* 0x000fca00078ec0ff */
[----:B------:R-:W-:-:S04]  /*0e20*/  IMAD R37, R73, 0x80, R36 ;  /* 0x0000008049257824 */ /* 0x000fc800078e0224 */
[----:B-1----:R-:W-:-:S05]  /*0e30*/  VIADD R39, R37, 0x3 ;  /* 0x0000000325277836 */ /* 0x002fca0000000000 */
[----:B------:R-:W-:-:S13]  /*0e40*/  ISETP.LT.AND P0, PT, R39, R72, PT ;  /* 0x000000482700720c */ /* 0x000fda0003f01270 */
[----:B------:R-:W-:Y:S05]  /*0e50*/  @!P1 BRA P0, `(.L_x_41) ;  /* 0x0000000000489947 */ /* 0x000fea0000000000 */
[CC--:B------:R-:W-:Y:S01]  /*0e60*/  ISETP.GE.AND P0, PT, R37.reuse, R72.reuse, PT ;  /* 0x000000482500720c */ /* 0x0c0fe20003f06270 */
[C---:B------:R-:W-:Y:S02]  /*0e70*/  VIADD R39, R37.reuse, 0x1 ;  /* 0x0000000125277836 */ /* 0x040fe40000000000 */
[----:B------:R-:W-:Y:S01]  /*0e80*/  VIADD R37, R37, 0x2 ;  /* 0x0000000225257836 */ /* 0x000fe20000000000 */
[----:B------:R-:W-:Y:S01]  /*0e90*/  ISETP.GE.OR P0, PT, R63, UR10, P0 ;  /* 0x0000000a3f007c0c */ /* 0x000fe20008706670 */
[----:B------:R-:W-:Y:S01]  /*0ea0*/  IMAD.MOV.U32 R38, RZ, RZ, RZ ;  /* 0x000000ffff267224 */ /* 0x000fe200078e00ff */
[-C--:B------:R-:W-:Y:S02]  /*0eb0*/  ISETP.LT.AND P3, PT, R39, R72.reuse, !P1 ;  /* 0x000000482700720c */ /* 0x080fe40004f61270 */
[----:B------:R-:W-:Y:S01]  /*0ec0*/  ISETP.LT.AND P1, PT, R37, R72, !P1 ;  /* 0x000000482500720c */ /* 0x000fe20004f21270 */
[----:B------:R-:W-:-:S08]  /*0ed0*/  IMAD.WIDE R36, R58, 0x4, R42 ;  /* 0x000000043a247825 */ /* 0x000fd000078e022a */
        /* <DEDUP_REMOVED lines=10> */
.L_x_41:
[----:B------:R-:W-:-:S06]  /*0f80*/  IMAD.WIDE R36, R58, 0x4, R42 ;  /* 0x000000043a247825 */ /* 0x000fcc00078e022a */
[----:B------:R-:W2:Y:S04]  /*0f90*/  LDG.E.128 R36, desc[UR6][R36.64] ;  /* 0x0000000624247981 */ /* 0x000ea8000c1e1d00 */
[----:B--2---:R1:W-:Y:S02]  /*0fa0*/  STS.128 [R67], R36 ;  /* 0x0000002443007388 */ /* 0x0043e40000000c00 */
.L_x_42:
[----:B------:R-:W-:Y:S05]  /*0fb0*/  BSYNC.RECONVERGENT B0 ;  /* 0x0000000000007941 */ /* 0x000fea0003800200 */
.L_x_40:
[----:B-1----:R-:W1:Y:S01]  /*0fc0*/  LDC R37, c[0x0][0x360] ;  /* 0x0000d800ff257b82 */ /* 0x002e620000000800 */
[----:B------:R-:W-:Y:S01]  /*0fd0*/  ISETP.GE.AND P1, PT, R62, UR10, PT ;  /* 0x0000000a3e007c0c */ /* 0x000fe2000bf26270 */
[----:B------:R-:W-:Y:S01]  /*0fe0*/  BSSY.RECONVERGENT B0, `(.L_x_43) ;  /* 0x000001d000007945 */ /* 0x000fe20003800200 */
[----:B-1----:R-:W-:-:S05]  /*0ff0*/  IADD3 R36, PT, PT, R37, R37, R0 ;  /* 0x0000002525247210 */ /* 0x002fca0007ffe000 */
[----:B------:R-:W-:-:S05]  /*1000*/  IMAD.SHL.U32 R36, R36, 0x4, RZ ;  /* 0x0000000424247824 */ /* 0x000fca00078e00ff */
[----:B------:R-:W-:-:S05]  /*1010*/  LOP3.LUT R36, R36, 0x7c, RZ, 0xc0, !PT ;  /* 0x0000007c24247812 */ /* 0x000fca00078ec0ff */
[----:B------:R-:W-:-:S04]  /*1020*/  IMAD R37, R73, 0x80, R36 ;  /* 0x0000008049257824 */ /* 0x000fc800078e0224 */
[----:B------:R-:W-:-:S05]  /*1030*/  VIADD R39, R37, 0x3 ;  /* 0x0000000325277836 */ /* 0x000fca0000000000 */
[----:B------:R-:W-:-:S13]  /*1040*/  ISETP.LT.AND P0, PT, R39, R72, PT ;  /* 0x000000482700720c */ /* 0x000fda0003f01270 */
[----:B------:R-:W-:Y:S05]  /*1050*/  @!P1 BRA P0, `(.L_x_44) ;  /* 0x0000000000489947 */ /* 0x000fea0000000000 */
[CC--:B------:R-:W-:Y:S01]  /*1060*/  ISETP.GE.AND P0, PT, R37.reuse, R72.reuse, PT ;  /* 0x000000482500720c */ /* 0x0c0fe20003f06270 */
[C---:B------:R-:W-:Y:S02]  /*1070*/  VIADD R39, R37.reuse, 0x1 ;  /* 0x0000000125277836 */ /* 0x040fe40000000000 */
[----:B------:R-:W-:Y:S01]  /*1080*/  VIADD R37, R37, 0x2 ;  /* 0x0000000225257836 */ /* 0x000fe20000000000 */
[----:B------:R-:W-:Y:S02]  /*1090*/  ISETP.GE.OR P0, PT, R62, UR10, P0 ;  /* 0x0000000a3e007c0c */ /* 0x000fe40008706670 */
[-C--:B------:R-:W-:Y:S01]  /*10a0*/  ISETP.LT.AND P3, PT, R39, R72.reuse, !P1 ;  /* 0x000000482700720c */ /* 0x080fe20004f61270 */
[----:B------:R-:W-:Y:S01]  /*10b0*/  IMAD.MOV.U32 R39, RZ, RZ, RZ ;  /* 0x000000ffff277224 */ /* 0x000fe200078e00ff */
        /* <DEDUP_REMOVED lines=12> */
.L_x_44:
[----:B------:R-:W-:-:S06]  /*1180*/  IMAD.WIDE R36, R59, 0x4, R42 ;  /* 0x000000043b247825 */ /* 0x000fcc00078e022a */
[----:B0-----:R-:W2:Y:S04]  /*1190*/  LDG.E.128 R36, desc[UR6][R36.64] ;  /* 0x0000000624247981 */ /* 0x001ea8000c1e1d00 */
[----:B--2---:R2:W-:Y:S02]  /*11a0*/  STS.128 [R66], R36 ;  /* 0x0000002442007388 */ /* 0x0045e40000000c00 */
.L_x_45:
[----:B------:R-:W-:Y:S05]  /*11b0*/  BSYNC.RECONVERGENT B0 ;  /* 0x0000000000007941 */ /* 0x000fea0003800200 */
.L_x_43:
[----:B--2---:R-:W-:Y:S01]  /*11c0*/  VIADD R37, R65, 0x3 ;  /* 0x0000000341257836 */ /* 0x004fe20000000000 */
[----:B------:R-:W-:Y:S01]  /*11d0*/  ISETP.GE.AND P1, PT, R61, UR10, PT ;  /* 0x0000000a3d007c0c */ /* 0x000fe2000bf26270 */
[----:B------:R-:W-:Y:S03]  /*11e0*/  BSSY.RECONVERGENT B0, `(.L_x_46) ;  /* 0x0000018000007945 */ /* 0x000fe60003800200 */
[----:B------:R-:W-:-:S13]  /*11f0*/  ISETP.LT.AND P0, PT, R37, R72, PT ;  /* 0x000000482500720c */ /* 0x000fda0003f01270 */
[----:B------:R-:W-:Y:S05]  /*1200*/  @!P1 BRA P0, `(.L_x_47) ;  /* 0x0000000000489947 */ /* 0x000fea0000000000 */
[C---:B------:R-:W-:Y:S01]  /*1210*/  VIADD R37, R65.reuse, 0x1 ;  /* 0x0000000141257836 */ /* 0x040fe20000000000 */
[CC--:B------:R-:W-:Y:S01]  /*1220*/  ISETP.GE.AND P0, PT, R65.reuse, R72.reuse, PT ;  /* 0x000000484100720c */ /* 0x0c0fe20003f06270 */
[----:B-1----:R-:W-:Y:S02]  /*1230*/  VIADD R39, R65, 0x2 ;  /* 0x0000000241277836 */ /* 0x002fe40000000000 */
[----:B------:R-:W-:Y:S01]  /*1240*/  IMAD.WIDE R42, R60, 0x4, R42 ;  /* 0x000000043c2a7825 */ /* 0x000fe200078e022a */
[-C--:B------:R-:W-:Y:S02]  /*1250*/  ISETP.LT.AND P3, PT, R37, R72.reuse, !P1 ;  /* 0x000000482500720c */ /* 0x080fe40004f61270 */
[----:B------:R-:W-:Y:S01]  /*1260*/  ISETP.GE.OR P0, PT, R61, UR10, P0 ;  /* 0x0000000a3d007c0c */ /* 0x000fe20008706670 */
[----:B------:R-:W-:Y:S01]  /*1270*/  IMAD.MOV.U32 R37, RZ, RZ, RZ ;  /* 0x000000ffff257224 */ /* 0x000fe200078e00ff */
[----:B------:R-:W-:-:S09]  /*1280*/  ISETP.LT.AND P1, PT, R39, R72, !P1 ;  /* 0x000000482700720c */ /* 0x000fd20004f21270 */
[----:B------:R-:W2:Y:S04]  /*1290*/  @P3 LDG.E R39, desc[UR6][R42.64+0x4] ;  /* 0x000004062a273981 */ /* 0x000ea8000c1e1900 */
[----:B------:R-:W3:Y:S04]  /*12a0*/  @!P0 LDG.E R37, desc[UR6][R42.64] ;  /* 0x000000062a258981 */ /* 0x000ee8000c1e1900 */
[----:B------:R-:W4:Y:S04]  /*12b0*/  @P1 LDG.E R45, desc[UR6][R42.64+0x8] ;  /* 0x000008062a2d1981 */ /* 0x000f28000c1e1900 */
[----:B------:R1:W-:Y:S04]  /*12c0*/  @!P3 STS [R64+0x4], RZ ;  /* 0x000004ff4000b388 */ /* 0x0003e80000000800 */
[----:B------:R1:W-:Y:S04]  /*12d0*/  @!P1 STS [R64+0x8], RZ ;  /* 0x000008ff40009388 */ /* 0x0003e80000000800 */
[----:B------:R1:W-:Y:S04]  /*12e0*/  STS [R64+0xc], RZ ;  /* 0x00000cff40007388 */ /* 0x0003e80000000800 */
[----:B--2---:R1:W-:Y:S04]  /*12f0*/  @P3 STS [R64+0x4], R39 ;  /* 0x0000042740003388 */ /* 0x0043e80000000800 */
[----:B---3--:R1:W-:Y:S04]  /*1300*/  STS [R64], R37 ;  /* 0x0000002540007388 */ /* 0x0083e80000000800 */
[----:B----4-:R1:W-:Y:S01]  /*1310*/  @P1 STS [R64+0x8], R45 ;  /* 0x0000082d40001388 */ /* 0x0103e20000000800 */
[----:B------:R-:W-:Y:S05]  /*1320*/  BRA `(.L_x_48) ;  /* 0x00000000000c7947 */ /* 0x000fea0003800000 */
.L_x_47:
[----:B------:R-:W-:-:S06]  /*1330*/  IMAD.WIDE R36, R60, 0x4, R42 ;  /* 0x000000043c247825 */ /* 0x000fcc00078e022a */
[----:B01----:R-:W2:Y:S04]  /*1340*/  LDG.E.128 R36, desc[UR6][R36.64] ;  /* 0x0000000624247981 */ /* 0x003ea8000c1e1d00 */
[----:B--2---:R2:W-:Y:S02]  /*1350*/  STS.128 [R64], R36 ;  /* 0x0000002440007388 */ /* 0x0045e40000000c00 */
.L_x_48:
[----:B------:R-:W-:Y:S05]  /*1360*/  BSYNC.RECONVERGENT B0 ;  /* 0x0000000000007941 */ /* 0x000fea0003800200 */
.L_x_46:
[----:B------:R-:W-:Y:S01]  /*1370*/  BAR.SYNC.DEFER_BLOCKING 0x0 ;  /* 0x0000000000007b1d */ /* 0x000fe20000010000 */
[----:B------:R-:W-:Y:S01]  /*1380*/  UIADD3 UR5, UPT, UPT, UR4, 0x1f, URZ ;  /* 0x0000001f04057890 */ /* 0x000fe2000fffe0ff */
[C---:B------:R-:W-:Y:S01]  /*1390*/  IMAD R60, R72.reuse, 0x20, R60 ;  /* 0x00000020483c7824 */ /* 0x040fe200078e023c */
[----:B------:R-:W-:Y:S01]  /*13a0*/  UIADD3 UR4, UPT, UPT, UR4, 0x20, URZ ;  /* 0x0000002004047890 */ /* 0x000fe2000fffe0ff */
[C---:B------:R-:W-:Y:S01]  /*13b0*/  IMAD R59, R72.reuse, 0x20, R59 ;  /* 0x00000020483b7824 */ /* 0x040fe200078e023b */
[----:B------:R-:W-:Y:S01]  /*13c0*/  UISETP.GE.AND UP0, UPT, UR5, UR10, UPT ;  /* 0x0000000a0500728c */ /* 0x000fe2000bf06270 */
[C---:B------:R-:W-:Y:S02]  /*13d0*/  IMAD R58, R72.reuse, 0x20, R58 ;  /* 0x00000020483a7824 */ /* 0x040fe400078e023a */
[----:B------:R-:W-:Y:S02]  /*13e0*/  IMAD R41, R72, 0x20, R41 ;  /* 0x0000002048297824 */ /* 0x000fe400078e0229 */
[----:B------:R-:W-:-:S02]  /*13f0*/  VIADD R61, R61, 0x20 ;  /* 0x000000203d3d7836 */ /* 0x000fc40000000000 */
[----:B------:R-:W-:Y:S02]  /*1400*/  VIADD R62, R62, 0x20 ;  /* 0x000000203e3e7836 */ /* 0x000fe40000000000 */
[----:B------:R-:W-:Y:S02]  /*1410*/  VIADD R63, R63, 0x20 ;  /* 0x000000203f3f7836 */ /* 0x000fe40000000000 */
[----:B------:R-:W-:Y:S02]  /*1420*/  VIADD R57, R57, 0x20 ;  /* 0x0000002039397836 */ /* 0x000fe40000000000 */
[----:B------:R-:W-:Y:S02]  /*1430*/  VIADD R56, R56, 0x20 ;  /* 0x0000002038387836 */ /* 0x000fe40000000000 */
[----:B------:R-:W-:Y:S02]  /*1440*/  VIADD R53, R53, 0x20 ;  /* 0x0000002035357836 */ /* 0x000fe40000000000 */
[----:B------:R-:W-:Y:S01]  /*1450*/  VIADD R52, R52, 0x20 ;  /* 0x0000002034347836 */ /* 0x000fe20000000000 */
[----:B------:R-:W-:Y:S01]  /*1460*/  LDS R54, [R3] ;  /* 0x0000000003367984 */ /* 0x000fe20000000800 */
[----:B------:R-:W-:-:S03]  /*1470*/  VIADD R71, R71, 0x20 ;  /* 0x0000002047477836 */ /* 0x000fc60000000000 */
[----:B------:R-:W-:Y:S04]  /*1480*/  LDS R55, [R3+0x880] ;  /* 0x0008800003377984 */ /* 0x000fe80000000800 */
[----:B------:R-:W-:Y:S04]  /*1490*/  LDS R50, [R3+0x20] ;  /* 0x0000200003327984 */ /* 0x000fe80000000800 */
[----:B------:R-:W-:Y:S04]  /*14a0*/  LDS R51, [R3+0x8a0] ;  /* 0x0008a00003337984 */ /* 0x000fe80000000800 */
[----:B------:R-:W-:Y:S04]  /*14b0*/  LDS R48, [R3+0x40] ;  /* 0x0000400003307984 */ /* 0x000fe80000000800 */
[----:B------:R-:W-:Y:S04]  /*14c0*/  LDS R49, [R3+0x8c0] ;  /* 0x0008c00003317984 */ /* 0x000fe80000000800 */
[----:B------:R-:W-:Y:S04]  /*14d0*/  LDS R42, [R3+0x60] ;  /* 0x00006000032a7984 */ /* 0x000fe80000000800 */
[----:B------:R-:W-:Y:S04]  /*14e0*/  LDS R43, [R3+0x8e0] ;  /* 0x0008e000032b7984 */ /* 0x000fe80000000800 */
[----:B0-----:R-:W-:Y:S04]  /*14f0*/  LDS R44, [R40] ;  /* 0x00000000282c7984 */ /* 0x001fe80000000800 */
[----:B-1----:R-:W-:Y:S04]  /*1500*/  LDS R45, [R40+0x20] ;  /* 0x00002000282d7984 */ /* 0x002fe80000000800 */
[----:B------:R-:W-:Y:S04]  /*1510*/  LDS R46, [R40+0x480] ;  /* 0x00048000282e7984 */ /* 0x000fe80000000800 */
[----:B------:R-:W0:Y:S04]  /*1520*/  LDS R47, [R40+0x4a0] ;  /* 0x0004a000282f7984 */ /* 0x000e280000000800 */
[----:B--2---:R-:W-:Y:S04]  /*1530*/  LDS R36, [R40+0x40] ;  /* 0x0000400028247984 */ /* 0x004fe80000000800 */
[----:B------:R-:W-:Y:S04]  /*1540*/  LDS R37, [R40+0x60] ;  /* 0x0000600028257984 */ /* 0x000fe80000000800 */
[----:B------:R-:W-:Y:S04]  /*1550*/  LDS R38, [R40+0x4c0] ;  /* 0x0004c00028267984 */ /* 0x000fe80000000800 */
[----:B------:R-:W1:Y:S01]  /*1560*/  LDS R39, [R40+0x4e0] ;  /* 0x0004e00028277984 */ /* 0x000e620000000800 */
[C---:B0-----:R-:W-:Y:S08]  /*1570*/  HMMA.1688.F32.TF32 R28, R44.reuse, R54, R28 ;  /* 0x000000362c1c723c */ /* 0x041ff0000008101c */
[C---:B------:R-:W-:Y:S08]  /*1580*/  HMMA.1688.F32.TF32 R24, R44.reuse, R50, R24 ;  /* 0x000000322c18723c */ /* 0x040ff00000081018 */
[C---:B------:R-:W-:Y:S08]  /*1590*/  HMMA.1688.F32.TF32 R20, R44.reuse, R48, R20 ;  /* 0x000000302c14723c */ /* 0x040ff00000081014 */
[----:B------:R-:W-:Y:S01]  /*15a0*/  HMMA.1688.F32.TF32 R16, R44, R42, R16 ;  /* 0x0000002a2c10723c */ /* 0x000fe20000081010 */
[----:B------:R-:W-:Y:S04]  /*15b0*/  LDS R44, [R40+0x900] ;  /* 0x00090000282c7984 */ /* 0x000fe80000000800 */
[----:B------:R-:W-:Y:S03]  /*15c0*/  LDS R45, [R40+0x920] ;  /* 0x00092000282d7984 */ /* 0x000fe60000000800 */
[C---:B-1----:R-:W-:Y:S01]  /*15d0*/  HMMA.1688.F32.TF32 R12, R36.reuse, R54, R12 ;  /* 0x00000036240c723c */ /* 0x042fe2000008100c */
[----:B------:R-:W-:Y:S04]  /*15e0*/  LDS R54, [R3+0x1100] ;  /* 0x0011000003367984 */ /* 0x000fe80000000800 */
[----:B------:R-:W-:Y:S03]  /*15f0*/  LDS R55, [R3+0x1980] ;  /* 0x0019800003377984 */ /* 0x000fe60000000800 */
[C---:B------:R-:W-:Y:S01]  /*1600*/  HMMA.1688.F32.TF32 R8, R36.reuse, R50, R8 ;  /* 0x000000322408723c */ /* 0x040fe20000081008 */
[----:B------:R-:W-:Y:S04]  /*1610*/  LDS R50, [R3+0x1120] ;  /* 0x0011200003327984 */ /* 0x000fe80000000800 */
[----:B------:R-:W-:Y:S03]  /*1620*/  LDS R51, [R3+0x19a0] ;  /* 0x0019a00003337984 */ /* 0x000fe60000000800 */
[C---:B------:R-:W-:Y:S01]  /*1630*/  HMMA.1688.F32.TF32 R4, R36.reuse, R48, R4 ;  /* 0x000000302404723c */ /* 0x040fe20000081004 */
[----:B------:R-:W-:Y:S04]  /*1640*/  LDS R48, [R3+0x1140] ;  /* 0x0011400003307984 */ /* 0x000fe80000000800 */
[----:B------:R-:W-:Y:S03]  /*1650*/  LDS R49, [R3+0x19c0] ;  /* 0x0019c00003317984 */ /* 0x000fe60000000800 */
[----:B------:R-:W-:Y:S01]  /*1660*/  HMMA.1688.F32.TF32 R32, R36, R42, R32 ;  /* 0x0000002a2420723c */ /* 0x000fe20000081020 */
[----:B------:R-:W-:Y:S04]  /*1670*/  LDS R42, [R3+0x1160] ;  /* 0x00116000032a7984 */ /* 0x000fe80000000800 */
[----:B------:R-:W-:Y:S04]  /*1680*/  LDS R43, [R3+0x19e0] ;  /* 0x0019e000032b7984 */ /* 0x000fe80000000800 */
[----:B------:R-:W-:Y:S04]  /*1690*/  LDS R46, [R40+0xd80] ;  /* 0x000d8000282e7984 */ /* 0x000fe80000000800 */
[----:B------:R-:W0:Y:S04]  /*16a0*/  LDS R47, [R40+0xda0] ;  /* 0x000da000282f7984 */ /* 0x000e280000000800 */
[----:B------:R-:W-:Y:S04]  /*16b0*/  LDS R36, [R40+0x940] ;  /* 0x0009400028247984 */ /* 0x000fe80000000800 */
        /* <DEDUP_REMOVED lines=54> */
[----:B------:R-:W-:Y:S08]  /*1a20*/  HMMA.1688.F32.TF32 R16, R44, R42, R16 ;  /* 0x0000002a2c10723c */ /* 0x000ff00000081010 */
[C---:B-1----:R-:W-:Y:S08]  /*1a30*/  HMMA.1688.F32.TF32 R12, R36.reuse, R54, R12 ;  /* 0x00000036240c723c */ /* 0x042ff0000008100c */
[C---:B------:R-:W-:Y:S08]  /*1a40*/  HMMA.1688.F32.TF32 R8, R36.reuse, R50, R8 ;  /* 0x000000322408723c */ /* 0x040ff00000081008 */
[C---:B------:R-:W-:Y:S08]  /*1a50*/  HMMA.1688.F32.TF32 R4, R36.reuse, R48, R4 ;  /* 0x000000302404723c */ /* 0x040ff00000081004 */
[----:B------:R-:W-:Y:S01]  /*1a60*/  HMMA.1688.F32.TF32 R32, R36, R42, R32 ;  /* 0x0000002a2420723c */ /* 0x000fe20000081020 */
[----:B------:R-:W-:Y:S06]  /*1a70*/  BAR.SYNC.DEFER_BLOCKING 0x0 ;  /* 0x0000000000007b1d */ /* 0x000fec0000010000 */
[----:B------:R-:W-:-:S13]  /*1a80*/  BRA.U !UP0, `(.L_x_49) ;  /* 0xffffffe908f47547 */ /* 0x000fda000b83ffff */
.L_x_31:
[----:B------:R-:W1:Y:S01]  /*1a90*/  S2R R39, SR_CTAID.Y ;  /* 0x0000000000277919 */ /* 0x000e620000002600 */
[----:B------:R-:W2:Y:S01]  /*1aa0*/  LDC.64 R2, c[0x0][0x380] ;  /* 0x0000e000ff027b82 */ /* 0x000ea20000000a00 */
[C---:B------:R-:W-:Y:S01]  /*1ab0*/  IMAD.SHL.U32 R37, R0.reuse, 0x2, RZ ;  /* 0x0000000200257824 */ /* 0x040fe200078e00ff */
[----:B------:R-:W-:Y:S01]  /*1ac0*/  SHF.R.U32.HI R36, RZ, 0x2, R0 ;  /* 0x00000002ff247819 */ /* 0x000fe20000011600 */
[----:B------:R-:W3:Y:S01]  /*1ad0*/  LDCU.64 UR8, c[0x0][0x3a0] ;  /* 0x00007400ff0877ac */ /* 0x000ee20008000a00 */
[----:B------:R-:W-:Y:S02]  /*1ae0*/  LOP3.LUT R41, R0, 0x1f, RZ, 0xc0, !PT ;  /* 0x0000001f00297812 */ /* 0x000fe400078ec0ff */
[----:B------:R-:W-:Y:S02]  /*1af0*/  LOP3.LUT R38, R37, 0x6, RZ, 0xc0, !PT ;  /* 0x0000000625267812 */ /* 0x000fe400078ec0ff */
[----:B------:R-:W-:Y:S02]  /*1b00*/  LOP3.LUT R36, R36, 0x20, RZ, 0xc0, !PT ;  /* 0x0000002024247812 */ /* 0x000fe400078ec0ff */
[----:B------:R-:W-:Y:S01]  /*1b10*/  LOP3.LUT R37, R0, 0x60, RZ, 0xc0, !PT ;  /* 0x0000006000257812 */ /* 0x000fe200078ec0ff */
[----:B------:R-:W-:-:S04]  /*1b20*/  IMAD R38, R73, 0x80, R38 ;  /* 0x0000008049267824 */ /* 0x000fc800078e0226 */
[----:B------:R-:W-:-:S04]  /*1b30*/  IMAD.IADD R0, R37, 0x1, R38 ;  /* 0x0000000125007824 */ /* 0x000fc800078e0226 */
[C---:B------:R-:W-:Y:S01]  /*1b40*/  VIADD R46, R0.reuse, 0x8 ;  /* 0x00000008002e7836 */ /* 0x040fe20000000000 */
[----:B------:R-:W-:Y:S01]  /*1b50*/  SHF.R.S32.HI R50, RZ, 0x1f, R0 ;  /* 0x0000001fff327819 */ /* 0x000fe20000011400 */
[C---:B------:R-:W-:Y:S01]  /*1b60*/  VIADD R48, R0.reuse, 0x9 ;  /* 0x0000000900307836 */ /* 0x040fe20000000000 */
[CC--:B--2---:R-:W-:Y:S02]  /*1b70*/  ISETP.GE.AND P0, PT, R0.reuse, R3.reuse, PT ;  /* 0x000000030000720c */ /* 0x0c4fe40003f06270 */
[-C--:B------:R-:W-:Y:S02]  /*1b80*/  ISETP.GE.AND P1, PT, R0, R3.reuse, PT ;  /* 0x000000030000720c */ /* 0x080fe40003f26270 */
[----:B------:R-:W-:Y:S02]  /*1b90*/  ISETP.GE.AND P5, PT, R46, R3, PT ;  /* 0x000000032e00720c */ /* 0x000fe40003fa6270 */
[----:B------:R-:W-:Y:S01]  /*1ba0*/  P2R R52, PR, RZ, 0x2 ;  /* 0x00000002ff347803 */ /* 0x000fe20000000000 */
[----:B-1----:R-:W-:-:S05]  /*1bb0*/  IMAD R36, R39, 0x40, R36 ;  /* 0x0000004027247824 */ /* 0x002fca00078e0224 */
[----:B------:R-:W-:Y:S01]  /*1bc0*/  LEA.HI R41, R41, R36, RZ, 0x1e ;  /* 0x0000002429297211 */ /* 0x000fe200078ff0ff */
[----:B------:R-:W-:-:S03]  /*1bd0*/  VIADD R36, R0, 0x1 ;  /* 0x0000000100247836 */ /* 0x000fc60000000000 */
[C---:B------:R-:W-:Y:S01]  /*1be0*/  ISETP.LT.AND P0, PT, R41.reuse, R2, !P0 ;  /* 0x000000022900720c */ /* 0x040fe20004701270 */
[C---:B------:R-:W-:Y:S01]  /*1bf0*/  VIADD R47, R41.reuse, 0x8 ;  /* 0x00000008292f7836 */ /* 0x040fe20000000000 */
[-C--:B------:R-:W-:Y:S01]  /*1c00*/  ISETP.GE.AND P4, PT, R36, R3.reuse, PT ;  /* 0x000000032400720c */ /* 0x080fe20003f86270 */
[----:B------:R-:W-:-:S03]  /*1c10*/  IMAD R40, R41, R3, RZ ;  /* 0x0000000329287224 */ /* 0x000fc600078e02ff */
[----:B------:R-:W-:Y:S01]  /*1c20*/  ISETP.GE.OR P2, PT, R47, R2, P1 ;  /* 0x000000022f00720c */ /* 0x000fe20000f46670 */
[--C-:B------:R-:W-:Y:S01]  /*1c30*/  IMAD R39, R3, 0x8, R40.reuse ;  /* 0x0000000803277824 */ /* 0x100fe200078e0228 */
[C---:B------:R-:W-:Y:S02]  /*1c40*/  IADD3 R38, P1, PT, R0.reuse, R40, RZ ;  /* 0x0000002800267210 */ /* 0x040fe40007f3e0ff */
[----:B------:R-:W-:Y:S02]  /*1c50*/  ISETP.GE.OR P3, PT, R41, R2, P4 ;  /* 0x000000022900720c */ /* 0x000fe40002766670 */
[----:B------:R-:W-:Y:S01]  /*1c60*/  P2R R51, PR, RZ, 0x10 ;  /* 0x00000010ff337803 */ /* 0x000fe20000000000 */
[----:B------:R-:W1:Y:S01]  /*1c70*/  @P0 LDC.64 R42, c[0x0][0x3a0] ;  /* 0x0000e800ff2a0b82 */ /* 0x000e620000000a00 */
[----:B------:R-:W-:-:S05]  /*1c80*/  @P0 IMAD.IADD R37, R0, 0x1, R40 ;  /* 0x0000000100250824 */ /* 0x000fca00078e0228 */
[----:B------:R-:W-:Y:S02]  /*1c90*/  @!P2 IMAD.IADD R49, R0, 0x1, R39 ;  /* 0x000000010031a824 */ /* 0x000fe400078e0227 */
[----:B------:R-:W2:Y:S01]  /*1ca0*/  @!P2 LDC.64 R44, c[0x0][0x3a0] ;  /* 0x0000e800ff2cab82 */ /* 0x000ea20000000a00 */
[----:B-1----:R-:W-:Y:S01]  /*1cb0*/  @P0 IMAD.WIDE R42, R37, 0x4, R42 ;  /* 0x00000004252a0825 */ /* 0x002fe200078e022a */
[----:B------:R-:W-:Y:S02]  /*1cc0*/  LEA.HI.X.SX32 R37, R40, R50, 0x1, P1 ;  /* 0x0000003228257211 */ /* 0x000fe400008f0eff */
[C---:B---3--:R-:W-:Y:S02]  /*1cd0*/  LEA R36, P1, R38.reuse, UR8, 0x2 ;  /* 0x0000000826247c11 */ /* 0x048fe4000f8210ff */
[----:B0-----:R0:W-:Y:S02]  /*1ce0*/  @P0 STG.E desc[UR6][R42.64], R28 ;  /* 0x0000001c2a000986 */ /* 0x0011e4000c101906 */
[----:B------:R-:W-:Y:S01]  /*1cf0*/  LEA.HI.X R37, R38, UR9, R37, 0x2, P1 ;  /* 0x0000000926257c11 */ /* 0x000fe200088f1425 */
[----:B--2---:R-:W-:Y:S01]  /*1d00*/  @!P2 IMAD.WIDE R44, R49, 0x4, R44 ;  /* 0x00000004312ca825 */ /* 0x004fe200078e022c */
[----:B------:R-:W-:-:S02]  /*1d10*/  IADD3 R49, P0, PT, R0, R39, RZ ;  /* 0x0000002700317210 */ /* 0x000fc40007f1e0ff */
[----:B------:R-:W-:Y:S01]  /*1d20*/  ISETP.GE.OR P1, PT, R47, R2, P4 ;  /* 0x000000022f00720c */ /* 0x000fe20002726670 */
[----:B------:R1:W-:Y:S01]  /*1d30*/  @!P3 STG.E desc[UR6][R36.64+0x4], R29 ;  /* 0x0000041d2400b986 */ /* 0x0003e2000c101906 */
        /* <DEDUP_REMOVED lines=8> */
[----:B------:R0:W-:Y:S01]  /*1dc0*/  @!P1 STG.E desc[UR6][R38.64+0x4], R31 ;  /* 0x0000041f26009986 */ /* 0x0001e2000c101906 */
[----:B------:R-:W-:Y:S01]  /*1dd0*/  ISETP.GE.OR P1, PT, R47, R2, P5 ;  /* 0x000000022f00720c */ /* 0x000fe20002f26670 */
[----:B-1----:R-:W-:-:S08]  /*1de0*/  IMAD R29, R3, 0x10, R40 ;  /* 0x00000010031d7824 */ /* 0x002fd000078e0228 */
[----:B------:R-:W-:Y:S01]  /*1df0*/  @!P0 STG.E desc[UR6][R36.64+0x20], R24 ;  /* 0x0000201824008986 */ /* 0x000fe2000c101906 */
[-C--:B------:R-:W-:Y:S01]  /*1e00*/  ISETP.GE.AND P0, PT, R28, R3.reuse, PT ;  /* 0x000000031c00720c */ /* 0x080fe20003f06270 */
[----:B------:R-:W-:Y:S02]  /*1e10*/  VIADD R28, R0, 0x11 ;  /* 0x00000011001c7836 */ /* 0x000fe40000000000 */
[----:B------:R-:W-:Y:S01]  /*1e20*/  @!P2 STG.E desc[UR6][R36.64+0x24], R25 ;  /* 0x000024192400a986 */ /* 0x000fe2000c101906 */
[-C--:B------:R-:W-:Y:S01]  /*1e30*/  ISETP.GE.OR P2, PT, R47, R2.reuse, P3 ;  /* 0x000000022f00720c */ /* 0x080fe20001f46670 */
[----:B0-----:R-:W-:Y:S01]  /*1e40*/  IMAD R31, R3, 0x8, R29 ;  /* 0x00000008031f7824 */ /* 0x001fe200078e021d */
[----:B------:R-:W-:Y:S01]  /*1e50*/  ISETP.GE.AND P4, PT, R28, R3, PT ;  /* 0x000000031c00720c */ /* 0x000fe20003f86270 */
[----:B------:R-:W-:Y:S01]  /*1e60*/  @!P1 STG.E desc[UR6][R38.64+0x20], R26 ;  /* 0x0000201a26009986 */ /* 0x000fe2000c101906 */
[----:B------:R-:W-:-:S09]  /*1e70*/  ISETP.GE.OR P1, PT, R41, R2, P0 ;  /* 0x000000022900720c */ /* 0x000fd20000726670 */
[----:B------:R-:W-:Y:S04]  /*1e80*/  @!P2 STG.E desc[UR6][R38.64+0x24], R27 ;  /* 0x0000241b2600a986 */ /* 0x000fe8000c101906 */
[----:B------:R0:W-:Y:S01]  /*1e90*/  @!P1 STG.E desc[UR6][R36.64+0x40], R20 ;  /* 0x0000401424009986 */ /* 0x0001e2000c101906 */
[----:B------:R-:W-:Y:S01]  /*1ea0*/  ISETP.GE.OR P1, PT, R41, R2, P4 ;  /* 0x000000022900720c */ /* 0x000fe20002726670 */
[----:B0-----:R-:W-:-:S12]  /*1eb0*/  VIADD R20, R0, 0x18 ;  /* 0x0000001800147836 */ /* 0x001fd80000000000 */
[----:B------:R0:W-:Y:S01]  /*1ec0*/  @!P1 STG.E desc[UR6][R36.64+0x44], R21 ;  /* 0x0000441524009986 */ /* 0x0001e2000c101906 */
[----:B------:R-:W-:Y:S02]  /*1ed0*/  ISETP.GE.OR P1, PT, R47, R2, P0 ;  /* 0x000000022f00720c */ /* 0x000fe40000726670 */
[----:B------:R-:W-:Y:S01]  /*1ee0*/  ISETP.GE.AND P2, PT, R20, R3, PT ;  /* 0x000000031400720c */ /* 0x000fe20003f46270 */
[----:B------:R-:W-:-:S10]  /*1ef0*/  VIADD R20, R0, 0x19 ;  /* 0x0000001900147836 */ /* 0x000fd40000000000 */
[----:B------:R-:W-:Y:S01]  /*1f00*/  @!P1 STG.E desc[UR6][R38.64+0x40], R22 ;  /* 0x0000401626009986 */ /* 0x000fe2000c101906 */
[----:B------:R-:W-:-:S13]  /*1f10*/  ISETP.GE.OR P1, PT, R47, R2, P4 ;  /* 0x000000022f00720c */ /* 0x000fda0002726670 */
[----:B------:R-:W-:Y:S01]  /*1f20*/  @!P1 STG.E desc[UR6][R38.64+0x44], R23 ;  /* 0x0000441726009986 */ /* 0x000fe2000c101906 */
[----:B------:R-:W-:-:S04]  /*1f30*/  IADD3 R25, P1, PT, R0, R29, RZ ;  /* 0x0000001d00197210 */ /* 0x000fc80007f3e0ff */
[----:B------:R-:W-:Y:S02]  /*1f40*/  LEA.HI.X.SX32 R26, R29, R50, 0x1, P1 ;  /* 0x000000321d1a7211 */ /* 0x000fe400008f0eff */
[----:B------:R-:W-:-:S04]  /*1f50*/  LEA R24, P1, R25, UR8, 0x2 ;  /* 0x0000000819187c11 */ /* 0x000fc8000f8210ff */
[----:B------:R-:W-:Y:S02]  /*1f60*/  LEA.HI.X R25, R25, UR9, R26, 0x2, P1 ;  /* 0x0000000919197c11 */ /* 0x000fe400088f141a */
[----:B0-----:R-:W-:-:S04]  /*1f70*/  IADD3 R21, P1, PT, R0, R31, RZ ;  /* 0x0000001f00157210 */ /* 0x001fc80007f3e0ff */
[----:B------:R-:W-:Y:S02]  /*1f80*/  LEA.HI.X.SX32 R50, R31, R50, 0x1, P1 ;  /* 0x000000321f327211 */ /* 0x000fe400008f0eff */
[----:B------:R-:W-:-:S04]  /*1f90*/  LEA R26, P1, R21, UR8, 0x2 ;  /* 0x00000008151a7c11 */ /* 0x000fc8000f8210ff */
[----:B------:R-:W-:Y:S02]  /*1fa0*/  LEA.HI.X R27, R21, UR9, R50, 0x2, P1 ;  /* 0x00000009151b7c11 */ /* 0x000fe400088f1432 */
[----:B------:R-:W-:-:S13]  /*1fb0*/  ISETP.GE.OR P1, PT, R41, R2, P2 ;  /* 0x000000022900720c */ /* 0x000fda0001726670 */
[----:B------:R-:W-:Y:S01]  /*1fc0*/  @!P1 STG.E desc[UR6][R36.64+0x60], R16 ;  /* 0x0000601024009986 */ /* 0x000fe2000c101906 */
        /* <DEDUP_REMOVED lines=11> */
[----:B------:R-:W2:Y:S01]  /*2080*/  @!P6 LDC.64 R20, c[0x0][0x3a0] ;  /* 0x0000e800ff14eb82 */ /* 0x000ea20000000a00 */
[----:B------:R-:W-:-:S04]  /*2090*/  @!P6 IMAD.IADD R29, R0, 0x1, R29 ;  /* 0x00000001001de824 */ /* 0x000fc800078e021d */
[----:B--2---:R-:W-:-:S05]  /*20a0*/  @!P6 IMAD.WIDE R20, R29, 0x4, R20 ;  /* 0x000000041d14e825 */ /* 0x004fca00078e0214 */
[----:B------:R1:W-:Y:S01]  /*20b0*/  @!P6 STG.E desc[UR6][R20.64], R12 ;  /* 0x0000000c1400e986 */ /* 0x0003e2000c101906 */
[----:B------:R-:W-:-:S04]  /*20c0*/  ISETP.NE.AND P6, PT, R51, RZ, PT ;  /* 0x000000ff3300720c */ /* 0x000fc80003fc5270 */
[----:B------:R-:W-:-:S13]  /*20d0*/  ISETP.GE.OR P6, PT, R3, R2, P6 ;  /* 0x000000020300720c */ /* 0x000fda00037c6670 */
[----:B------:R1:W-:Y:S01]  /*20e0*/  @!P6 STG.E desc[UR6][R24.64+0x4], R13 ;  /* 0x0000040d1800e986 */ /* 0x0003e2000c101906 */
[----:B------:R-:W-:-:S04]  /*20f0*/  ISETP.NE.AND P6, PT, R52, RZ, PT ;  /* 0x000000ff3400720c */ /* 0x000fc80003fc5270 */
[----:B------:R-:W-:-:S13]  /*2100*/  ISETP.GE.OR P6, PT, R41, R2, P6 ;  /* 0x000000022900720c */ /* 0x000fda00037c6670 */
[----:B0-----:R-:W0:Y:S01]  /*2110*/  @!P6 LDC.64 R16, c[0x0][0x3a0] ;  /* 0x0000e800ff10eb82 */ /* 0x001e220000000a00 */
        /* <DEDUP_REMOVED lines=32> */
.L_x_50:
        /* <DEDUP_REMOVED lines=14> */
.L_x_127:


//--------------------- .text._ZN22matmul_improved_reduce9reductionEPKfPfiii --------------------------
	.section	.text._ZN22matmul_improved_reduce9reductionEPKfPfiii,"ax",@progbits
	.align	128
        .global         _ZN22matmul_improved_reduce9reductionEPKfPfiii
        .type           _ZN22matmul_improved_reduce9reductionEPKfPfiii,@function
        .size           _ZN22matmul_improved_reduce9reductionEPKfPfiii,(.L_x_128 - _ZN22matmul_improved_reduce9reductionEPKfPfiii)
        .other          _ZN22matmul_improved_reduce9reductionEPKfPfiii,@"STO_CUDA_ENTRY STV_DEFAULT"
_ZN22matmul_improved_reduce9reductionEPKfPfiii:
.text._ZN22matmul_improved_reduce9reductionEPKfPfiii:
        /* <DEDUP_REMOVED lines=25> */
.L_x_53:
        /* <DEDUP_REMOVED lines=53> */
.L_x_52:
        /* <DEDUP_REMOVED lines=32> */
.L_x_54:
        /* <DEDUP_REMOVED lines=20> */
.L_x_55:
[----:B------:R-:W-:Y:S05]  /*0820*/  BRA.U !UP1, `(.L_x_51) ;  /* 0x0000000109307547 */ /* 0x000fea000b800000 */
[----:B------:R-:W0:Y:S01]  /*0830*/  LDC.64 R8, c[0x0][0x380] ;  /* 0x0000e000ff087b82 */ /* 0x000e220000000a00 */
[----:B------:R-:W-:Y:S01]  /*0840*/  IMAD R11, R11, UR4, RZ ;  /* 0x000000040b0b7c24 */ /* 0x000fe2000f8e02ff */
[----:B------:R-:W-:-:S03]  /*0850*/  UIADD3 UR6, UPT, UPT, -UR6, URZ, URZ ;  /* 0x000000ff06067290 */ /* 0x000fc6000fffe1ff */
[----:B------:R-:W-:-:S05]  /*0860*/  IMAD R11, R11, R10, R3 ;  /* 0x0000000a0b0b7224 */ /* 0x000fca00078e0203 */
[----:B------:R-:W-:-:S07]  /*0870*/  IADD3 R11, PT, PT, R11, UR5, RZ ;  /* 0x000000050b0b7c10 */ /* 0x000fce000fffe0ff */
.L_x_56:
[----:B0-----:R-:W-:-:S06]  /*0880*/  IMAD.WIDE R6, R11, 0x4, R8 ;  /* 0x000000040b067825 */ /* 0x001fcc00078e0208 */
[----:B------:R-:W2:Y:S01]  /*0890*/  LDG.E R7, desc[UR10][R6.64] ;  /* 0x0000000a06077981 */ /* 0x000ea2000c1e1900 */
[----:B------:R-:W-:Y:S01]  /*08a0*/  UIADD3 UR6, UPT, UPT, UR6, 0x1, URZ ;  /* 0x0000000106067890 */ /* 0x000fe2000fffe0ff */
[----:B------:R-:W-:-:S03]  /*08b0*/  IADD3 R11, PT, PT, R0, R11, RZ ;  /* 0x0000000b000b7210 */ /* 0x000fc60007ffe0ff */
[----:B------:R-:W-:Y:S01]  /*08c0*/  UISETP.NE.AND UP0, UPT, UR6, URZ, UPT ;  /* 0x000000ff0600728c */ /* 0x000fe2000bf05270 */
[----:B--2---:R-:W-:-:S08]  /*08d0*/  FADD R2, R7, R2 ;  /* 0x0000000207027221 */ /* 0x004fd00000000000 */
[----:B------:R-:W-:Y:S05]  /*08e0*/  BRA.U UP0, `(.L_x_56) ;  /* 0xfffffffd00e47547 */ /* 0x000fea000b83ffff */
.L_x_51:
[----:B------:R-:W0:Y:S02]  /*08f0*/  LDC.64 R6, c[0x0][0x388] ;  /* 0x0000e200ff067b82 */ /* 0x000e240000000a00 */
[----:B0-----:R-:W-:-:S05]  /*0900*/  IMAD.WIDE R4, R5, 0x4, R6 ;  /* 0x0000000405047825 */ /* 0x001fca00078e0206 */
[----:B------:R-:W-:Y:S01]  /*0910*/  STG.E desc[UR10][R4.64], R2 ;  /* 0x0000000204007986 */ /* 0x000fe2000c10190a */
[----:B------:R-:W-:Y:S05]  /*0920*/  EXIT ;  /* 0x000000000000794d */ /* 0x000fea0003800000 */
.L_x_57:
        /* <DEDUP_REMOVED lines=13> */
.L_x_128:


//--------------------- .text._ZN22matmul_improved_reduce13matmul_splitkEiiiPKfS1_Pfi --------------------------
	.section	.text._ZN22matmul_improved_reduce13matmul_splitkEiiiPKfS1_Pfi,"ax",@progbits
	.align	128
        .global         _ZN22matmul_improved_reduce13matmul_splitkEiiiPKfS1_Pfi
        .type           _ZN22matmul_improved_reduce13matmul_splitkEiiiPKfS1_Pfi,@function
        .size           _ZN22matmul_improved_reduce13matmul_splitkEiiiPKfS1_Pfi,(.L_x_129 - _ZN22matmul_improved_reduce13matmul_splitkEiiiPKfS1_Pfi)
        .other          _ZN22matmul_improved_reduce13matmul_splitkEiiiPKfS1_Pfi,@"STO_CUDA_ENTRY STV_DEFAULT"
_ZN22matmul_improved_reduce13matmul_splitkEiiiPKfS1_Pfi:
.text._ZN22matmul_improved_reduce13matmul_splitkEiiiPKfS1_Pfi:
[----:B------:R-:W-:Y:S08]  /*0000*/  LDC R1, c[0x0][0x37c] ;  /* 0x0000df00ff017b82 */ /* 0x000ff00000000800 */
[----:B------:R-:W0:Y:S01]  /*0010*/  S2UR UR17, SR_CTAID.Z ;  /* 0x00000000001179c3 */ /* 0x000e220000002700 */
[----:B------:R-:W1:Y:S01]  /*0020*/  LDCU UR5, c[0x0][0x3a8] ;  /* 0x00007500ff0577ac */ /* 0x000e620008000800 */
[----:B------:R-:W2:Y:S01]  /*0030*/  S2R R53, SR_TID.Y ;  /* 0x0000000000357919 */ /* 0x000ea20000002200 */
[----:B------:R-:W-:-:S02]  /*0040*/  CS2R R60, SRZ ;  /* 0x00000000003c7805 */ /* 0x000fc4000001ff00 */
[----:B------:R-:W-:Y:S01]  /*0050*/  CS2R R58, SRZ ;  /* 0x00000000003a7805 */ /* 0x000fe2000001ff00 */
[----:B------:R-:W3:Y:S01]  /*0060*/  LDCU UR9, c[0x0][0x388] ;  /* 0x00007100ff0977ac */ /* 0x000ee20008000800 */
[----:B------:R-:W-:Y:S02]  /*0070*/  CS2R R36, SRZ ;  /* 0x0000000000247805 */ /* 0x000fe4000001ff00 */
[----:B------:R-:W-:Y:S01]  /*0080*/  CS2R R34, SRZ ;  /* 0x0000000000227805 */ /* 0x000fe2000001ff00 */
[----:B------:R-:W4:Y:S01]  /*0090*/  S2UR UR4, SR_CTAID.Y ;  /* 0x00000000000479c3 */ /* 0x000f220000002600 */
[----:B------:R-:W-:Y:S02]  /*00a0*/  CS2R R54, SRZ ;  /* 0x0000000000367805 */ /* 0x000fe4000001ff00 */
[----:B------:R-:W-:Y:S02]  /*00b0*/  CS2R R38, SRZ ;  /* 0x0000000000267805 */ /* 0x000fe4000001ff00 */
[----:B------:R-:W-:-:S02]  /*00c0*/  CS2R R56, SRZ ;  /* 0x0000000000387805 */ /* 0x000fc4000001ff00 */
[----:B------:R-:W-:Y:S01]  /*00d0*/  CS2R R32, SRZ ;  /* 0x0000000000207805 */ /* 0x000fe2000001ff00 */
[----:B------:R-:W2:Y:S01]  /*00e0*/  LDCU.64 UR14, c[0x0][0x358] ;  /* 0x00006b00ff0e77ac */ /* 0x000ea20008000a00 */
[----:B------:R-:W5:Y:S01]  /*00f0*/  S2UR UR8, SR_CTAID.X ;  /* 0x00000000000879c3 */ /* 0x000f620000002500 */
[----:B-1----:R-:W-:Y:S02]  /*0100*/  MOV R3, UR5 ;  /* 0x0000000500037c02 */ /* 0x002fe40008000f00 */
[----:B---3--:R-:W-:Y:S01]  /*0110*/  MOV R0, UR9 ;  /* 0x0000000900007c02 */ /* 0x008fe20008000f00 */
[----:B0-----:R-:W-:-:S04]  /*0120*/  UIMAD UR13, UR17, UR5, URZ ;  /* 0x00000005110d72a4 */ /* 0x001fc8000f8e02ff */
[----:B------:R-:W-:Y:S02]  /*0130*/  USHF.R.S32.HI UR5, URZ, 0x1f, UR13 ;  /* 0x0000001fff057899 */ /* 0x000fe4000801140d */
[----:B------:R-:W-:Y:S02]  /*0140*/  VIADDMNMX R0, R3, UR13, R0, PT ;  /* 0x0000000d03007c46 */ /* 0x000fe4000b800100 */
[----:B------:R-:W-:Y:S02]  /*0150*/  ULEA.HI UR5, UR5, UR13, URZ, 0x6 ;  /* 0x0000000d05057291 */ /* 0x000fe4000f8f30ff */
[----:B------:R-:W-:Y:S01]  /*0160*/  R2UR UR16, R0 ;  /* 0x00000000001072ca */ /* 0x000fe200000e0000 */
[----:B----4-:R-:W-:Y:S01]  /*0170*/  USHF.L.U32 UR4, UR4, 0x6, URZ ;  /* 0x0000000604047899 */ /* 0x010fe200080006ff */
[----:B------:R-:W0:Y:S11]  /*0180*/  S2R R0, SR_TID.X ;  /* 0x0000000000007919 */ /* 0x000e360000002100 */
[----:B------:R-:W-:-:S04]  /*0190*/  UIADD3 UR6, UPT, UPT, UR16, -0x1, URZ ;  /* 0xffffffff10067890 */ /* 0x000fc8000fffe0ff */
[----:B------:R-:W-:-:S04]  /*01a0*/  USHF.R.S32.HI UR7, URZ, 0x1f, UR6 ;  /* 0x0000001fff077899 */ /* 0x000fc80008011406 */
[----:B------:R-:W-:Y:S02]  /*01b0*/  ULEA.HI UR7, UR7, UR6, URZ, 0x6 ;  /* 0x0000000607077291 */ /* 0x000fe4000f8f30ff */
[----:B------:R-:W-:Y:S02]  /*01c0*/  USHF.R.S32.HI UR6, URZ, 0x6, UR5 ;  /* 0x00000006ff067899 */ /* 0x000fe40008011405 */
[----:B------:R-:W-:Y:S02]  /*01d0*/  USHF.R.S32.HI UR7, URZ, 0x6, UR7 ;  /* 0x00000006ff077899 */ /* 0x000fe40008011407 */
[----:B-----5:R-:W-:Y:S02]  /*01e0*/  USHF.L.U32 UR5, UR8, 0x6, URZ ;  /* 0x0000000608057899 */ /* 0x020fe400080006ff */
[----:B------:R-:W-:-:S09]  /*01f0*/  UISETP.GT.AND UP0, UPT, UR6, UR7, UPT ;  /* 0x000000070600728c */ /* 0x000fd2000bf04270 */
[----:B0-2---:R-:W-:Y:S05]  /*0200*/  BRA.U UP0, `(.L_x_58) ;  /* 0x0000003900d07547 */ /* 0x005fea000b800000 */
[----:B------:R-:W0:Y:S01]  /*0210*/  S2R R9, SR_CgaCtaId ;  /* 0x0000000000097919 */ /* 0x000e220000008800 */
[----:B------:R-:W-:Y:S01]  /*0220*/  MOV R3, 0x400 ;  /* 0x0000040000037802 */ /* 0x000fe20000000f00 */
[----:B------:R-:W-:Y:S01]  /*0230*/  HFMA2 R60, -RZ, RZ, 0, 0 ;  /* 0x00000000ff3c7431 */ /* 0x000fe200000001ff */
[----:B------:R-:W-:Y:S02]  /*0240*/  SHF.L.U32 R2, R0, 0x2, RZ ;  /* 0x0000000200027819 */ /* 0x000fe400000006ff */
[----:B------:R-:W-:Y:S02]  /*0250*/  IADD3 R4, PT, PT, R3, 0x4800, RZ ;  /* 0x0000480003047810 */ /* 0x000fe40007ffe0ff */
[----:B------:R-:W-:Y:S02]  /*0260*/  LEA R53, R53, R0, 0x4 ;  /* 0x0000000035357211 */ /* 0x000fe400078e20ff */
[----:B------:R-:W-:Y:S02]  /*0270*/  LOP3.LUT R52, R2, 0x3c, RZ, 0xc0, !PT ;  /* 0x0000003c02347812 */ /* 0x000fe400078ec0ff */
[----:B------:R-:W-:-:S02]  /*0280*/  IADD3 R2, PT, PT, R53, 0x100, RZ ;  /* 0x0000010035027810 */ /* 0x000fc40007ffe0ff */
[----:B------:R-:W-:Y:S02]  /*0290*/  IADD3 R42, PT, PT, R53, 0x300, RZ ;  /* 0x00000300352a7810 */ /* 0x000fe40007ffe0ff */
[----:B------:R-:W-:Y:S02]  /*02a0*/  SHF.R.U32.HI R51, RZ, 0x4, R53 ;  /* 0x00000004ff337819 */ /* 0x000fe40000011635 */
[----:B------:R-:W-:Y:S02]  /*02b0*/  SHF.R.U32.HI R48, RZ, 0x4, R2 ;  /* 0x00000004ff307819 */ /* 0x000fe40000011602 */
[----:B------:R-:W-:Y:S02]  /*02c0*/  SHF.R.U32.HI R42, RZ, 0x4, R42 ;  /* 0x00000004ff2a7819 */ /* 0x000fe4000001162a */
[----:B------:R-:W-:Y:S02]  /*02d0*/  SHF.L.U32 R0, R0, 0x4, RZ ;  /* 0x0000000400007819 */ /* 0x000fe400000006ff */
[----:B------:R-:W-:-:S02]  /*02e0*/  IADD3 R41, PT, PT, R42, UR4, RZ ;  /* 0x000000042a297c10 */ /* 0x000fc4000fffe0ff */
[----:B------:R-:W-:Y:S02]  /*02f0*/  LOP3.LUT R0, R0, 0xf0, RZ, 0xc0, !PT ;  /* 0x000000f000007812 */ /* 0x000fe400078ec0ff */
[----:B------:R-:W-:Y:S01]  /*0300*/  IADD3 R52, PT, PT, R52, UR5, RZ ;  /* 0x0000000534347c10 */ /* 0x000fe2000fffe0ff */
[----:B------:R-:W-:Y:S01]  /*0310*/  IMAD R40, R41, UR9, RZ ;  /* 0x0000000929287c24 */ /* 0x000fe2000f8e02ff */
[C---:B0-----:R-:W-:Y:S02]  /*0320*/  LEA R3, R9.reuse, R3, 0x18 ;  /* 0x0000000309037211 */ /* 0x041fe400078ec0ff */
[----:B------:R-:W-:Y:S02]  /*0330*/  LEA R9, R9, R4, 0x18 ;  /* 0x0000000409097211 */ /* 0x000fe400078ec0ff */
[----:B------:R-:W-:Y:S01]  /*0340*/  IADD3 R4, PT, PT, R53, 0x200, RZ ;  /* 0x0000020035047810 */ /* 0x000fe20007ffe0ff */
[--C-:B------:R-:W-:Y:S02]  /*0350*/  IMAD R49, R51, 0x120, R3.reuse ;  /* 0x0000012033317824 */ /* 0x100fe400078e0203 */
[--C-:B------:R-:W-:Y:S01]  /*0360*/  IMAD R5, R48, 0x120, R3.reuse ;  /* 0x0000012030057824 */ /* 0x100fe200078e0203 */
[----:B------:R-:W-:Y:S01]  /*0370*/  SHF.R.U32.HI R6, RZ, 0x4, R4 ;  /* 0x00000004ff067819 */ /* 0x000fe20000011604 */
[----:B------:R-:W-:Y:S01]  /*0380*/  IMAD R7, R42, 0x120, R3 ;  /* 0x000001202a077824 */ /* 0x000fe200078e0203 */
[----:B------:R-:W-:Y:S01]  /*0390*/  IADD3 R49, PT, PT, R49, R0, RZ ;  /* 0x0000000031317210 */ /* 0x000fe20007ffe0ff */
[C---:B------:R-:W-:Y:S01]  /*03a0*/  IMAD R11, R51.reuse, 0x120, R9 ;  /* 0x00000120330b7824 */ /* 0x040fe200078e0209 */
[----:B------:R-:W-:Y:S01]  /*03b0*/  IADD3 R51, PT, PT, R51, UR4, RZ ;  /* 0x0000000433337c10 */ /* 0x000fe2000fffe0ff */
[C---:B------:R-:W-:Y:S01]  /*03c0*/  IMAD R43, R6.reuse, 0x120, R3 ;  /* 0x00000120062b7824 */ /* 0x040fe200078e0203 */
[----:B------:R-:W-:Y:S01]  /*03d0*/  IADD3 R45, PT, PT, R6, UR4, RZ ;  /* 0x00000004062d7c10 */ /* 0x000fe2000fffe0ff */
[C-C-:B------:R-:W-:Y:S01]  /*03e0*/  IMAD R3, R48.reuse, 0x120, R9.reuse ;  /* 0x0000012030037824 */ /* 0x140fe200078e0209 */
[----:B------:R-:W-:Y:S01]  /*03f0*/  IADD3 R48, PT, PT, R48, UR4, RZ ;  /* 0x0000000430307c10 */ /* 0x000fe2000fffe0ff */
[--C-:B------:R-:W-:Y:S01]  /*0400*/  IMAD R13, R6, 0x120, R9.reuse ;  /* 0x00000120060d7824 */ /* 0x100fe200078e0209 */
[----:B------:R-:W-:Y:S01]  /*0410*/  IADD3 R46, PT, PT, R0, R5, RZ ;  /* 0x00000005002e7210 */ /* 0x000fe20007ffe0ff */
[----:B------:R-:W-:Y:S01]  /*0420*/  IMAD R9, R42, 0x120, R9 ;  /* 0x000001202a097824 */ /* 0x000fe200078e0209 */
[C---:B------:R-:W-:Y:S01]  /*0430*/  IADD3 R2, PT, PT, R0.reuse, R11, RZ ;  /* 0x0000000b00027210 */ /* 0x040fe20007ffe0ff */
[----:B------:R-:W-:Y:S01]  /*0440*/  IMAD R50, R51, UR9, RZ ;  /* 0x0000000933327c24 */ /* 0x000fe2000f8e02ff */
[----:B------:R-:W-:Y:S01]  /*0450*/  IADD3 R3, PT, PT, R0, R3, RZ ;  /* 0x0000000300037210 */ /* 0x000fe20007ffe0ff */
[----:B------:R-:W-:Y:S01]  /*0460*/  IMAD R47, R48, UR9, RZ ;  /* 0x00000009302f7c24 */ /* 0x000fe2000f8e02ff */
[C---:B------:R-:W-:Y:S01]  /*0470*/  IADD3 R43, PT, PT, R0.reuse, R43, RZ ;  /* 0x0000002b002b7210 */ /* 0x040fe20007ffe0ff */
[----:B------:R-:W-:Y:S01]  /*0480*/  IMAD R44, R45, UR9, RZ ;  /* 0x000000092d2c7c24 */ /* 0x000fe2000f8e02ff */
[----:B------:R-:W-:-:S02]  /*0490*/  IADD3 R7, PT, PT, R0, R7, RZ ;  /* 0x0000000700077210 */ /* 0x000fc40007ffe0ff */
[C---:B------:R-:W-:Y:S02]  /*04a0*/  IADD3 R4, PT, PT, R0.reuse, R13, RZ ;  /* 0x0000000d00047210 */ /* 0x040fe40007ffe0ff */
[----:B------:R-:W-:Y:S02]  /*04b0*/  IADD3 R5, PT, PT, R0, R9, RZ ;  /* 0x0000000900057210 */ /* 0x000fe40007ffe0ff */
[----:B------:R-:W-:-:S07]  /*04c0*/  SHF.R.S32.HI R6, RZ, 0x1f, R52 ;  /* 0x0000001fff067819 */ /* 0x000fce0000011434 */
.L_x_91:
[----:B0-----:R-:W0:Y:S01]  /*04d0*/  LDCU UR12, c[0x0][0x388] ;  /* 0x00007100ff0c77ac */ /* 0x001e220008000800 */
[----:B-1----:R-:W1:Y:S01]  /*04e0*/  LDCU UR10, c[0x0][0x380] ;  /* 0x00007000ff0a77ac */ /* 0x002e620008000800 */
[----:B------:R-:W-:Y:S02]  /*04f0*/  USHF.L.U32 UR11, UR6, 0x6, URZ ;  /* 0x00000006060b7899 */ /* 0x000fe400080006ff */
[----:B------:R-:W-:Y:S02]  /*0500*/  UIADD3 UR8, UPT, UPT, UR4, 0x40, URZ ;  /* 0x0000004004087890 */ /* 0x000fe4000fffe0ff */
[----:B------:R-:W-:-:S04]  /*0510*/  UIADD3 UR9, UPT, UPT, UR11, 0x40, URZ ;  /* 0x000000400b097890 */ /* 0x000fc8000fffe0ff */
[----:B0-----:R-:W-:-:S04]  /*0520*/  UISETP.GT.AND UP0, UPT, UR9, UR12, UPT ;  /* 0x0000000c0900728c */ /* 0x001fc8000bf04270 */
[----:B-1----:R-:W-:-:S09]  /*0530*/  UISETP.LE.AND UP0, UPT, UR8, UR10, !UP0 ;  /* 0x0000000a0800728c */ /* 0x002fd2000c703270 */
[----:B--2---:R-:W-:Y:S05]  /*0540*/  BRA.U !UP0, `(.L_x_59) ;  /* 0x0000000108587547 */ /* 0x004fea000b800000 */
[----:B------:R-:W0:Y:S01]  /*0550*/  S2R R0, SR_TID.X ;  /* 0x0000000000007919 */ /* 0x000e220000002100 */
[----:B------:R-:W1:Y:S01]  /*0560*/  LDC.64 R20, c[0x0][0x390] ;  /* 0x0000e400ff147b82 */ /* 0x000e620000000a00 */
[----:B0-----:R-:W-:-:S04]  /*0570*/  SHF.L.U32 R8, R0, 0x2, RZ ;  /* 0x0000000200087819 */ /* 0x001fc800000006ff */
[----:B------:R-:W-:-:S04]  /*0580*/  LOP3.LUT R8, R8, 0x3c, RZ, 0xc0, !PT ;  /* 0x0000003c08087812 */ /* 0x000fc800078ec0ff */
[----:B------:R-:W-:-:S04]  /*0590*/  IADD3 R9, PT, PT, R8, UR11, RZ ;  /* 0x0000000b08097c10 */ /* 0x000fc8000fffe0ff */
[-C--:B------:R-:W-:Y:S02]  /*05a0*/  IADD3 R11, PT, PT, R50, R9.reuse, RZ ;  /* 0x00000009320b7210 */ /* 0x080fe40007ffe0ff */
[-C--:B------:R-:W-:Y:S02]  /*05b0*/  IADD3 R13, PT, PT, R47, R9.reuse, RZ ;  /* 0x000000092f0d7210 */ /* 0x080fe40007ffe0ff */
[-C--:B------:R-:W-:Y:S02]  /*05c0*/  IADD3 R17, PT, PT, R44, R9.reuse, RZ ;  /* 0x000000092c117210 */ /* 0x080fe40007ffe0ff */
[----:B------:R-:W-:Y:S01]  /*05d0*/  IADD3 R15, PT, PT, R40, R9, RZ ;  /* 0x00000009280f7210 */ /* 0x000fe20007ffe0ff */
[----:B-1----:R-:W-:-:S04]  /*05e0*/  IMAD.WIDE R8, R11, 0x4, R20 ;  /* 0x000000040b087825 */ /* 0x002fc800078e0214 */
[--C-:B------:R-:W-:Y:S02]  /*05f0*/  IMAD.WIDE R12, R13, 0x4, R20.reuse ;  /* 0x000000040d0c7825 */ /* 0x100fe400078e0214 */
[----:B------:R-:W2:Y:S02]  /*0600*/  LDG.E.128 R8, desc[UR14][R8.64] ;  /* 0x0000000e08087981 */ /* 0x000ea4000c1e1d00 */
[----:B------:R-:W-:-:S04]  /*0610*/  IMAD.WIDE R16, R17, 0x4, R20 ;  /* 0x0000000411107825 */ /* 0x000fc800078e0214 */
[----:B------:R-:W-:Y:S02]  /*0620*/  IMAD.WIDE R20, R15, 0x4, R20 ;  /* 0x000000040f147825 */ /* 0x000fe400078e0214 */
[----:B------:R-:W3:Y:S04]  /*0630*/  LDG.E.128 R12, desc[UR14][R12.64] ;  /* 0x0000000e0c0c7981 */ /* 0x000ee8000c1e1d00 */
[----:B------:R-:W4:Y:S04]  /*0640*/  LDG.E.128 R16, desc[UR14][R16.64] ;  /* 0x0000000e10107981 */ /* 0x000f28000c1e1d00 */
[----:B------:R-:W5:Y:S04]  /*0650*/  LDG.E.128 R20, desc[UR14][R20.64] ;  /* 0x0000000e14147981 */ /* 0x000f68000c1e1d00 */
[----:B--2---:R0:W-:Y:S04]  /*0660*/  STS.128 [R49], R8 ;  /* 0x0000000831007388 */ /* 0x0041e80000000c00 */
[----:B---3--:R0:W-:Y:S04]  /*0670*/  STS.128 [R46], R12 ;  /* 0x0000000c2e007388 */ /* 0x0081e80000000c00 */
[----:B----4-:R0:W-:Y:S04]  /*0680*/  STS.128 [R43], R16 ;  /* 0x000000102b007388 */ /* 0x0101e80000000c00 */
[----:B-----5:R0:W-:Y:S01]  /*0690*/  STS.128 [R7], R20 ;  /* 0x0000001407007388 */ /* 0x0201e20000000c00 */
[----:B------:R-:W-:Y:S05]  /*06a0*/  BRA `(.L_x_60) ;  /* 0x00000008009c7947 */ /* 0x000fea0003800000 */
.L_x_59:
[----:B------:R-:W0:Y:S01]  /*06b0*/  S2R R0, SR_TID.X ;  /* 0x0000000000007919 */ /* 0x000e220000002100 */
[----:B------:R-:W-:Y:S01]  /*06c0*/  BSSY.RECONVERGENT B0, `(.L_x_61) ;  /* 0x000002d000007945 */ /* 0x000fe20003800200 */
[----:B------:R-:W-:Y:S02]  /*06d0*/  ISETP.GE.AND P1, PT, R51, UR10, PT ;  /* 0x0000000a33007c0c */ /* 0x000fe4000bf26270 */
[----:B0-----:R-:W-:-:S04]  /*06e0*/  SHF.L.U32 R8, R0, 0x2, RZ ;  /* 0x0000000200087819 */ /* 0x001fc800000006ff */
[----:B------:R-:W-:-:S04]  /*06f0*/  LOP3.LUT R8, R8, 0x3c, RZ, 0xc0, !PT ;  /* 0x0000003c08087812 */ /* 0x000fc800078ec0ff */
[----:B------:R-:W-:-:S04]  /*0700*/  IADD3 R12, PT, PT, R8, UR11, RZ ;  /* 0x0000000b080c7c10 */ /* 0x000fc8000fffe0ff */
[----:B------:R-:W-:-:S04]  /*0710*/  IADD3 R8, PT, PT, R12, 0x3, RZ ;  /* 0x000000030c087810 */ /* 0x000fc80007ffe0ff */
[----:B------:R-:W-:-:S04]  /*0720*/  ISETP.GE.AND P2, PT, R8, UR12, PT ;  /* 0x0000000c08007c0c */ /* 0x000fc8000bf46270 */
[----:B------:R-:W-:-:S13]  /*0730*/  ISETP.LT.AND P0, PT, R51, UR10, !P2 ;  /* 0x0000000a33007c0c */ /* 0x000fda000d701270 */
[----:B------:R-:W-:Y:S05]  /*0740*/  @!P0 BRA `(.L_x_62) ;  /* 0x0000000000188947 */ /* 0x000fea0003800000 */
[----:B------:R-:W0:Y:S01]  /*0750*/  LDC.64 R8, c[0x0][0x390] ;  /* 0x0000e400ff087b82 */ /* 0x000e220000000a00 */
[----:B------:R-:W-:-:S05]  /*0760*/  IADD3 R11, PT, PT, R50, R12, RZ ;  /* 0x0000000c320b7210 */ /* 0x000fca0007ffe0ff */
[----:B0-----:R-:W-:-:S06]  /*0770*/  IMAD.WIDE R8, R11, 0x4, R8 ;  /* 0x000000040b087825 */ /* 0x001fcc00078e0208 */
[----:B------:R-:W2:Y:S04]  /*0780*/  LDG.E.128 R8, desc[UR14][R8.64] ;  /* 0x0000000e08087981 */ /* 0x000ea8000c1e1d00 */
[----:B--2---:R1:W-:Y:S01]  /*0790*/  STS.128 [R49], R8 ;  /* 0x0000000831007388 */ /* 0x0043e20000000c00 */
[----:B------:R-:W-:Y:S05]  /*07a0*/  BRA `(.L_x_63) ;  /* 0x0000000000787947 */ /* 0x000fea0003800000 */
.L_x_62:
[----:B------:R-:W-:Y:S02]  /*07b0*/  ISETP.GE.AND P0, PT, R51, UR10, PT ;  /* 0x0000000a33007c0c */ /* 0x000fe4000bf06270 */
[C---:B------:R-:W-:Y:S02]  /*07c0*/  IADD3 R8, PT, PT, R12.reuse, 0x1, RZ ;  /* 0x000000010c087810 */ /* 0x040fe40007ffe0ff */
[----:B------:R-:W-:Y:S02]  /*07d0*/  ISETP.LT.AND P1, PT, R12, UR12, !P1 ;  /* 0x0000000c0c007c0c */ /* 0x000fe4000cf21270 */
[----:B------:R-:W-:Y:S02]  /*07e0*/  ISETP.GE.OR P3, PT, R8, UR12, P0 ;  /* 0x0000000c08007c0c */ /* 0x000fe40008766670 */
[----:B------:R-:W-:Y:S02]  /*07f0*/  IADD3 R8, PT, PT, R12, 0x2, RZ ;  /* 0x000000020c087810 */ /* 0x000fe40007ffe0ff */
[----:B------:R-:W-:-:S02]  /*0800*/  MOV R20, RZ ;  /* 0x000000ff00147202 */ /* 0x000fc40000000f00 */
[----:B------:R-:W-:-:S05]  /*0810*/  ISETP.GE.OR P0, PT, R8, UR12, P0 ;  /* 0x0000000c08007c0c */ /* 0x000fca0008706670 */
[----:B------:R-:W0:Y:S02]  /*0820*/  @P1 LDC.64 R16, c[0x0][0x390] ;  /* 0x0000e400ff101b82 */ /* 0x000e240000000a00 */
[----:B------:R-:W-:Y:S02]  /*0830*/  @!P3 SHF.R.S32.HI R13, RZ, 0x1f, R50 ;  /* 0x0000001fff0db819 */ /* 0x000fe40000011432 */
[----:B------:R-:W-:-:S04]  /*0840*/  @!P3 IADD3 R15, P4, PT, R50, R12, RZ ;  /* 0x0000000c320fb210 */ /* 0x000fc80007f9e0ff */
[----:B------:R-:W1:Y:S01]  /*0850*/  @!P3 LDC.64 R8, c[0x0][0x390] ;  /* 0x0000e400ff08bb82 */ /* 0x000e620000000a00 */
[----:B------:R-:W-:Y:S02]  /*0860*/  @!P3 LEA.HI.X.SX32 R18, R12, R13, 0x1, P4 ;  /* 0x0000000d0c12b211 */ /* 0x000fe400020f0eff */
[----:B------:R-:W-:Y:S02]  /*0870*/  @!P0 SHF.R.S32.HI R19, RZ, 0x1f, R50 ;  /* 0x0000001fff138819 */ /* 0x000fe40000011432 */
[----:B------:R-:W-:-:S03]  /*0880*/  @P1 IADD3 R13, PT, PT, R50, R12, RZ ;  /* 0x0000000c320d1210 */ /* 0x000fc60007ffe0ff */
[----:B------:R-:W2:Y:S02]  /*0890*/  @!P0 LDC.64 R10, c[0x0][0x390] ;  /* 0x0000e400ff0a8b82 */ /* 0x000ea40000000a00 */
[----:B0-----:R-:W-:Y:S01]  /*08a0*/  @P1 IMAD.WIDE R16, R13, 0x4, R16 ;  /* 0x000000040d101825 */ /* 0x001fe200078e0210 */
[C---:B-1----:R-:W-:Y:S02]  /*08b0*/  @!P3 LEA R14, P4, R15.reuse, R8, 0x2 ;  /* 0x000000080f0eb211 */ /* 0x042fe400078810ff */
[----:B------:R-:W-:Y:S02]  /*08c0*/  @!P0 IADD3 R8, P5, PT, R50, R12, RZ ;  /* 0x0000000c32088210 */ /* 0x000fe40007fbe0ff */
[----:B------:R-:W-:Y:S01]  /*08d0*/  @!P3 LEA.HI.X R15, R15, R9, R18, 0x2, P4 ;  /* 0x000000090f0fb211 */ /* 0x000fe200020f1412 */
[----:B------:R-:W-:Y:S01]  /*08e0*/  HFMA2 R18, -RZ, RZ, 0, 0 ;  /* 0x00000000ff127431 */ /* 0x000fe200000001ff */
[----:B------:R-:W-:Y:S02]  /*08f0*/  @!P0 LEA.HI.X.SX32 R19, R12, R19, 0x1, P5 ;  /* 0x000000130c138211 */ /* 0x000fe400028f0eff */
[C---:B--2---:R-:W-:Y:S01]  /*0900*/  @!P0 LEA R10, P4, R8.reuse, R10, 0x2 ;  /* 0x0000000a080a8211 */ /* 0x044fe200078810ff */
[----:B------:R-:W2:Y:S03]  /*0910*/  @!P3 LDG.E R20, desc[UR14][R14.64+0x4] ;  /* 0x0000040e0e14b981 */ /* 0x000ea6000c1e1900 */
[----:B------:R-:W-:-:S02]  /*0920*/  @!P0 LEA.HI.X R11, R8, R11, R19, 0x2, P4 ;  /* 0x0000000b080b8211 */ /* 0x000fc400020f1413 */
[----:B------:R-:W-:Y:S01]  /*0930*/  CS2R R8, SRZ ;  /* 0x0000000000087805 */ /* 0x000fe2000001ff00 */
[----:B------:R-:W3:Y:S05]  /*0940*/  @P1 LDG.E R18, desc[UR14][R16.64] ;  /* 0x0000000e10121981 */ /* 0x000eea000c1e1900 */
[----:B------:R-:W4:Y:S04]  /*0950*/  @!P0 LDG.E R8, desc[UR14][R10.64+0x8] ;  /* 0x0000080e0a088981 */ /* 0x000f28000c1e1900 */
[----:B--2---:R0:W-:Y:S04]  /*0960*/  STS [R49+0x4], R20 ;  /* 0x0000041431007388 */ /* 0x0041e80000000800 */
[----:B---3--:R0:W-:Y:S04]  /*0970*/  STS [R49], R18 ;  /* 0x0000001231007388 */ /* 0x0081e80000000800 */
[----:B----4-:R0:W-:Y:S02]  /*0980*/  STS.64 [R49+0x8], R8 ;  /* 0x0000080831007388 */ /* 0x0101e40000000a00 */
.L_x_63:
[----:B------:R-:W-:Y:S05]  /*0990*/  BSYNC.RECONVERGENT B0 ;  /* 0x0000000000007941 */ /* 0x000fea0003800200 */
.L_x_61:
[----:B------:R-:W-:Y:S01]  /*09a0*/  ISETP.LT.AND P0, PT, R48, UR10, PT ;  /* 0x0000000a30007c0c */ /* 0x000fe2000bf01270 */
[----:B------:R-:W-:-:S12]  /*09b0*/  BSSY.RECONVERGENT B0, `(.L_x_64) ;  /* 0x0000026000007945 */ /* 0x000fd80003800200 */
[----:B------:R-:W-:Y:S05]  /*09c0*/  @!P2 BRA P0, `(.L_x_65) ;  /* 0x00000000007ca947 */ /* 0x000fea0000000000 */
[----:B------:R-:W-:Y:S02]  /*09d0*/  ISETP.GE.AND P0, PT, R48, UR10, PT ;  /* 0x0000000a30007c0c */ /* 0x000fe4000bf06270 */
[C---:B01----:R-:W-:Y:S02]  /*09e0*/  IADD3 R8, PT, PT, R12.reuse, 0x1, RZ ;  /* 0x000000010c087810 */ /* 0x043fe40007ffe0ff */
[----:B------:R-:W-:Y:S02]  /*09f0*/  IADD3 R9, PT, PT, R12, 0x2, RZ ;  /* 0x000000020c097810 */ /* 0x000fe40007ffe0ff */
[----:B------:R-:W-:Y:S02]  /*0a00*/  ISETP.GE.OR P1, PT, R8, UR12, P0 ;  /* 0x0000000c08007c0c */ /* 0x000fe40008726670 */
[----:B------:R-:W-:Y:S02]  /*0a10*/  ISETP.GE.OR P3, PT, R12, UR12, P0 ;  /* 0x0000000c0c007c0c */ /* 0x000fe40008766670 */
[----:B------:R-:W-:-:S09]  /*0a20*/  ISETP.GE.OR P0, PT, R9, UR12, P0 ;  /* 0x0000000c09007c0c */ /* 0x000fd20008706670 */
[----:B------:R-:W0:Y:S01]  /*0a30*/  @!P1 LDC.64 R8, c[0x0][0x390] ;  /* 0x0000e400ff089b82 */ /* 0x000e220000000a00 */
[--C-:B------:R-:W-:Y:S02]  /*0a40*/  @!P1 SHF.R.S32.HI R15, RZ, 0x1f, R47.reuse ;  /* 0x0000001fff0f9819 */ /* 0x100fe4000001142f */
[CC--:B------:R-:W-:Y:S02]  /*0a50*/  @!P1 IADD3 R18, P4, PT, R47.reuse, R12.reuse, RZ ;  /* 0x0000000c2f129210 */ /* 0x0c0fe40007f9e0ff */
[----:B------:R-:W-:Y:S02]  /*0a60*/  @!P0 SHF.R.S32.HI R19, RZ, 0x1f, R47 ;  /* 0x0000001fff138819 */ /* 0x000fe4000001142f */
[CC--:B------:R-:W-:Y:S01]  /*0a70*/  @!P0 IADD3 R20, P5, PT, R47.reuse, R12.reuse, RZ ;  /* 0x0000000c2f148210 */ /* 0x0c0fe20007fbe0ff */
[----:B------:R-:W1:Y:S01]  /*0a80*/  @!P0 LDC.64 R10, c[0x0][0x390] ;  /* 0x0000e400ff0a8b82 */ /* 0x000e620000000a00 */
[----:B------:R-:W-:Y:S02]  /*0a90*/  @!P1 LEA.HI.X.SX32 R15, R12, R15, 0x1, P4 ;  /* 0x0000000f0c0f9211 */ /* 0x000fe400020f0eff */
[----:B------:R-:W-:-:S05]  /*0aa0*/  @!P3 IADD3 R13, PT, PT, R47, R12, RZ ;  /* 0x0000000c2f0db210 */ /* 0x000fca0007ffe0ff */
[----:B------:R-:W2:Y:S01]  /*0ab0*/  @!P3 LDC.64 R16, c[0x0][0x390] ;  /* 0x0000e400ff10bb82 */ /* 0x000ea20000000a00 */
[----:B0-----:R-:W-:Y:S02]  /*0ac0*/  @!P1 LEA R14, P4, R18, R8, 0x2 ;  /* 0x00000008120e9211 */ /* 0x001fe400078810ff */
[----:B------:R-:W-:Y:S01]  /*0ad0*/  @!P0 LEA.HI.X.SX32 R8, R12, R19, 0x1, P5 ;  /* 0x000000130c088211 */ /* 0x000fe200028f0eff */
[----:B------:R-:W-:Y:S01]  /*0ae0*/  HFMA2 R19, -RZ, RZ, 0, 0 ;  /* 0x00000000ff137431 */ /* 0x000fe200000001ff */
[----:B------:R-:W-:Y:S02]  /*0af0*/  @!P1 LEA.HI.X R15, R18, R9, R15, 0x2, P4 ;  /* 0x00000009120f9211 */ /* 0x000fe400020f140f */
[----:B-1----:R-:W-:-:S04]  /*0b00*/  @!P0 LEA R10, P5, R20, R10, 0x2 ;  /* 0x0000000a140a8211 */ /* 0x002fc800078a10ff */
[----:B------:R-:W-:Y:S02]  /*0b10*/  @!P0 LEA.HI.X R11, R20, R11, R8, 0x2, P5 ;  /* 0x0000000b140b8211 */ /* 0x000fe400028f1408 */
[----:B------:R-:W-:Y:S01]  /*0b20*/  CS2R R8, SRZ ;  /* 0x0000000000087805 */ /* 0x000fe2000001ff00 */
[----:B------:R-:W3:Y:S01]  /*0b30*/  @!P1 LDG.E R19, desc[UR14][R14.64+0x4] ;  /* 0x0000040e0e139981 */ /* 0x000ee2000c1e1900 */
[----:B--2---:R-:W-:Y:S01]  /*0b40*/  @!P3 IMAD.WIDE R16, R13, 0x4, R16 ;  /* 0x000000040d10b825 */ /* 0x004fe200078e0210 */
[----:B------:R-:W-:-:S03]  /*0b50*/  MOV R13, RZ ;  /* 0x000000ff000d7202 */ /* 0x000fc60000000f00 */
[----:B------:R-:W2:Y:S04]  /*0b60*/  @!P0 LDG.E R8, desc[UR14][R10.64+0x8] ;  /* 0x0000080e0a088981 */ /* 0x000ea8000c1e1900 */
[----:B------:R-:W4:Y:S04]  /*0b70*/  @!P3 LDG.E R13, desc[UR14][R16.64] ;  /* 0x0000000e100db981 */ /* 0x000f28000c1e1900 */
[----:B---3--:R1:W-:Y:S04]  /*0b80*/  STS [R46+0x4], R19 ;  /* 0x000004132e007388 */ /* 0x0083e80000000800 */
[----:B--2---:R1:W-:Y:S04]  /*0b90*/  STS.64 [R46+0x8], R8 ;  /* 0x000008082e007388 */ /* 0x0043e80000000a00 */
[----:B----4-:R1:W-:Y:S01]  /*0ba0*/  STS [R46], R13 ;  /* 0x0000000d2e007388 */ /* 0x0103e20000000800 */
[----:B------:R-:W-:Y:S05]  /*0bb0*/  BRA `(.L_x_66) ;  /* 0x0000000000147947 */ /* 0x000fea0003800000 */
.L_x_65:
[----:B01----:R-:W0:Y:S01]  /*0bc0*/  LDC.64 R8, c[0x0][0x390] ;  /* 0x0000e400ff087b82 */ /* 0x003e220000000a00 */
[----:B------:R-:W-:-:S05]  /*0bd0*/  IADD3 R11, PT, PT, R47, R12, RZ ;  /* 0x0000000c2f0b7210 */ /* 0x000fca0007ffe0ff */
[----:B0-----:R-:W-:-:S06]  /*0be0*/  IMAD.WIDE R8, R11, 0x4, R8 ;  /* 0x000000040b087825 */ /* 0x001fcc00078e0208 */
[----:B------:R-:W2:Y:S04]  /*0bf0*/  LDG.E.128 R8, desc[UR14][R8.64] ;  /* 0x0000000e08087981 */ /* 0x000ea8000c1e1d00 */
[----:B--2---:R0:W-:Y:S02]  /*0c00*/  STS.128 [R46], R8 ;  /* 0x000000082e007388 */ /* 0x0041e40000000c00 */
.L_x_66:
[----:B------:R-:W-:Y:S05]  /*0c10*/  BSYNC.RECONVERGENT B0 ;  /* 0x0000000000007941 */ /* 0x000fea0003800200 */
.L_x_64:
        /* <DEDUP_REMOVED lines=8> */
[----:B------:R-:W-:-:S02]  /*0ca0*/  ISETP.GE.OR P0, PT, R9, UR12, P0 ;  /* 0x0000000c09007c0c */ /* 0x000fc40008706670 */
[----:B------:R-:W-:-:S07]  /*0cb0*/  MOV R18, RZ ;  /* 0x000000ff00127202 */ /* 0x000fce0000000f00 */
[----:B------:R-:W0:Y:S01]  /*0cc0*/  @!P1 LDC.64 R8, c[0x0][0x390] ;  /* 0x0000e400ff089b82 */ /* 0x000e220000000a00 */
[--C-:B------:R-:W-:Y:S02]  /*0cd0*/  @!P1 SHF.R.S32.HI R15, RZ, 0x1f, R44.reuse ;  /* 0x0000001fff0f9819 */ /* 0x100fe4000001142c */
[-C--:B------:R-:W-:Y:S02]  /*0ce0*/  @!P1 IADD3 R19, P4, PT, R44, R12.reuse, RZ ;  /* 0x0000000c2c139210 */ /* 0x080fe40007f9e0ff */
[----:B------:R-:W-:Y:S02]  /*0cf0*/  @!P0 SHF.R.S32.HI R21, RZ, 0x1f, R44 ;  /* 0x0000001fff158819 */ /* 0x000fe4000001142c */
[----:B------:R-:W-:Y:S01]  /*0d00*/  @!P1 LEA.HI.X.SX32 R20, R12, R15, 0x1, P4 ;  /* 0x0000000f0c149211 */ /* 0x000fe200020f0eff */
[----:B------:R-:W1:Y:S01]  /*0d10*/  @!P0 LDC.64 R10, c[0x0][0x390] ;  /* 0x0000e400ff0a8b82 */ /* 0x000e620000000a00 */
[CC--:B------:R-:W-:Y:S02]  /*0d20*/  @!P0 IADD3 R22, P5, PT, R44.reuse, R12.reuse, RZ ;  /* 0x0000000c2c168210 */ /* 0x0c0fe40007fbe0ff */
[----:B------:R-:W-:-:S02]  /*0d30*/  @!P3 IADD3 R13, PT, PT, R44, R12, RZ ;  /* 0x0000000c2c0db210 */ /* 0x000fc40007ffe0ff */
[----:B------:R-:W-:-:S03]  /*0d40*/  @!P0 LEA.HI.X.SX32 R21, R12, R21, 0x1, P5 ;  /* 0x000000150c158211 */ /* 0x000fc600028f0eff */
[----:B------:R-:W2:Y:S01]  /*0d50*/  @!P3 LDC.64 R16, c[0x0][0x390] ;  /* 0x0000e400ff10bb82 */ /* 0x000ea20000000a00 */
[----:B0-----:R-:W-:-:S04]  /*0d60*/  @!P1 LEA R14, P4, R19, R8, 0x2 ;  /* 0x00000008130e9211 */ /* 0x001fc800078810ff */
[----:B------:R-:W-:Y:S01]  /*0d70*/  @!P1 LEA.HI.X R15, R19, R9, R20, 0x2, P4 ;  /* 0x00000009130f9211 */ /* 0x000fe200020f1414 */
[----:B------:R-:W-:Y:S01]  /*0d80*/  HFMA2 R20, -RZ, RZ, 0, 0 ;  /* 0x00000000ff147431 */ /* 0x000fe200000001ff */
[----:B------:R-:W-:Y:S02]  /*0d90*/  CS2R R8, SRZ ;  /* 0x0000000000087805 */ /* 0x000fe4000001ff00 */
[----:B-1----:R-:W-:-:S04]  /*0da0*/  @!P0 LEA R10, P5, R22, R10, 0x2 ;  /* 0x0000000a160a8211 */ /* 0x002fc800078a10ff */
[----:B------:R-:W-:Y:S01]  /*0db0*/  @!P0 LEA.HI.X R11, R22, R11, R21, 0x2, P5 ;  /* 0x0000000b160b8211 */ /* 0x000fe200028f1415 */
[----:B------:R-:W3:Y:S01]  /*0dc0*/  @!P1 LDG.E R20, desc[UR14][R14.64+0x4] ;  /* 0x0000040e0e149981 */ /* 0x000ee2000c1e1900 */
[----:B--2---:R-:W-:-:S03]  /*0dd0*/  @!P3 IMAD.WIDE R16, R13, 0x4, R16 ;  /* 0x000000040d10b825 */ /* 0x004fc600078e0210 */
[----:B------:R-:W2:Y:S04]  /*0de0*/  @!P0 LDG.E R8, desc[UR14][R10.64+0x8] ;  /* 0x0000080e0a088981 */ /* 0x000ea8000c1e1900 */
[----:B------:R-:W4:Y:S04]  /*0df0*/  @!P3 LDG.E R18, desc[UR14][R16.64] ;  /* 0x0000000e1012b981 */ /* 0x000f28000c1e1900 */
[----:B---3--:R1:W-:Y:S04]  /*0e00*/  STS [R43+0x4], R20 ;  /* 0x000004142b007388 */ /* 0x0083e80000000800 */
[----:B--2---:R1:W-:Y:S04]  /*0e10*/  STS.64 [R43+0x8], R8 ;  /* 0x000008082b007388 */ /* 0x0043e80000000a00 */
[----:B----4-:R1:W-:Y:S01]  /*0e20*/  STS [R43], R18 ;  /* 0x000000122b007388 */ /* 0x0103e20000000800 */
[----:B------:R-:W-:Y:S05]  /*0e30*/  BRA `(.L_x_69) ;  /* 0x0000000000147947 */ /* 0x000fea0003800000 */
.L_x_68:
[----:B01----:R-:W0:Y:S01]  /*0e40*/  LDC.64 R8, c[0x0][0x390] ;  /* 0x0000e400ff087b82 */ /* 0x003e220000000a00 */
[----:B------:R-:W-:-:S05]  /*0e50*/  IADD3 R11, PT, PT, R44, R12, RZ ;  /* 0x0000000c2c0b7210 */ /* 0x000fca0007ffe0ff */
[----:B0-----:R-:W-:-:S06]  /*0e60*/  IMAD.WIDE R8, R11, 0x4, R8 ;  /* 0x000000040b087825 */ /* 0x001fcc00078e0208 */
[----:B------:R-:W2:Y:S04]  /*0e70*/  LDG.E.128 R8, desc[UR14][R8.64] ;  /* 0x0000000e08087981 */ /* 0x000ea8000c1e1d00 */
[----:B--2---:R0:W-:Y:S02]  /*0e80*/  STS.128 [R43], R8 ;  /* 0x000000082b007388 */ /* 0x0041e40000000c00 */
.L_x_69:
[----:B------:R-:W-:Y:S05]  /*0e90*/  BSYNC.RECONVERGENT B0 ;  /* 0x0000000000007941 */ /* 0x000fea0003800200 */
.L_x_67:
        /* <DEDUP_REMOVED lines=11> */
[----:B------:R-:W-:Y:S02]  /*0f50*/  @!P1 SHF.R.S32.HI R17, RZ, 0x1f, R40 ;  /* 0x0000001fff119819 */ /* 0x000fe40000011428 */
[CC--:B------:R-:W-:Y:S02]  /*0f60*/  @!P1 IADD3 R18, P3, PT, R40.reuse, R12.reuse, RZ ;  /* 0x0000000c28129210 */ /* 0x0c0fe40007f7e0ff */
[CC--:B------:R-:W-:Y:S02]  /*0f70*/  @!P2 IADD3 R13, PT, PT, R40.reuse, R12.reuse, RZ ;  /* 0x0000000c280da210 */ /* 0x0c0fe40007ffe0ff */
[----:B------:R-:W-:Y:S01]  /*0f80*/  @!P0 SHF.R.S32.HI R19, RZ, 0x1f, R12 ;  /* 0x0000001fff138819 */ /* 0x000fe2000001140c */
[----:B------:R-:W1:Y:S01]  /*0f90*/  @!P2 LDC.64 R14, c[0x0][0x390] ;  /* 0x0000e400ff0eab82 */ /* 0x000e620000000a00 */
[----:B------:R-:W-:Y:S02]  /*0fa0*/  @!P0 IADD3 R20, P4, PT, R40, R12, RZ ;  /* 0x0000000c28148210 */ /* 0x000fe40007f9e0ff */
[----:B------:R-:W-:-:S02]  /*0fb0*/  @!P1 LEA.HI.X.SX32 R17, R12, R17, 0x1, P3 ;  /* 0x000000110c119211 */ /* 0x000fc400018f0eff */
[----:B------:R-:W-:-:S03]  /*0fc0*/  @!P0 LEA.HI.X.SX32 R19, R40, R19, 0x1, P4 ;  /* 0x0000001328138211 */ /* 0x000fc600020f0eff */
[----:B------:R-:W2:Y:S01]  /*0fd0*/  @!P0 LDC.64 R10, c[0x0][0x390] ;  /* 0x0000e400ff0a8b82 */ /* 0x000ea20000000a00 */
[----:B0-----:R-:W-:Y:S01]  /*0fe0*/  @!P1 LEA R12, P3, R18, R8, 0x2 ;  /* 0x00000008120c9211 */ /* 0x001fe200078610ff */
[----:B-1----:R-:W-:-:S03]  /*0ff0*/  @!P2 IMAD.WIDE R14, R13, 0x4, R14 ;  /* 0x000000040d0ea825 */ /* 0x002fc600078e020e */
[----:B------:R-:W-:Y:S01]  /*1000*/  @!P1 LEA.HI.X R13, R18, R9, R17, 0x2, P3 ;  /* 0x00000009120d9211 */ /* 0x000fe200018f1411 */
[----:B------:R-:W-:Y:S01]  /*1010*/  HFMA2 R18, -RZ, RZ, 0, 0 ;  /* 0x00000000ff127431 */ /* 0x000fe200000001ff */
[----:B------:R-:W-:Y:S01]  /*1020*/  CS2R R8, SRZ ;  /* 0x0000000000087805 */ /* 0x000fe2000001ff00 */
[----:B------:R-:W3:Y:S01]  /*1030*/  @!P2 LDG.E R16, desc[UR14][R14.64] ;  /* 0x0000000e0e10a981 */ /* 0x000ee2000c1e1900 */
[----:B--2---:R-:W-:-:S04]  /*1040*/  @!P0 LEA R10, P4, R20, R10, 0x2 ;  /* 0x0000000a140a8211 */ /* 0x004fc800078810ff */
[----:B------:R-:W-:Y:S01]  /*1050*/  @!P0 LEA.HI.X R11, R20, R11, R19, 0x2, P4 ;  /* 0x0000000b140b8211 */ /* 0x000fe200020f1413 */
[----:B------:R-:W2:Y:S04]  /*1060*/  @!P1 LDG.E R18, desc[UR14][R12.64+0x4] ;  /* 0x0000040e0c129981 */ /* 0x000ea8000c1e1900 */
[----:B------:R-:W4:Y:S04]  /*1070*/  @!P0 LDG.E R8, desc[UR14][R10.64+0x8] ;  /* 0x0000080e0a088981 */ /* 0x000f28000c1e1900 */
[----:B---3--:R1:W-:Y:S04]  /*1080*/  STS [R7], R16 ;  /* 0x0000001007007388 */ /* 0x0083e80000000800 */
[----:B--2---:R1:W-:Y:S04]  /*1090*/  STS [R7+0x4], R18 ;  /* 0x0000041207007388 */ /* 0x0043e80000000800 */
[----:B----4-:R1:W-:Y:S01]  /*10a0*/  STS.64 [R7+0x8], R8 ;  /* 0x0000080807007388 */ /* 0x0103e20000000a00 */
[----:B------:R-:W-:Y:S05]  /*10b0*/  BRA `(.L_x_71) ;  /* 0x0000000000147947 */ /* 0x000fea0003800000 */
.L_x_70:
[----:B01----:R-:W0:Y:S01]  /*10c0*/  LDC.64 R8, c[0x0][0x390] ;  /* 0x0000e400ff087b82 */ /* 0x003e220000000a00 */
[----:B------:R-:W-:-:S05]  /*10d0*/  IADD3 R11, PT, PT, R40, R12, RZ ;  /* 0x0000000c280b7210 */ /* 0x000fca0007ffe0ff */
[----:B0-----:R-:W-:-:S06]  /*10e0*/  IMAD.WIDE R8, R11, 0x4, R8 ;  /* 0x000000040b087825 */ /* 0x001fcc00078e0208 */
[----:B------:R-:W2:Y:S04]  /*10f0*/  LDG.E.128 R8, desc[UR14][R8.64] ;  /* 0x0000000e08087981 */ /* 0x000ea8000c1e1d00 */
[----:B--2---:R0:W-:Y:S02]  /*1100*/  STS.128 [R7], R8 ;  /* 0x0000000807007388 */ /* 0x0041e40000000c00 */
.L_x_71:
[----:B------:R-:W-:Y:S05]  /*1110*/  BSYNC.RECONVERGENT B0 ;  /* 0x0000000000007941 */ /* 0x000fea0003800200 */
.L_x_60:
[----:B------:R-:W2:Y:S01]  /*1120*/  LDCU UR10, c[0x0][0x384] ;  /* 0x00007080ff0a77ac */ /* 0x000ea20008000800 */
[----:B------:R-:W-:Y:S02]  /*1130*/  UISETP.GT.AND UP0, UPT, UR9, UR12, UPT ;  /* 0x0000000c0900728c */ /* 0x000fe4000bf04270 */
[----:B------:R-:W-:-:S04]  /*1140*/  UIADD3 UR8, UPT, UPT, UR5, 0x40, URZ ;  /* 0x0000004005087890 */ /* 0x000fc8000fffe0ff */
[----:B--2---:R-:W-:-:S09]  /*1150*/  UISETP.GT.OR UP0, UPT, UR8, UR10, UP0 ;  /* 0x0000000a0800728c */ /* 0x004fd20008704670 */
[----:B------:R-:W-:Y:S05]  /*1160*/  BRA.U UP0, `(.L_x_72) ;  /* 0x0000000100687547 */ /* 0x000fea000b800000 */
[----:B------:R-:W1:Y:S01]  /*1170*/  S2R R53, SR_TID.Y ;  /* 0x0000000000357919 */ /* 0x000e620000002200 */
[----:B0-----:R-:W0:Y:S01]  /*1180*/  LDC.64 R20, c[0x0][0x398] ;  /* 0x0000e600ff147b82 */ /* 0x001e220000000a00 */
[----:B------:R-:W-:-:S05]  /*1190*/  IADD3 R15, PT, PT, R42, UR11, RZ ;  /* 0x0000000b2a0f7c10 */ /* 0x000fca000fffe0ff */
[----:B------:R-:W-:Y:S01]  /*11a0*/  IMAD R15, R15, UR10, R52 ;  /* 0x0000000a0f0f7c24 */ /* 0x000fe2000f8e0234 */
[----:B-1----:R-:W-:-:S04]  /*11b0*/  LEA R9, R53, R0, 0x4 ;  /* 0x0000000035097211 */ /* 0x002fc800078e20ff */
[C---:B------:R-:W-:Y:S02]  /*11c0*/  IADD3 R11, PT, PT, R9.reuse, 0x100, RZ ;  /* 0x00000100090b7810 */ /* 0x040fe40007ffe0ff */
[C---:B------:R-:W-:Y:S02]  /*11d0*/  IADD3 R13, PT, PT, R9.reuse, 0x200, RZ ;  /* 0x00000200090d7810 */ /* 0x040fe40007ffe0ff */
[----:B------:R-:W-:Y:S02]  /*11e0*/  LEA.HI R9, R9, UR11, RZ, 0x1c ;  /* 0x0000000b09097c11 */ /* 0x000fe4000f8fe0ff */
[----:B------:R-:W-:Y:S02]  /*11f0*/  LEA.HI R11, R11, UR11, RZ, 0x1c ;  /* 0x0000000b0b0b7c11 */ /* 0x000fe4000f8fe0ff */
[----:B------:R-:W-:Y:S01]  /*1200*/  LEA.HI R13, R13, UR11, RZ, 0x1c ;  /* 0x0000000b0d0d7c11 */ /* 0x000fe2000f8fe0ff */
[--C-:B------:R-:W-:Y:S02]  /*1210*/  IMAD R9, R9, UR10, R52.reuse ;  /* 0x0000000a09097c24 */ /* 0x100fe4000f8e0234 */
[----:B------:R-:W-:-:S02]  /*1220*/  IMAD R11, R11, UR10, R52 ;  /* 0x0000000a0b0b7c24 */ /* 0x000fc4000f8e0234 */
[----:B------:R-:W-:Y:S02]  /*1230*/  IMAD R17, R13, UR10, R52 ;  /* 0x0000000a0d117c24 */ /* 0x000fe4000f8e0234 */
[----:B0-----:R-:W-:-:S04]  /*1240*/  IMAD.WIDE R8, R9, 0x4, R20 ;  /* 0x0000000409087825 */ /* 0x001fc800078e0214 */
        /* <DEDUP_REMOVED lines=12> */
.L_x_72:
[----:B------:R-:W2:Y:S01]  /*1310*/  S2R R53, SR_TID.Y ;  /* 0x0000000000357919 */ /* 0x000ea20000002200 */
[----:B01----:R-:W-:Y:S01]  /*1320*/  IADD3 R16, PT, PT, R52, 0x3, RZ ;  /* 0x0000000334107810 */ /* 0x003fe20007ffe0ff */
[----:B------:R-:W-:Y:S01]  /*1330*/  BSSY.RECONVERGENT B0, `(.L_x_74) ;  /* 0x0000025000007945 */ /* 0x000fe20003800200 */
[----:B--2---:R-:W-:-:S04]  /*1340*/  LEA R14, R53, R0, 0x4 ;  /* 0x00000000350e7211 */ /* 0x004fc800078e20ff */
[----:B------:R-:W-:-:S04]  /*1350*/  LEA.HI R15, R14, UR11, RZ, 0x1c ;  /* 0x0000000b0e0f7c11 */ /* 0x000fc8000f8fe0ff */
[----:B------:R-:W-:-:S04]  /*1360*/  ISETP.GE.AND P0, PT, R15, UR12, PT ;  /* 0x0000000c0f007c0c */ /* 0x000fc8000bf06270 */
[----:B------:R-:W-:-:S13]  /*1370*/  ISETP.LT.AND P1, PT, R16, UR10, !P0 ;  /* 0x0000000a10007c0c */ /* 0x000fda000c721270 */
[----:B------:R-:W-:Y:S05]  /*1380*/  @!P1 BRA `(.L_x_75) ;  /* 0x0000000000189947 */ /* 0x000fea0003800000 */
[----:B------:R-:W0:Y:S01]  /*1390*/  LDC.64 R8, c[0x0][0x398] ;  /* 0x0000e600ff087b82 */ /* 0x000e220000000a00 */
[----:B------:R-:W-:-:S04]  /*13a0*/  IMAD R11, R15, UR10, R52 ;  /* 0x0000000a0f0b7c24 */ /* 0x000fc8000f8e0234 */
[----:B0-----:R-:W-:-:S06]  /*13b0*/  IMAD.WIDE R8, R11, 0x4, R8 ;  /* 0x000000040b087825 */ /* 0x001fcc00078e0208 */
[----:B------:R-:W2:Y:S04]  /*13c0*/  LDG.E.128 R8, desc[UR14][R8.64] ;  /* 0x0000000e08087981 */ /* 0x000ea8000c1e1d00 */
[----:B--2---:R1:W-:Y:S01]  /*13d0*/  STS.128 [R2], R8 ;  /* 0x0000000802007388 */ /* 0x0043e20000000c00 */
[----:B------:R-:W-:Y:S05]  /*13e0*/  BRA `(.L_x_76) ;  /* 0x0000000000647947 */ /* 0x000fea0003800000 */
.L_x_75:
[C---:B------:R-:W-:Y:S01]  /*13f0*/  ISETP.LT.AND P0, PT, R52.reuse, UR10, !P0 ;  /* 0x0000000a34007c0c */ /* 0x040fe2000c701270 */
[----:B------:R-:W0:Y:S01]  /*1400*/  LDCU.64 UR18, c[0x0][0x398] ;  /* 0x00007300ff1277ac */ /* 0x000e220008000a00 */
[C---:B------:R-:W-:Y:S01]  /*1410*/  IMAD R11, R15.reuse, UR10, RZ ;  /* 0x0000000a0f0b7c24 */ /* 0x040fe2000f8e02ff */
[----:B------:R-:W-:Y:S01]  /*1420*/  ISETP.GE.AND P1, PT, R15, UR12, PT ;  /* 0x0000000c0f007c0c */ /* 0x000fe2000bf26270 */
[----:B------:R-:W-:Y:S01]  /*1430*/  HFMA2 R17, -RZ, RZ, 0, 0 ;  /* 0x00000000ff117431 */ /* 0x000fe200000001ff */
[C---:B------:R-:W-:Y:S02]  /*1440*/  IADD3 R9, PT, PT, R52.reuse, 0x1, RZ ;  /* 0x0000000134097810 */ /* 0x040fe40007ffe0ff */
[C---:B------:R-:W-:Y:S02]  /*1450*/  IADD3 R10, PT, PT, R52.reuse, 0x2, RZ ;  /* 0x00000002340a7810 */ /* 0x040fe40007ffe0ff */
[----:B------:R-:W-:Y:S02]  /*1460*/  SHF.R.S32.HI R6, RZ, 0x1f, R52 ;  /* 0x0000001fff067819 */ /* 0x000fe40000011434 */
[----:B------:R-:W-:-:S02]  /*1470*/  IADD3 R8, P3, PT, R52, R11, RZ ;  /* 0x0000000b34087210 */ /* 0x000fc40007f7e0ff */
[----:B------:R-:W1:Y:S01]  /*1480*/  @P0 LDC.64 R12, c[0x0][0x398] ;  /* 0x0000e600ff0c0b82 */ /* 0x000e620000000a00 */
[----:B------:R-:W-:Y:S02]  /*1490*/  ISETP.GE.OR P2, PT, R9, UR10, P1 ;  /* 0x0000000a09007c0c */ /* 0x000fe40008f46670 */
[----:B------:R-:W-:Y:S02]  /*14a0*/  @P0 IADD3 R9, PT, PT, R52, R11, RZ ;  /* 0x0000000b34090210 */ /* 0x000fe40007ffe0ff */
[----:B------:R-:W-:Y:S02]  /*14b0*/  ISETP.GE.OR P1, PT, R10, UR10, P1 ;  /* 0x0000000a0a007c0c */ /* 0x000fe40008f26670 */
[----:B------:R-:W-:Y:S02]  /*14c0*/  LEA.HI.X.SX32 R11, R11, R6, 0x1, P3 ;  /* 0x000000060b0b7211 */ /* 0x000fe400018f0eff */
[----:B0-----:R-:W-:Y:S02]  /*14d0*/  LEA R10, P3, R8, UR18, 0x2 ;  /* 0x00000012080a7c11 */ /* 0x001fe4000f8610ff */
[----:B------:R-:W-:-:S02]  /*14e0*/  MOV R15, RZ ;  /* 0x000000ff000f7202 */ /* 0x000fc40000000f00 */
[----:B------:R-:W-:-:S05]  /*14f0*/  LEA.HI.X R11, R8, UR19, R11, 0x2, P3 ;  /* 0x00000013080b7c11 */ /* 0x000fca00098f140b */
[----:B------:R-:W2:Y:S01]  /*1500*/  @!P2 LDG.E R17, desc[UR14][R10.64+0x4] ;  /* 0x0000040e0a11a981 */ /* 0x000ea2000c1e1900 */
[----:B-1----:R-:W-:Y:S01]  /*1510*/  @P0 IMAD.WIDE R12, R9, 0x4, R12 ;  /* 0x00000004090c0825 */ /* 0x002fe200078e020c */
[----:B------:R-:W-:-:S04]  /*1520*/  CS2R R8, SRZ ;  /* 0x0000000000087805 */ /* 0x000fc8000001ff00 */
[----:B------:R-:W3:Y:S04]  /*1530*/  @P0 LDG.E R15, desc[UR14][R12.64] ;  /* 0x0000000e0c0f0981 */ /* 0x000ee8000c1e1900 */
[----:B------:R-:W4:Y:S04]  /*1540*/  @!P1 LDG.E R8, desc[UR14][R10.64+0x8] ;  /* 0x0000080e0a089981 */ /* 0x000f28000c1e1900 */
[----:B--2---:R0:W-:Y:S04]  /*1550*/  STS [R2+0x4], R17 ;  /* 0x0000041102007388 */ /* 0x0041e80000000800 */
[----:B---3--:R0:W-:Y:S04]  /*1560*/  STS [R2], R15 ;  /* 0x0000000f02007388 */ /* 0x0081e80000000800 */
[----:B----4-:R0:W-:Y:S02]  /*1570*/  STS.64 [R2+0x8], R8 ;  /* 0x0000080802007388 */ /* 0x0101e40000000a00 */
.L_x_76:
[----:B------:R-:W-:Y:S05]  /*1580*/  BSYNC.RECONVERGENT B0 ;  /* 0x0000000000007941 */ /* 0x000fea0003800200 */
.L_x_74:
[----:B01----:R-:W-:Y:S01]  /*1590*/  IADD3 R8, PT, PT, R14, 0x100, RZ ;  /* 0x000001000e087810 */ /* 0x003fe20007ffe0ff */
[----:B------:R-:W-:Y:S01]  /*15a0*/  BSSY.RECONVERGENT B0, `(.L_x_77) ;  /* 0x0000023000007945 */ /* 0x000fe20003800200 */
[----:B------:R-:W-:Y:S02]  /*15b0*/  ISETP.GE.AND P1, PT, R16, UR10, PT ;  /* 0x0000000a10007c0c */ /* 0x000fe4000bf26270 */
[----:B------:R-:W-:-:S04]  /*15c0*/  LEA.HI R11, R8, UR11, RZ, 0x1c ;  /* 0x0000000b080b7c11 */ /* 0x000fc8000f8fe0ff */
[----:B------:R-:W-:-:S13]  /*15d0*/  ISETP.LT.AND P0, PT, R11, UR12, PT ;  /* 0x0000000c0b007c0c */ /* 0x000fda000bf01270 */
[----:B------:R-:W-:Y:S05]  /*15e0*/  @!P1 BRA P0, `(.L_x_78) ;  /* 0x0000000000649947 */ /* 0x000fea0000000000 */
[C---:B------:R-:W-:Y:S01]  /*15f0*/  ISETP.GE.AND P0, PT, R11.reuse, UR12, PT ;  /* 0x0000000c0b007c0c */ /* 0x040fe2000bf06270 */
[----:B------:R-:W0:Y:S01]  /*1600*/  LDCU.64 UR18, c[0x0][0x398] ;  /* 0x00007300ff1277ac */ /* 0x000e220008000a00 */
[----:B------:R-:W-:Y:S01]  /*1610*/  IMAD R11, R11, UR10, RZ ;  /* 0x0000000a0b0b7c24 */ /* 0x000fe2000f8e02ff */
[C---:B------:R-:W-:Y:S01]  /*1620*/  IADD3 R9, PT, PT, R52.reuse, 0x1, RZ ;  /* 0x0000000134097810 */ /* 0x040fe20007ffe0ff */
[----:B------:R-:W-:Y:S01]  /*1630*/  HFMA2 R18, -RZ, RZ, 0, 0 ;  /* 0x00000000ff127431 */ /* 0x000fe200000001ff */
[C---:B------:R-:W-:Y:S02]  /*1640*/  ISETP.GE.OR P2, PT, R52.reuse, UR10, P0 ;  /* 0x0000000a34007c0c */ /* 0x040fe40008746670 */
[C---:B------:R-:W-:Y:S02]  /*1650*/  IADD3 R10, PT, PT, R52.reuse, 0x2, RZ ;  /* 0x00000002340a7810 */ /* 0x040fe40007ffe0ff */
[----:B------:R-:W-:Y:S02]  /*1660*/  IADD3 R8, P4, PT, R52, R11, RZ ;  /* 0x0000000b34087210 */ /* 0x000fe40007f9e0ff */
[----:B------:R-:W-:-:S02]  /*1670*/  ISETP.GE.OR P3, PT, R9, UR10, P0 ;  /* 0x0000000a09007c0c */ /* 0x000fc40008766670 */
[----:B------:R-:W-:Y:S02]  /*1680*/  ISETP.GE.OR P0, PT, R10, UR10, P0 ;  /* 0x0000000a0a007c0c */ /* 0x000fe40008706670 */
[----:B------:R-:W-:-:S03]  /*1690*/  MOV R16, RZ ;  /* 0x000000ff00107202 */ /* 0x000fc60000000f00 */
[----:B------:R-:W1:Y:S01]  /*16a0*/  @!P2 LDC.64 R12, c[0x0][0x398] ;  /* 0x0000e600ff0cab82 */ /* 0x000e620000000a00 */
[----:B------:R-:W-:Y:S02]  /*16b0*/  @!P2 IADD3 R9, PT, PT, R52, R11, RZ ;  /* 0x0000000b3409a210 */ /* 0x000fe40007ffe0ff */
[----:B------:R-:W-:Y:S02]  /*16c0*/  LEA.HI.X.SX32 R11, R11, R6, 0x1, P4 ;  /* 0x000000060b0b7211 */ /* 0x000fe400020f0eff */
[----:B0-----:R-:W-:-:S04]  /*16d0*/  LEA R10, P4, R8, UR18, 0x2 ;  /* 0x00000012080a7c11 */ /* 0x001fc8000f8810ff */
[----:B------:R-:W-:-:S05]  /*16e0*/  LEA.HI.X R11, R8, UR19, R11, 0x2, P4 ;  /* 0x00000013080b7c11 */ /* 0x000fca000a0f140b */
[----:B------:R-:W2:Y:S01]  /*16f0*/  @!P3 LDG.E R18, desc[UR14][R10.64+0x4] ;  /* 0x0000040e0a12b981 */ /* 0x000ea2000c1e1900 */
[----:B-1----:R-:W-:Y:S01]  /*1700*/  @!P2 IMAD.WIDE R12, R9, 0x4, R12 ;  /* 0x00000004090ca825 */ /* 0x002fe200078e020c */
[----:B------:R-:W-:-:S04]  /*1710*/  CS2R R8, SRZ ;  /* 0x0000000000087805 */ /* 0x000fc8000001ff00 */
[----:B------:R-:W3:Y:S04]  /*1720*/  @!P2 LDG.E R16, desc[UR14][R12.64] ;  /* 0x0000000e0c10a981 */ /* 0x000ee8000c1e1900 */
[----:B------:R-:W4:Y:S04]  /*1730*/  @!P0 LDG.E R8, desc[UR14][R10.64+0x8] ;  /* 0x0000080e0a088981 */ /* 0x000f28000c1e1900 */
[----:B--2---:R0:W-:Y:S04]  /*1740*/  STS [R3+0x4], R18 ;  /* 0x0000041203007388 */ /* 0x0041e80000000800 */
[----:B---3--:R0:W-:Y:S04]  /*1750*/  STS [R3], R16 ;  /* 0x0000001003007388 */ /* 0x0081e80000000800 */
[----:B----4-:R0:W-:Y:S01]  /*1760*/  STS.64 [R3+0x8], R8 ;  /* 0x0000080803007388 */ /* 0x0101e20000000a00 */
[----:B------:R-:W-:Y:S05]  /*1770*/  BRA `(.L_x_79) ;  /* 0x0000000000147947 */ /* 0x000fea0003800000 */
.L_x_78:
[----:B------:R-:W0:Y:S01]  /*1780*/  LDC.64 R8, c[0x0][0x398] ;  /* 0x0000e600ff087b82 */ /* 0x000e220000000a00 */
[----:B------:R-:W-:-:S04]  /*1790*/  IMAD R11, R11, UR10, R52 ;  /* 0x0000000a0b0b7c24 */ /* 0x000fc8000f8e0234 */
[----:B0-----:R-:W-:-:S06]  /*17a0*/  IMAD.WIDE R8, R11, 0x4, R8 ;  /* 0x000000040b087825 */ /* 0x001fcc00078e0208 */
[----:B------:R-:W2:Y:S04]  /*17b0*/  LDG.E.128 R8, desc[UR14][R8.64] ;  /* 0x0000000e08087981 */ /* 0x000ea8000c1e1d00 */
[----:B--2---:R1:W-:Y:S02]  /*17c0*/  STS.128 [R3], R8 ;  /* 0x0000000803007388 */ /* 0x0043e40000000c00 */
.L_x_79:
[----:B------:R-:W-:Y:S05]  /*17d0*/  BSYNC.RECONVERGENT B0 ;  /* 0x0000000000007941 */ /* 0x000fea0003800200 */
.L_x_77:
[----:B------:R-:W-:Y:S01]  /*17e0*/  IADD3 R14, PT, PT, R14, 0x200, RZ ;  /* 0x000002000e0e7810 */ /* 0x000fe20007ffe0ff */
[----:B------:R-:W-:Y:S03]  /*17f0*/  BSSY.RECONVERGENT B0, `(.L_x_80) ;  /* 0x0000022000007945 */ /* 0x000fe60003800200 */
[----:B-1----:R-:W-:-:S04]  /*1800*/  LEA.HI R11, R14, UR11, RZ, 0x1c ;  /* 0x0000000b0e0b7c11 */ /* 0x002fc8000f8fe0ff */
[----:B------:R-:W-:-:S13]  /*1810*/  ISETP.LT.AND P0, PT, R11, UR12, PT ;  /* 0x0000000c0b007c0c */ /* 0x000fda000bf01270 */
[----:B------:R-:W-:Y:S05]  /*1820*/  @!P1 BRA P0, `(.L_x_81) ;  /* 0x0000000000649947 */ /* 0x000fea0000000000 */
[C---:B------:R-:W-:Y:S01]  /*1830*/  ISETP.GE.AND P0, PT, R11.reuse, UR12, PT ;  /* 0x0000000c0b007c0c */ /* 0x040fe2000bf06270 */
[----:B------:R-:W1:Y:S01]  /*1840*/  LDCU.64 UR18, c[0x0][0x398] ;  /* 0x00007300ff1277ac */ /* 0x000e620008000a00 */
[----:B------:R-:W-:Y:S01]  /*1850*/  IMAD R11, R11, UR10, RZ ;  /* 0x0000000a0b0b7c24 */ /* 0x000fe2000f8e02ff */
[C---:B0-----:R-:W-:Y:S01]  /*1860*/  IADD3 R9, PT, PT, R52.reuse, 0x1, RZ ;  /* 0x0000000134097810 */ /* 0x041fe20007ffe0ff */
[----:B------:R-:W-:Y:S01]  /*1870*/  HFMA2 R17, -RZ, RZ, 0, 0 ;  /* 0x00000000ff117431 */ /* 0x000fe200000001ff */
[C---:B------:R-:W-:Y:S02]  /*1880*/  ISETP.GE.OR P2, PT, R52.reuse, UR10, P0 ;  /* 0x0000000a34007c0c */ /* 0x040fe40008746670 */
[C---:B------:R-:W-:Y:S02]  /*1890*/  IADD3 R10, PT, PT, R52.reuse, 0x2, RZ ;  /* 0x00000002340a7810 */ /* 0x040fe40007ffe0ff */
[----:B------:R-:W-:Y:S02]  /*18a0*/  IADD3 R8, P4, PT, R52, R11, RZ ;  /* 0x0000000b34087210 */ /* 0x000fe40007f9e0ff */
[----:B------:R-:W-:-:S02]  /*18b0*/  ISETP.GE.OR P3, PT, R9, UR10, P0 ;  /* 0x0000000a09007c0c */ /* 0x000fc40008766670 */
[----:B------:R-:W-:Y:S02]  /*18c0*/  ISETP.GE.OR P0, PT, R10, UR10, P0 ;  /* 0x0000000a0a007c0c */ /* 0x000fe40008706670 */
[----:B------:R-:W-:-:S03]  /*18d0*/  MOV R15, RZ ;  /* 0x000000ff000f7202 */ /* 0x000fc60000000f00 */
[----:B------:R-:W0:Y:S01]  /*18e0*/  @!P2 LDC.64 R12, c[0x0][0x398] ;  /* 0x0000e600ff0cab82 */ /* 0x000e220000000a00 */
[----:B------:R-:W-:Y:S02]  /*18f0*/  @!P2 IADD3 R9, PT, PT, R52, R11, RZ ;  /* 0x0000000b3409a210 */ /* 0x000fe40007ffe0ff */
[----:B------:R-:W-:Y:S02]  /*1900*/  LEA.HI.X.SX32 R11, R11, R6, 0x1, P4 ;  /* 0x000000060b0b7211 */ /* 0x000fe400020f0eff */
[----:B-1----:R-:W-:-:S04]  /*1910*/  LEA R10, P4, R8, UR18, 0x2 ;  /* 0x00000012080a7c11 */ /* 0x002fc8000f8810ff */
[----:B------:R-:W-:-:S05]  /*1920*/  LEA.HI.X R11, R8, UR19, R11, 0x2, P4 ;  /* 0x00000013080b7c11 */ /* 0x000fca000a0f140b */
[----:B------:R-:W2:Y:S01]  /*1930*/  @!P3 LDG.E R17, desc[UR14][R10.64+0x4] ;  /* 0x0000040e0a11b981 */ /* 0x000ea2000c1e1900 */
[----:B0-----:R-:W-:Y:S01]  /*1940*/  @!P2 IMAD.WIDE R12, R9, 0x4, R12 ;  /* 0x00000004090ca825 */ /* 0x001fe200078e020c */
[----:B------:R-:W-:-:S04]  /*1950*/  CS2R R8, SRZ ;  /* 0x0000000000087805 */ /* 0x000fc8000001ff00 */
[----:B------:R-:W3:Y:S04]  /*1960*/  @!P2 LDG.E R15, desc[UR14][R12.64] ;  /* 0x0000000e0c0fa981 */ /* 0x000ee8000c1e1900 */
[----:B------:R-:W4:Y:S04]  /*1970*/  @!P0 LDG.E R8, desc[UR14][R10.64+0x8] ;  /* 0x0000080e0a088981 */ /* 0x000f28000c1e1900 */
[----:B--2---:R1:W-:Y:S04]  /*1980*/  STS [R4+0x4], R17 ;  /* 0x0000041104007388 */ /* 0x0043e80000000800 */
[----:B---3--:R1:W-:Y:S04]  /*1990*/  STS [R4], R15 ;  /* 0x0000000f04007388 */ /* 0x0083e80000000800 */
[----:B----4-:R1:W-:Y:S01]  /*19a0*/  STS.64 [R4+0x8], R8 ;  /* 0x0000080804007388 */ /* 0x0103e20000000a00 */
[----:B------:R-:W-:Y:S05]  /*19b0*/  BRA `(.L_x_82) ;  /* 0x0000000000147947 */ /* 0x000fea0003800000 */
.L_x_81:
[----:B0-----:R-:W0:Y:S01]  /*19c0*/  LDC.64 R8, c[0x0][0x398] ;  /* 0x0000e600ff087b82 */ /* 0x001e220000000a00 */
[----:B------:R-:W-:-:S04]  /*19d0*/  IMAD R11, R11, UR10, R52 ;  /* 0x0000000a0b0b7c24 */ /* 0x000fc8000f8e0234 */
[----:B0-----:R-:W-:-:S06]  /*19e0*/  IMAD.WIDE R8, R11, 0x4, R8 ;  /* 0x000000040b087825 */ /* 0x001fcc00078e0208 */
[----:B------:R-:W2:Y:S04]  /*19f0*/  LDG.E.128 R8, desc[UR14][R8.64] ;  /* 0x0000000e08087981 */ /* 0x000ea8000c1e1d00 */
[----:B--2---:R0:W-:Y:S02]  /*1a00*/  STS.128 [R4], R8 ;  /* 0x0000000804007388 */ /* 0x0041e40000000c00 */
.L_x_82:
[----:B------:R-:W-:Y:S05]  /*1a10*/  BSYNC.RECONVERGENT B0 ;  /* 0x0000000000007941 */ /* 0x000fea0003800200 */
.L_x_80:
[----:B0-----:R-:W-:Y:S01]  /*1a20*/  IADD3 R11, PT, PT, R42, UR11, RZ ;  /* 0x0000000b2a0b7c10 */ /* 0x001fe2000fffe0ff */
[----:B------:R-:W-:Y:S03]  /*1a30*/  BSSY.RECONVERGENT B0, `(.L_x_73) ;  /* 0x0000021000007945 */ /* 0x000fe60003800200 */
[----:B------:R-:W-:-:S13]  /*1a40*/  ISETP.LT.AND P0, PT, R11, UR12, PT ;  /* 0x0000000c0b007c0c */ /* 0x000fda000bf01270 */
[----:B------:R-:W-:Y:S05]  /*1a50*/  @!P1 BRA P0, `(.L_x_83) ;  /* 0x0000000000649947 */ /* 0x000fea0000000000 */
[C---:B------:R-:W-:Y:S01]  /*1a60*/  ISETP.GE.AND P0, PT, R11.reuse, UR12, PT ;  /* 0x0000000c0b007c0c */ /* 0x040fe2000bf06270 */
[----:B------:R-:W0:Y:S01]  /*1a70*/  LDCU.64 UR18, c[0x0][0x398] ;  /* 0x00007300ff1277ac */ /* 0x000e220008000a00 */
[----:B------:R-:W-:Y:S01]  /*1a80*/  IMAD R11, R11, UR10, RZ ;  /* 0x0000000a0b0b7c24 */ /* 0x000fe2000f8e02ff */
[C---:B-1----:R-:W-:Y:S01]  /*1a90*/  IADD3 R9, PT, PT, R52.reuse, 0x1, RZ ;  /* 0x0000000134097810 */ /* 0x042fe20007ffe0ff */
        /* <DEDUP_REMOVED lines=21> */
.L_x_83:
[----:B-1----:R-:W0:Y:S01]  /*1bf0*/  LDC.64 R8, c[0x0][0x398] ;  /* 0x0000e600ff087b82 */ /* 0x002e220000000a00 */
[----:B------:R-:W-:-:S04]  /*1c00*/  IMAD R11, R11, UR10, R52 ;  /* 0x0000000a0b0b7c24 */ /* 0x000fc8000f8e0234 */
[----:B0-----:R-:W-:-:S06]  /*1c10*/  IMAD.WIDE R8, R11, 0x4, R8 ;  /* 0x000000040b087825 */ /* 0x001fcc00078e0208 */
[----:B------:R-:W2:Y:S04]  /*1c20*/  LDG.E.128 R8, desc[UR14][R8.64] ;  /* 0x0000000e08087981 */ /* 0x000ea8000c1e1d00 */
[----:B--2---:R1:W-:Y:S02]  /*1c30*/  STS.128 [R5], R8 ;  /* 0x0000000805007388 */ /* 0x0043e40000000c00 */
.L_x_84:
[----:B------:R-:W-:Y:S05]  /*1c40*/  BSYNC.RECONVERGENT B0 ;  /* 0x0000000000007941 */ /* 0x000fea0003800200 */
.L_x_73:
[----:B------:R-:W-:Y:S01]  /*1c50*/  UISETP.GT.AND UP1, UPT, UR9, UR16, UPT ;  /* 0x000000100900728c */ /* 0x000fe2000bf24270 */
[----:B------:R-:W-:Y:S01]  /*1c60*/  BAR.SYNC.DEFER_BLOCKING 0x0 ;  /* 0x0000000000007b1d */ /* 0x000fe20000010000 */
[----:B------:R-:W-:Y:S02]  /*1c70*/  UIADD3 UR9, UPT, UPT, UR16, -UR11, URZ ;  /* 0x8000000b10097290 */ /* 0x000fe4000fffe0ff */
[----:B------:R-:W-:Y:S02]  /*1c80*/  UISETP.GT.AND UP0, UPT, UR13, UR11, UPT ;  /* 0x0000000b0d00728c */ /* 0x000fe4000bf04270 */
[----:B------:R-:W-:Y:S02]  /*1c90*/  UIADD3 UR8, UPT, UPT, UR13, -UR11, URZ ;  /* 0x8000000b0d087290 */ /* 0x000fe4000fffe0ff */
[----:B------:R-:W-:Y:S02]  /*1ca0*/  USEL UR12, UR9, 0x40, UP1 ;  /* 0x00000040090c7887 */ /* 0x000fe40008800000 */
[----:B------:R-:W-:-:S02]  /*1cb0*/  USEL UR8, UR8, URZ, UP0 ;  /* 0x000000ff08087287 */ /* 0x000fc40008000000 */
[----:B------:R-:W-:-:S04]  /*1cc0*/  UISETP.NE.AND UP0, UPT, UR12, 0x40, UPT ;  /* 0x000000400c00788c */ /* 0x000fc8000bf05270 */
[----:B------:R-:W-:-:S09]  /*1cd0*/  UISETP.NE.OR UP0, UPT, UR8, URZ, UP0 ;  /* 0x000000ff0800728c */ /* 0x000fd20008705670 */
[----:B------:R-:W-:Y:S05]  /*1ce0*/  BRA.U UP0, `(.L_x_85) ;  /* 0x0000001100c87547 */ /* 0x000fea000b800000 */
[----:B------:R-:W3:Y:S01]  /*1cf0*/  S2UR UR10, SR_CgaCtaId ;  /* 0x00000000000a79c3 */ /* 0x000ee20000008800 */
[----:B------:R-:W-:Y:S01]  /*1d00*/  UMOV UR8, 0x400 ;  /* 0x0000040000087882 */ /* 0x000fe20000000000 */
[----:B012---:R-:W-:Y:S01]  /*1d10*/  MOV R8, 0x480 ;  /* 0x0000048000087802 */ /* 0x007fe20000000f00 */
[----:B------:R-:W-:Y:S02]  /*1d20*/  UIADD3 UR9, UPT, UPT, UR8, 0x4800, URZ ;  /* 0x0000480008097890 */ /* 0x000fe4000fffe0ff */
[----:B---3--:R-:W-:Y:S02]  /*1d30*/  ULEA UR8, UR10, UR8, 0x18 ;  /* 0x000000080a087291 */ /* 0x008fe4000f8ec0ff */
[----:B------:R-:W-:-:S03]  /*1d40*/  ULEA UR9, UR10, UR9, 0x18 ;  /* 0x000000090a097291 */ /* 0x000fc6000f8ec0ff */
[----:B------:R-:W-:Y:S01]  /*1d50*/  UMOV UR10, 0x8 ;  /* 0x00000008000a7882 */ /* 0x000fe20000000000 */
[----:B------:R-:W-:Y:S02]  /*1d60*/  IMAD R63, R53, R8, UR8 ;  /* 0x00000008353f7e24 */ /* 0x000fe4000f8e0208 */
[----:B------:R-:W-:-:S03]  /*1d70*/  LEA R62, R0, UR9, 0x4 ;  /* 0x00000009003e7c11 */ /* 0x000fc6000f8e20ff */
[----:B------:R-:W-:Y:S04]  /*1d80*/  LDS.128 R8, [R63] ;  /* 0x000000003f087984 */ /* 0x000fe80000000c00 */
[----:B------:R-:W0:Y:S04]  /*1d90*/  LDS.128 R24, [R62] ;  /* 0x000000003e187984 */ /* 0x000e280000000c00 */
[----:B------:R-:W1:Y:S04]  /*1da0*/  LDS.128 R12, [R63+0x120] ;  /* 0x000120003f0c7984 */ /* 0x000e680000000c00 */
[----:B------:R-:W2:Y:S04]  /*1db0*/  LDS.128 R28, [R62+0x120] ;  /* 0x000120003e1c7984 */ /* 0x000ea80000000c00 */
[----:B------:R-:W3:Y:S01]  /*1dc0*/  LDS.128 R16, [R63+0x240] ;  /* 0x000240003f107984 */ /* 0x000ee20000000c00 */
[C---:B0-----:R-:W-:Y:S01]  /*1dd0*/  FFMA R60, R8.reuse, R24, R60 ;  /* 0x00000018083c7223 */ /* 0x041fe2000000003c */
[C---:B------:R-:W-:Y:S01]  /*1de0*/  FFMA R59, R8.reuse, R25, R59 ;  /* 0x00000019083b7223 */ /* 0x040fe2000000003b */
[C---:B------:R-:W-:Y:S01]  /*1df0*/  FFMA R58, R8.reuse, R26, R58 ;  /* 0x0000001a083a7223 */ /* 0x040fe2000000003a */
[----:B------:R-:W-:Y:S01]  /*1e00*/  FFMA R61, R8, R27, R61 ;  /* 0x0000001b083d7223 */ /* 0x000fe2000000003d */
[----:B-1----:R-:W-:Y:S01]  /*1e10*/  FFMA R36, R24, R12, R36 ;  /* 0x0000000c18247223 */ /* 0x002fe20000000024 */
[C---:B------:R-:W-:Y:S01]  /*1e20*/  FFMA R35, R12.reuse, R25, R35 ;  /* 0x000000190c237223 */ /* 0x040fe20000000023 */
[C---:B------:R-:W-:Y:S01]  /*1e30*/  FFMA R20, R12.reuse, R26, R34 ;  /* 0x0000001a0c147223 */ /* 0x040fe20000000022 */
[----:B------:R-:W-:Y:S01]  /*1e40*/  FFMA R21, R12, R27, R55 ;  /* 0x0000001b0c157223 */ /* 0x000fe20000000037 */
[C---:B--2---:R-:W-:Y:S01]  /*1e50*/  FFMA R34, R28.reuse, R9, R60 ;  /* 0x000000091c227223 */ /* 0x044fe2000000003c */
[C---:B------:R-:W-:Y:S01]  /*1e60*/  FFMA R12, R9.reuse, R29, R59 ;  /* 0x0000001d090c7223 */ /* 0x040fe2000000003b */
[CC--:B------:R-:W-:Y:S01]  /*1e70*/  FFMA R8, R9.reuse, R30.reuse, R58 ;  /* 0x0000001e09087223 */ /* 0x0c0fe2000000003a */
[----:B------:R-:W-:Y:S01]  /*1e80*/  FFMA R55, R9, R31, R61 ;  /* 0x0000001f09377223 */ /* 0x000fe2000000003d */
[----:B------:R-:W-:Y:S01]  /*1e90*/  FFMA R36, R28, R13, R36 ;  /* 0x0000000d1c247223 */ /* 0x000fe20000000024 */
[C---:B------:R-:W-:Y:S01]  /*1ea0*/  FFMA R35, R13.reuse, R29, R35 ;  /* 0x0000001d0d237223 */ /* 0x040fe20000000023 */
[C---:B------:R-:W-:Y:S01]  /*1eb0*/  FFMA R9, R13.reuse, R30, R20 ;  /* 0x0000001e0d097223 */ /* 0x040fe20000000014 */
[----:B------:R-:W-:Y:S01]  /*1ec0*/  FFMA R13, R13, R31, R21 ;  /* 0x0000001f0d0d7223 */ /* 0x000fe20000000015 */
[----:B---3--:R-:W-:Y:S01]  /*1ed0*/  FFMA R54, R24, R16, R54 ;  /* 0x0000001018367223 */ /* 0x008fe20000000036 */
[----:B------:R-:W0:Y:S01]  /*1ee0*/  LDS.128 R20, [R63+0x360] ;  /* 0x000360003f147984 */ /* 0x000e220000000c00 */
[C---:B------:R-:W-:Y:S01]  /*1ef0*/  FFMA R39, R16.reuse, R25, R39 ;  /* 0x0000001910277223 */ /* 0x040fe20000000027 */
[C---:B------:R-:W-:Y:S01]  /*1f00*/  FFMA R38, R16.reuse, R26, R38 ;  /* 0x0000001a10267223 */ /* 0x040fe20000000026 */
[----:B------:R-:W-:Y:S01]  /*1f10*/  FFMA R16, R16, R27, R56 ;  /* 0x0000001b10107223 */ /* 0x000fe20000000038 */
[----:B0-----:R-:W-:Y:S01]  /*1f20*/  FFMA R56, R24, R20, R32 ;  /* 0x0000001418387223 */ /* 0x001fe20000000020 */
[C---:B------:R-:W-:Y:S01]  /*1f30*/  FFMA R58, R20.reuse, R25, R33 ;  /* 0x00000019143a7223 */ /* 0x040fe20000000021 */
[C---:B------:R-:W-:Y:S01]  /*1f40*/  FFMA R59, R20.reuse, R26, R37 ;  /* 0x0000001a143b7223 */ /* 0x040fe20000000025 */
[----:B------:R-:W-:Y:S01]  /*1f50*/  FFMA R57, R20, R27, R57 ;  /* 0x0000001b14397223 */ /* 0x000fe20000000039 */
[----:B------:R-:W-:Y:S01]  /*1f60*/  FFMA R33, R29, R17, R39 ;  /* 0x000000111d217223 */ /* 0x000fe20000000027 */
[----:B------:R-:W0:Y:S01]  /*1f70*/  LDS.128 R24, [R62+0x240] ;  /* 0x000240003e187984 */ /* 0x000e220000000c00 */
[C---:B------:R-:W-:Y:S01]  /*1f80*/  FFMA R20, R17.reuse, R30, R38 ;  /* 0x0000001e11147223 */ /* 0x040fe20000000026 */
[----:B------:R-:W-:Y:S01]  /*1f90*/  FFMA R37, R17, R31, R16 ;  /* 0x0000001f11257223 */ /* 0x000fe20000000010 */
[-C--:B------:R-:W-:Y:S01]  /*1fa0*/  FFMA R38, R28, R21.reuse, R56 ;  /* 0x000000151c267223 */ /* 0x080fe20000000038 */
[-C--:B------:R-:W-:Y:S01]  /*1fb0*/  FFMA R39, R29, R21.reuse, R58 ;  /* 0x000000151d277223 */ /* 0x080fe2000000003a */
[----:B------:R-:W-:Y:S01]  /*1fc0*/  FFMA R16, R30, R21, R59 ;  /* 0x000000151e107223 */ /* 0x000fe2000000003b */
[----:B------:R-:W-:Y:S01]  /*1fd0*/  FFMA R32, R28, R17, R54 ;  /* 0x000000111c207223 */ /* 0x000fe20000000036 */
[----:B------:R-:W-:-:S02]  /*1fe0*/  FFMA R21, R21, R31, R57 ;  /* 0x0000001f15157223 */ /* 0x000fc40000000039 */
[----:B------:R-:W1:Y:S01]  /*1ff0*/  LDS.128 R28, [R62+0x360] ;  /* 0x000360003e1c7984 */ /* 0x000e620000000c00 */
[----:B0-----:R-:W-:Y:S01]  /*2000*/  FFMA R17, R24, R10, R34 ;  /* 0x0000000a18117223 */ /* 0x001fe20000000022 */
[C---:B------:R-:W-:Y:S01]  /*2010*/  FFMA R12, R10.reuse, R25, R12 ;  /* 0x000000190a0c7223 */ /* 0x040fe2000000000c */
[C---:B------:R-:W-:Y:S01]  /*2020*/  FFMA R8, R10.reuse, R26, R8 ;  /* 0x0000001a0a087223 */ /* 0x040fe20000000008 */
[----:B------:R-:W-:Y:S01]  /*2030*/  FFMA R55, R10, R27, R55 ;  /* 0x0000001b0a377223 */ /* 0x000fe20000000037 */
[----:B------:R-:W-:Y:S01]  /*2040*/  FFMA R10, R24, R14, R36 ;  /* 0x0000000e180a7223 */ /* 0x000fe20000000024 */
[C---:B------:R-:W-:Y:S01]  /*2050*/  FFMA R54, R14.reuse, R25, R35 ;  /* 0x000000190e367223 */ /* 0x040fe20000000023 */
[C---:B------:R-:W-:Y:S01]  /*2060*/  FFMA R9, R14.reuse, R26, R9 ;  /* 0x0000001a0e097223 */ /* 0x040fe20000000009 */
[-C--:B------:R-:W-:Y:S01]  /*2070*/  FFMA R13, R14, R27.reuse, R13 ;  /* 0x0000001b0e0d7223 */ /* 0x080fe2000000000d */
[-C--:B------:R-:W-:Y:S01]  /*2080*/  FFMA R14, R24, R18.reuse, R32 ;  /* 0x00000012180e7223 */ /* 0x080fe20000000020 */
[C---:B------:R-:W-:Y:S01]  /*2090*/  FFMA R56, R25.reuse, R18, R33 ;  /* 0x0000001219387223 */ /* 0x040fe20000000021 */
[C---:B------:R-:W-:Y:S01]  /*20a0*/  FFMA R20, R18.reuse, R26, R20 ;  /* 0x0000001a12147223 */ /* 0x040fe20000000014 */
[-C--:B------:R-:W-:Y:S01]  /*20b0*/  FFMA R18, R18, R27.reuse, R37 ;  /* 0x0000001b12127223 */ /* 0x080fe20000000025 */
[-C--:B------:R-:W-:Y:S01]  /*20c0*/  FFMA R24, R24, R22.reuse, R38 ;  /* 0x0000001618187223 */ /* 0x080fe20000000026 */
[-C--:B------:R-:W-:Y:S01]  /*20d0*/  FFMA R57, R25, R22.reuse, R39 ;  /* 0x0000001619397223 */ /* 0x080fe20000000027 */
[----:B------:R-:W-:Y:S01]  /*20e0*/  LDS.128 R32, [R63+0x10] ;  /* 0x000010003f207984 */ /* 0x000fe20000000c00 */
[----:B------:R-:W-:Y:S01]  /*20f0*/  FFMA R16, R26, R22, R16 ;  /* 0x000000161a107223 */ /* 0x000fe20000000010 */
[----:B------:R-:W-:Y:S01]  /*2100*/  FFMA R21, R22, R27, R21 ;  /* 0x0000001b16157223 */ /* 0x000fe20000000015 */
[C---:B-1----:R-:W-:Y:S01]  /*2110*/  FFMA R12, R11.reuse, R29, R12 ;  /* 0x0000001d0b0c7223 */ /* 0x042fe2000000000c */
[----:B------:R-:W0:Y:S01]  /*2120*/  LDS.128 R36, [R62+0x480] ;  /* 0x000480003e247984 */ /* 0x000e220000000c00 */
[----:B------:R-:W-:Y:S01]  /*2130*/  FFMA R22, R28, R11, R17 ;  /* 0x0000000b1c167223 */ /* 0x000fe20000000011 */
[-C--:B------:R-:W-:Y:S01]  /*2140*/  FFMA R25, R11, R30.reuse, R8 ;  /* 0x0000001e0b197223 */ /* 0x080fe20000000008 */
[-C--:B------:R-:W-:Y:S01]  /*2150*/  FFMA R26, R15, R30.reuse, R9 ;  /* 0x0000001e0f1a7223 */ /* 0x080fe20000000009 */
[----:B------:R-:W-:Y:S01]  /*2160*/  FFMA R59, R19, R30, R20 ;  /* 0x0000001e133b7223 */ /* 0x000fe20000000014 */
[----:B------:R-:W-:Y:S01]  /*2170*/  FFMA R30, R30, R23, R16 ;  /* 0x000000171e1e7223 */ /* 0x000fe20000000010 */
[----:B------:R-:W-:Y:S01]  /*2180*/  FFMA R55, R11, R31, R55 ;  /* 0x0000001f0b377223 */ /* 0x000fe20000000037 */
[C---:B------:R-:W-:Y:S01]  /*2190*/  FFMA R17, R28.reuse, R15, R10 ;  /* 0x0000000f1c117223 */ /* 0x040fe2000000000a */
[C---:B------:R-:W-:Y:S01]  /*21a0*/  FFMA R54, R15.reuse, R29, R54 ;  /* 0x0000001d0f367223 */ /* 0x040fe20000000036 */
[----:B------:R-:W-:Y:S01]  /*21b0*/  FFMA R27, R15, R31, R13 ;  /* 0x0000001f0f1b7223 */ /* 0x000fe2000000000d */
[CC--:B------:R-:W-:Y:S01]  /*21c0*/  FFMA R58, R28.reuse, R19.reuse, R14 ;  /* 0x000000131c3a7223 */ /* 0x0c0fe2000000000e */
[----:B------:R-:W-:Y:S01]  /*21d0*/  FFMA R56, R29, R19, R56 ;  /* 0x000000131d387223 */ /* 0x000fe20000000038 */
[----:B------:R-:W-:Y:S01]  /*21e0*/  FFMA R18, R19, R31, R18 ;  /* 0x0000001f13127223 */ /* 0x000fe20000000012 */
[-C--:B------:R-:W-:Y:S01]  /*21f0*/  FFMA R24, R28, R23.reuse, R24 ;  /* 0x000000171c187223 */ /* 0x080fe20000000018 */
[----:B------:R-:W-:Y:S01]  /*2200*/  FFMA R57, R29, R23, R57 ;  /* 0x000000171d397223 */ /* 0x000fe20000000039 */
[----:B------:R-:W1:Y:S01]  /*2210*/  LDS.128 R8, [R63+0x130] ;  /* 0x000130003f087984 */ /* 0x000e620000000c00 */
[----:B------:R-:W-:Y:S01]  /*2220*/  FFMA R31, R23, R31, R21 ;  /* 0x0000001f171f7223 */ /* 0x000fe20000000015 */
[C---:B0-----:R-:W-:Y:S01]  /*2230*/  FFMA R16, R32.reuse, R37, R12 ;  /* 0x0000002520107223 */ /* 0x041fe2000000000c */
[C---:B------:R-:W-:Y:S01]  /*2240*/  FFMA R19, R32.reuse, R36, R22 ;  /* 0x0000002420137223 */ /* 0x040fe20000000016 */
[----:B------:R-:W0:Y:S01]  /*2250*/  LDS.128 R12, [R63+0x250] ;  /* 0x000250003f0c7984 */ /* 0x000e220000000c00 */
[C---:B------:R-:W-:Y:S01]  /*2260*/  FFMA R25, R32.reuse, R38, R25 ;  /* 0x0000002620197223 */ /* 0x040fe20000000019 */
[----:B------:R-:W-:-:S02]  /*2270*/  FFMA R61, R32, R39, R55 ;  /* 0x00000027203d7223 */ /* 0x000fc40000000037 */
[----:B------:R-:W2:Y:S01]  /*2280*/  LDS.128 R20, [R62+0x5a0] ;  /* 0x0005a0003e147984 */ /* 0x000ea20000000c00 */
[----:B-1----:R-:W-:Y:S01]  /*2290*/  FFMA R29, R8, R37, R54 ;  /* 0x00000025081d7223 */ /* 0x002fe20000000036 */
[----:B------:R-:W-:Y:S01]  /*22a0*/  FFMA R28, R36, R8, R17 ;  /* 0x00000008241c7223 */ /* 0x000fe20000000011 */
[C---:B------:R-:W-:Y:S01]  /*22b0*/  FFMA R55, R8.reuse, R38, R26 ;  /* 0x0000002608377223 */ /* 0x040fe2000000001a */
[----:B------:R-:W-:Y:S01]  /*22c0*/  FFMA R60, R8, R39, R27 ;  /* 0x00000027083c7223 */ /* 0x000fe2000000001b */
[----:B0-----:R-:W-:Y:S01]  /*22d0*/  FFMA R58, R36, R12, R58 ;  /* 0x0000000c243a7223 */ /* 0x001fe2000000003a */
[C---:B------:R-:W-:Y:S01]  /*22e0*/  FFMA R56, R12.reuse, R37, R56 ;  /* 0x000000250c387223 */ /* 0x040fe20000000038 */
[C---:B------:R-:W-:Y:S01]  /*22f0*/  FFMA R59, R12.reuse, R38, R59 ;  /* 0x000000260c3b7223 */ /* 0x040fe2000000003b */
[----:B------:R-:W-:Y:S01]  /*2300*/  FFMA R12, R12, R39, R18 ;  /* 0x000000270c0c7223 */ /* 0x000fe20000000012 */
[----:B--2---:R-:W-:Y:S01]  /*2310*/  FFMA R54, R20, R33, R19 ;  /* 0x0000002114367223 */ /* 0x004fe20000000013 */
[C---:B------:R-:W-:Y:S01]  /*2320*/  FFMA R32, R33.reuse, R21, R16 ;  /* 0x0000001521207223 */ /* 0x040fe20000000010 */
[-C--:B------:R-:W-:Y:S01]  /*2330*/  FFMA R8, R33, R22.reuse, R25 ;  /* 0x0000001621087223 */ /* 0x080fe20000000019 */
[----:B------:R-:W0:Y:S01]  /*2340*/  LDS.128 R16, [R63+0x370] ;  /* 0x000370003f107984 */ /* 0x000e220000000c00 */
[CC--:B------:R-:W-:Y:S01]  /*2350*/  FFMA R55, R9.reuse, R22.reuse, R55 ;  /* 0x0000001609377223 */ /* 0x0c0fe20000000037 */
[----:B------:R-:W-:Y:S01]  /*2360*/  FFMA R60, R9, R23, R60 ;  /* 0x00000017093c7223 */ /* 0x000fe2000000003c */
[----:B------:R-:W-:Y:S01]  /*2370*/  FFMA R56, R21, R13, R56 ;  /* 0x0000000d15387223 */ /* 0x000fe20000000038 */
[C---:B------:R-:W-:Y:S01]  /*2380*/  FFMA R59, R13.reuse, R22, R59 ;  /* 0x000000160d3b7223 */ /* 0x040fe2000000003b */
[-C--:B------:R-:W-:Y:S01]  /*2390*/  FFMA R12, R13, R23.reuse, R12 ;  /* 0x000000170d0c7223 */ /* 0x080fe2000000000c */
[----:B------:R-:W-:Y:S01]  /*23a0*/  FFMA R33, R33, R23, R61 ;  /* 0x0000001721217223 */ /* 0x000fe2000000003d */
[----:B0-----:R-:W-:Y:S01]  /*23b0*/  FFMA R36, R36, R16, R24 ;  /* 0x0000001024247223 */ /* 0x001fe20000000018 */
[C---:B------:R-:W-:Y:S01]  /*23c0*/  FFMA R57, R16.reuse, R37, R57 ;  /* 0x0000002510397223 */ /* 0x040fe20000000039 */
[----:B------:R-:W0:Y:S01]  /*23d0*/  LDS.128 R24, [R62+0x6c0] ;  /* 0x0006c0003e187984 */ /* 0x000e220000000c00 */
[C---:B------:R-:W-:Y:S01]  /*23e0*/  FFMA R38, R16.reuse, R38, R30 ;  /* 0x0000002610267223 */ /* 0x040fe2000000001e */
[----:B------:R-:W-:Y:S01]  /*23f0*/  FFMA R16, R16, R39, R31 ;  /* 0x0000002710107223 */ /* 0x000fe2000000001f */
[C---:B------:R-:W-:Y:S01]  /*2400*/  FFMA R37, R20.reuse, R9, R28 ;  /* 0x0000000914257223 */ /* 0x040fe2000000001c */
[----:B------:R-:W-:Y:S01]  /*2410*/  FFMA R39, R9, R21, R29 ;  /* 0x0000001509277223 */ /* 0x000fe2000000001d */
[C---:B------:R-:W-:Y:S01]  /*2420*/  FFMA R9, R20.reuse, R13, R58 ;  /* 0x0000000d14097223 */ /* 0x040fe2000000003a */
[----:B------:R-:W1:Y:S01]  /*2430*/  LDS.128 R28, [R62+0x7e0] ;  /* 0x0007e0003e1c7984 */ /* 0x000e620000000c00 */
[-C--:B------:R-:W-:Y:S01]  /*2440*/  FFMA R13, R20, R17.reuse, R36 ;  /* 0x00000011140d7223 */ /* 0x080fe20000000024 */
[-C--:B------:R-:W-:Y:S01]  /*2450*/  FFMA R20, R21, R17.reuse, R57 ;  /* 0x0000001115147223 */ /* 0x080fe20000000039 */
[----:B------:R-:W-:Y:S01]  /*2460*/  FFMA R21, R22, R17, R38 ;  /* 0x0000001116157223 */ /* 0x000fe20000000026 */
[----:B------:R-:W-:Y:S01]  /*2470*/  FFMA R17, R17, R23, R16 ;  /* 0x0000001711117223 */ /* 0x000fe20000000010 */
[----:B0-----:R-:W-:Y:S01]  /*2480*/  FFMA R57, R24, R34, R54 ;  /* 0x0000002218397223 */ /* 0x001fe20000000036 */
[C---:B------:R-:W-:Y:S01]  /*2490*/  FFMA R32, R34.reuse, R25, R32 ;  /* 0x0000001922207223 */ /* 0x040fe20000000020 */
[C---:B------:R-:W-:Y:S01]  /*24a0*/  FFMA R23, R34.reuse, R26, R8 ;  /* 0x0000001a22177223 */ /* 0x040fe20000000008 */
[----:B------:R-:W-:Y:S01]  /*24b0*/  FFMA R34, R34, R27, R33 ;  /* 0x0000001b22227223 */ /* 0x000fe20000000021 */
[----:B------:R-:W-:Y:S01]  /*24c0*/  FFMA R37, R24, R10, R37 ;  /* 0x0000000a18257223 */ /* 0x000fe20000000025 */
[C---:B------:R-:W-:Y:S01]  /*24d0*/  FFMA R8, R10.reuse, R25, R39 ;  /* 0x000000190a087223 */ /* 0x040fe20000000027 */
[----:B------:R-:W-:Y:S01]  /*24e0*/  FFMA R55, R10, R26, R55 ;  /* 0x0000001a0a377223 */ /* 0x000fe20000000037 */
[C---:B------:R-:W-:Y:S01]  /*24f0*/  FFMA R56, R25.reuse, R14, R56 ;  /* 0x0000000e19387223 */ /* 0x040fe20000000038 */
[-C--:B------:R-:W-:Y:S01]  /*2500*/  FFMA R13, R24, R18.reuse, R13 ;  /* 0x00000012180d7223 */ /* 0x080fe2000000000d */
[-C--:B------:R-:W-:Y:S01]  /*2510*/  FFMA R20, R25, R18.reuse, R20 ;  /* 0x0000001219147223 */ /* 0x080fe20000000014 */
[----:B------:R-:W-:Y:S01]  /*2520*/  FFMA R21, R26, R18, R21 ;  /* 0x000000121a157223 */ /* 0x000fe20000000015 */
[-C--:B------:R-:W-:Y:S01]  /*2530*/  FFMA R10, R10, R27.reuse, R60 ;  /* 0x0000001b0a0a7223 */ /* 0x080fe2000000003c */
[----:B------:R-:W-:Y:S01]  /*2540*/  FFMA R9, R24, R14, R9 ;  /* 0x0000000e18097223 */ /* 0x000fe20000000009 */
[C---:B------:R-:W-:Y:S01]  /*2550*/  FFMA R38, R14.reuse, R26, R59 ;  /* 0x0000001a0e267223 */ /* 0x040fe2000000003b */
[-C--:B------:R-:W-:Y:S01]  /*2560*/  FFMA R12, R14, R27.reuse, R12 ;  /* 0x0000001b0e0c7223 */ /* 0x080fe2000000000c */
[----:B------:R-:W-:Y:S01]  /*2570*/  FFMA R18, R18, R27, R17 ;  /* 0x0000001b12127223 */ /* 0x000fe20000000011 */
[C---:B-1----:R-:W-:Y:S01]  /*2580*/  FFMA R61, R35.reuse, R31, R34 ;  /* 0x0000001f233d7223 */ /* 0x042fe20000000022 */
[C---:B------:R-:W-:Y:S01]  /*2590*/  FFMA R60, R28.reuse, R35, R57 ;  /* 0x000000231c3c7223 */ /* 0x040fe20000000039 */
[C---:B------:R-:W-:Y:S01]  /*25a0*/  FFMA R59, R35.reuse, R29, R32 ;  /* 0x0000001d233b7223 */ /* 0x040fe20000000020 */
[-C--:B------:R-:W-:Y:S01]  /*25b0*/  FFMA R58, R35, R30.reuse, R23 ;  /* 0x0000001e233a7223 */ /* 0x080fe20000000017 */
[C---:B------:R-:W-:Y:S01]  /*25c0*/  FFMA R36, R28.reuse, R11, R37 ;  /* 0x0000000b1c247223 */ /* 0x040fe20000000025 */
[-C--:B------:R-:W-:Y:S01]  /*25d0*/  FFMA R34, R11, R30.reuse, R55 ;  /* 0x0000001e0b227223 */ /* 0x080fe20000000037 */
[----:B------:R-:W-:Y:S01]  /*25e0*/  FFMA R39, R29, R15, R56 ;  /* 0x0000000f1d277223 */ /* 0x000fe20000000038 */
[C---:B------:R-:W-:Y:S01]  /*25f0*/  FFMA R35, R11.reuse, R29, R8 ;  /* 0x0000001d0b237223 */ /* 0x040fe20000000008 */
[----:B------:R-:W-:Y:S01]  /*2600*/  FFMA R55, R11, R31, R10 ;  /* 0x0000001f0b377223 */ /* 0x000fe2000000000a */
[C---:B------:R-:W-:Y:S01]  /*2610*/  FFMA R54, R28.reuse, R15, R9 ;  /* 0x0000000f1c367223 */ /* 0x040fe20000000009 */
[C---:B------:R-:W-:Y:S01]  /*2620*/  FFMA R38, R15.reuse, R30, R38 ;  /* 0x0000001e0f267223 */ /* 0x040fe20000000026 */
[----:B------:R-:W-:Y:S01]  /*2630*/  FFMA R56, R15, R31, R12 ;  /* 0x0000001f0f387223 */ /* 0x000fe2000000000c */
[-C--:B------:R-:W-:Y:S01]  /*2640*/  FFMA R32, R28, R19.reuse, R13 ;  /* 0x000000131c207223 */ /* 0x080fe2000000000d */
[-C--:B------:R-:W-:Y:S01]  /*2650*/  FFMA R33, R29, R19.reuse, R20 ;  /* 0x000000131d217223 */ /* 0x080fe20000000014 */
[----:B------:R-:W-:Y:S01]  /*2660*/  FFMA R37, R30, R19, R21 ;  /* 0x000000131e257223 */ /* 0x000fe20000000015 */
[----:B------:R-:W-:-:S07]  /*2670*/  FFMA R57, R19, R31, R18 ;  /* 0x0000001f13397223 */ /* 0x000fce0000000012 */
.L_x_86:
[----:B------:R-:W-:Y:S01]  /*2680*/  HFMA2 R8, -RZ, RZ, 0, 6.866455078125e-05 ;  /* 0x00000480ff087431 */ /* 0x000fe200000001ff */
[----:B------:R-:W-:Y:S02]  /*2690*/  UIMAD UR11, UR10, 0x120, UR9 ;  /* 0x000001200a0b78a4 */ /* 0x000fe4000f8e0209 */
[----:B------:R-:W-:Y:S02]  /*26a0*/  ULEA UR12, UR10, UR8, 0x2 ;  /* 0x000000080a0c7291 */ /* 0x000fe4000f8e10ff */
[----:B------:R-:W-:Y:S02]  /*26b0*/  UIADD3 UR10, UPT, UPT, UR10, 0x8, URZ ;  /* 0x000000080a0a7890 */ /* 0x000fe4000fffe0ff */
[----:B------:R-:W-:Y:S02]  /*26c0*/  LEA R62, R0, UR11, 0x4 ;  /* 0x0000000b003e7c11 */ /* 0x000fe4000f8e20ff */
[----:B------:R-:W-:Y:S01]  /*26d0*/  UISETP.NE.AND UP0, UPT, UR10, 0x40, UPT ;  /* 0x000000400a00788c */ /* 0x000fe2000bf05270 */
[----:B------:R-:W-:-:S02]  /*26e0*/  IMAD R63, R53, R8, UR12 ;  /* 0x0000000c353f7e24 */ /* 0x000fc4000f8e0208 */
        /* <DEDUP_REMOVED lines=143> */
[----:B------:R-:W-:Y:S01]  /*2fe0*/  FFMA R57, R19, R31, R18 ;  /* 0x0000001f13397223 */ /* 0x000fe20000000012 */
[----:B------:R-:W-:Y:S06]  /*2ff0*/  BRA.U UP0, `(.L_x_86) ;  /* 0xfffffff500a07547 */ /* 0x000fec000b83ffff */
[----:B------:R-:W-:Y:S05]  /*3000*/  BRA `(.L_x_87) ;  /* 0x0000000c003c7947 */ /* 0x000fea0003800000 */
.L_x_85:
[----:B------:R-:W-:-:S09]  /*3010*/  UISETP.GE.AND UP0, UPT, UR8, UR12, UPT ;  /* 0x0000000c0800728c */ /* 0x000fd2000bf06270 */
[----:B------:R-:W-:Y:S05]  /*3020*/  BRA.U UP0, `(.L_x_87) ;  /* 0x0000000d00347547 */ /* 0x000fea000b800000 */
[----:B-12---:R-:W1:Y:S01]  /*3030*/  S2R R10, SR_CgaCtaId ;  /* 0x00000000000a7919 */ /* 0x006e620000008800 */
[----:B------:R-:W-:Y:S01]  /*3040*/  UISETP.LT.AND UP0, UPT, UR13, UR11, UPT ;  /* 0x0000000b0d00728c */ /* 0x000fe2000bf01270 */
[----:B0-----:R-:W-:Y:S01]  /*3050*/  MOV R8, 0x400 ;  /* 0x0000040000087802 */ /* 0x001fe20000000f00 */
[----:B------:R-:W-:Y:S02]  /*3060*/  UIMAD UR10, UR6, 0x4800, URZ ;  /* 0x00004800060a78a4 */ /* 0x000fe4000f8e02ff */
[----:B------:R-:W-:Y:S01]  /*3070*/  USEL UR9, UR13, UR11, !UP0 ;  /* 0x0000000b0d097287 */ /* 0x000fe2000c000000 */
[----:B------:R-:W-:Y:S01]  /*3080*/  IADD3 R9, PT, PT, R8, 0x4800, RZ ;  /* 0x0000480008097810 */ /* 0x000fe20007ffe0ff */
[----:B------:R-:W-:Y:S02]  /*3090*/  USHF.L.U32 UR11, UR6, 0x8, URZ ;  /* 0x00000008060b7899 */ /* 0x000fe400080006ff */
[----:B------:R-:W-:Y:S02]  /*30a0*/  UIMAD UR10, UR9, 0x120, -UR10 ;  /* 0x00000120090a78a4 */ /* 0x000fe4000f8e0a0a */
[----:B------:R-:W-:-:S02]  /*30b0*/  ULEA UR11, UR9, -UR11, 0x2 ;  /* 0x8000000b090b7291 */ /* 0x000fc4000f8e10ff */
[----:B------:R-:W-:Y:S02]  /*30c0*/  UIADD3 UR9, UPT, UPT, UR12, -UR8, URZ ;  /* 0x800000080c097290 */ /* 0x000fe4000fffe0ff */
[----:B------:R-:W-:Y:S02]  /*30d0*/  UPLOP3.LUT UP0, UPT, UPT, UPT, UPT, 0x80, 0x8 ;  /* 0x000000000008789c */ /* 0x000fe40003f0f070 */
[----:B------:R-:W-:Y:S01]  /*30e0*/  UISETP.GT.AND UP1, UPT, UR9, 0x3, UPT ;  /* 0x000000030900788c */ /* 0x000fe2000bf24270 */
[----:B------:R-:W-:Y:S02]  /*30f0*/  MOV R11, UR11 ;  /* 0x0000000b000b7c02 */ /* 0x000fe40008000f00 */
[C---:B-1----:R-:W-:Y:S02]  /*3100*/  LEA R8, R10.reuse, R8, 0x18 ;  /* 0x000000080a087211 */ /* 0x042fe400078ec0ff */
[----:B------:R-:W-:-:S03]  /*3110*/  LEA R9, R10, R9, 0x18 ;  /* 0x000000090a097211 */ /* 0x000fc600078ec0ff */
[----:B------:R-:W-:Y:S01]  /*3120*/  IMAD R10, R53, 0x480, R8 ;  /* 0x00000480350a7824 */ /* 0x000fe200078e0208 */
[----:B------:R-:W-:Y:S02]  /*3130*/  LEA R9, R0, R9, 0x4 ;  /* 0x0000000900097211 */ /* 0x000fe400078e20ff */
[----:B------:R-:W-:-:S04]  /*3140*/  MOV R8, UR10 ;  /* 0x0000000a00087c02 */ /* 0x000fc80008000f00 */
[----:B------:R-:W-:Y:S02]  /*3150*/  IADD3 R8, PT, PT, R9, 0x8, R8 ;  /* 0x0000000809087810 */ /* 0x000fe40007ffe008 */
[----:B------:R-:W-:Y:S01]  /*3160*/  IADD3 R9, PT, PT, R10, 0x240, R11 ;  /* 0x000002400a097810 */ /* 0x000fe20007ffe00b */
[----:B------:R-:W-:Y:S06]  /*3170*/  BRA.U !UP1, `(.L_x_88) ;  /* 0x00000005099c7547 */ /* 0x000fec000b800000 */
[----:B------:R-:W-:Y:S02]  /*3180*/  UIADD3 UR9, UPT, UPT, UR12, -0x3, URZ ;  /* 0xfffffffd0c097890 */ /* 0x000fe4000fffe0ff */
[----:B------:R-:W-:-:S11]  /*3190*/  UPLOP3.LUT UP0, UPT, UPT, UPT, UPT, 0x40, 0x4 ;  /* 0x000000000004789c */ /* 0x000fd60003f0e870 */
.L_x_89:
[----:B------:R-:W-:Y:S01]  /*31a0*/  LDS R25, [R9+-0x240] ;  /* 0xfffdc00009197984 */ /* 0x000fe20000000800 */
[----:B------:R-:W-:-:S03]  /*31b0*/  UIADD3 UR8, UPT, UPT, UR8, 0x4, URZ ;  /* 0x0000000408087890 */ /* 0x000fc6000fffe0ff */
[----:B------:R-:W0:Y:S01]  /*31c0*/  LDS R22, [R8+-0x8] ;  /* 0xfffff80008167984 */ /* 0x000e220000000800 */
[----:B------:R-:W-:-:S03]  /*31d0*/  UISETP.GE.AND UP1, UPT, UR8, UR9, UPT ;  /* 0x000000090800728c */ /* 0x000fc6000bf26270 */
[----:B------:R-:W1:Y:S04]  /*31e0*/  LDS R21, [R8+-0x4] ;  /* 0xfffffc0008157984 */ /* 0x000e680000000800 */
[----:B------:R-:W2:Y:S04]  /*31f0*/  LDS R20, [R8] ;  /* 0x0000000008147984 */ /* 0x000ea80000000800 */
[----:B------:R-:W3:Y:S04]  /*3200*/  LDS R19, [R8+0x4] ;  /* 0x0000040008137984 */ /* 0x000ee80000000800 */
[----:B------:R-:W4:Y:S04]  /*3210*/  LDS R24, [R9+-0x120] ;  /* 0xfffee00009187984 */ /* 0x000f280000000800 */
[----:B------:R-:W5:Y:S04]  /*3220*/  LDS R23, [R9] ;  /* 0x0000000009177984 */ /* 0x000f680000000800 */
[----:B------:R-:W5:Y:S04]  /*3230*/  LDS R18, [R9+0x120] ;  /* 0x0001200009127984 */ /* 0x000f680000000800 */
[----:B------:R-:W-:Y:S04]  /*3240*/  LDS R17, [R9+-0x23c] ;  /* 0xfffdc40009117984 */ /* 0x000fe80000000800 */
[----:B------:R-:W5:Y:S04]  /*3250*/  LDS R12, [R8+0x118] ;  /* 0x00011800080c7984 */ /* 0x000f680000000800 */
[----:B------:R-:W5:Y:S04]  /*3260*/  LDS R13, [R8+0x11c] ;  /* 0x00011c00080d7984 */ /* 0x000f680000000800 */
[----:B------:R-:W5:Y:S01]  /*3270*/  LDS R15, [R8+0x120] ;  /* 0x00012000080f7984 */ /* 0x000f620000000800 */
[----:B0-----:R-:W-:-:S03]  /*3280*/  FFMA R60, R25, R22, R60 ;  /* 0x00000016193c7223 */ /* 0x001fc6000000003c */
[----:B------:R-:W0:Y:S01]  /*3290*/  LDS R16, [R8+0x124] ;  /* 0x0001240008107984 */ /* 0x000e220000000800 */
[----:B-1----:R-:W-:-:S03]  /*32a0*/  FFMA R59, R25, R21, R59 ;  /* 0x00000015193b7223 */ /* 0x002fc6000000003b */
[----:B------:R-:W1:Y:S01]  /*32b0*/  LDS R10, [R9+-0x11c] ;  /* 0xfffee400090a7984 */ /* 0x000e620000000800 */
[----:B--2---:R-:W-:-:S03]  /*32c0*/  FFMA R58, R25, R20, R58 ;  /* 0x00000014193a7223 */ /* 0x004fc6000000003a */
[----:B------:R-:W2:Y:S01]  /*32d0*/  LDS R11, [R9+0x4] ;  /* 0x00000400090b7984 */ /* 0x000ea20000000800 */
[----:B---3--:R-:W-:-:S03]  /*32e0*/  FFMA R61, R25, R19, R61 ;  /* 0x00000013193d7223 */ /* 0x008fc6000000003d */
[----:B------:R-:W3:Y:S01]  /*32f0*/  LDS R14, [R9+0x124] ;  /* 0x00012400090e7984 */ /* 0x000ee20000000800 */
[----:B----4-:R-:W-:Y:S01]  /*3300*/  FFMA R36, R22, R24, R36 ;  /* 0x0000001816247223 */ /* 0x010fe20000000024 */
[C---:B------:R-:W-:Y:S01]  /*3310*/  FFMA R35, R24.reuse, R21, R35 ;  /* 0x0000001518237223 */ /* 0x040fe20000000023 */
[-C--:B------:R-:W-:Y:S01]  /*3320*/  FFMA R34, R24, R20.reuse, R34 ;  /* 0x0000001418227223 */ /* 0x080fe20000000022 */
[-C--:B-----5:R-:W-:Y:S01]  /*3330*/  FFMA R54, R22, R23.reuse, R54 ;  /* 0x0000001716367223 */ /* 0x0a0fe20000000036 */
[----:B------:R-:W-:Y:S01]  /*3340*/  FFMA R39, R21, R23, R39 ;  /* 0x0000001715277223 */ /* 0x000fe20000000027 */
[----:B------:R-:W-:Y:S01]  /*3350*/  FFMA R38, R23, R20, R38 ;  /* 0x0000001417267223 */ /* 0x000fe20000000026 */
[-C--:B------:R-:W-:Y:S01]  /*3360*/  FFMA R55, R24, R19.reuse, R55 ;  /* 0x0000001318377223 */ /* 0x080fe20000000037 */
[-C--:B------:R-:W-:Y:S01]  /*3370*/  FFMA R22, R22, R18.reuse, R32 ;  /* 0x0000001216167223 */ /* 0x080fe20000000020 */
[-C--:B------:R-:W-:Y:S01]  /*3380*/  FFMA R21, R21, R18.reuse, R33 ;  /* 0x0000001215157223 */ /* 0x080fe20000000021 */
[----:B------:R-:W-:Y:S01]  /*3390*/  FFMA R20, R20, R18, R37 ;  /* 0x0000001214147223 */ /* 0x000fe20000000025 */
[-C--:B------:R-:W-:Y:S01]  /*33a0*/  FFMA R23, R23, R19.reuse, R56 ;  /* 0x0000001317177223 */ /* 0x080fe20000000038 */
[----:B------:R-:W-:Y:S01]  /*33b0*/  FFMA R18, R18, R19, R57 ;  /* 0x0000001312127223 */ /* 0x000fe20000000039 */
[----:B------:R-:W-:Y:S01]  /*33c0*/  LDS R25, [R8+0x238] ;  /* 0x0002380008197984 */ /* 0x000fe20000000800 */
[----:B------:R-:W-:-:S03]  /*33d0*/  FFMA R60, R17, R12, R60 ;  /* 0x0000000c113c7223 */ /* 0x000fc6000000003c */
[----:B------:R-:W-:Y:S01]  /*33e0*/  LDS R27, [R8+0x240] ;  /* 0x00024000081b7984 */ /* 0x000fe20000000800 */
[----:B------:R-:W-:-:S03]  /*33f0*/  FFMA R59, R17, R13, R59 ;  /* 0x0000000d113b7223 */ /* 0x000fc6000000003b */
[----:B------:R-:W4:Y:S01]  /*3400*/  LDS R28, [R9+0x8] ;  /* 0x00000800091c7984 */ /* 0x000f220000000800 */
[----:B------:R-:W-:-:S03]  /*3410*/  FFMA R58, R17, R15, R58 ;  /* 0x0000000f113a7223 */ /* 0x000fc6000000003a */
[----:B------:R-:W5:Y:S01]  /*3420*/  LDS R19, [R9+-0x238] ;  /* 0xfffdc80009137984 */ /* 0x000f620000000800 */
[----:B0-----:R-:W-:-:S03]  /*3430*/  FFMA R61, R17, R16, R61 ;  /* 0x00000010113d7223 */ /* 0x001fc6000000003d */
[----:B------:R-:W0:Y:S01]  /*3440*/  LDS R26, [R8+0x244] ;  /* 0x00024400081a7984 */ /* 0x000e220000000800 */
[----:B-1----:R-:W-:-:S03]  /*3450*/  FFMA R36, R12, R10, R36 ;  /* 0x0000000a0c247223 */ /* 0x002fc60000000024 */
[----:B------:R-:W1:Y:S01]  /*3460*/  LDS R17, [R8+0x23c] ;  /* 0x00023c0008117984 */ /* 0x000e620000000800 */
[C---:B------:R-:W-:Y:S01]  /*3470*/  FFMA R35, R10.reuse, R13, R35 ;  /* 0x0000000d0a237223 */ /* 0x040fe20000000023 */
[----:B------:R-:W-:Y:S01]  /*3480*/  FFMA R34, R10, R15, R34 ;  /* 0x0000000f0a227223 */ /* 0x000fe20000000022 */
[CC--:B--2---:R-:W-:Y:S01]  /*3490*/  FFMA R54, R12.reuse, R11.reuse, R54 ;  /* 0x0000000b0c367223 */ /* 0x0c4fe20000000036 */
[----:B------:R-:W2:Y:S01]  /*34a0*/  LDS R24, [R9+-0x118] ;  /* 0xfffee80009187984 */ /* 0x000ea20000000800 */
[----:B------:R-:W-:Y:S01]  /*34b0*/  FFMA R39, R13, R11, R39 ;  /* 0x0000000b0d277223 */ /* 0x000fe20000000027 */
[C---:B------:R-:W-:Y:S01]  /*34c0*/  FFMA R38, R11.reuse, R15, R38 ;  /* 0x0000000f0b267223 */ /* 0x040fe20000000026 */
[----:B------:R-:W-:Y:S01]  /*34d0*/  FFMA R23, R11, R16, R23 ;  /* 0x000000100b177223 */ /* 0x000fe20000000017 */
[----:B------:R-:W2:Y:S01]  /*34e0*/  LDS R29, [R9+0x128] ;  /* 0x00012800091d7984 */ /* 0x000ea20000000800 */
[----:B---3--:R-:W-:Y:S01]  /*34f0*/  FFMA R22, R12, R14, R22 ;  /* 0x0000000e0c167223 */ /* 0x008fe20000000016 */
[----:B------:R-:W-:Y:S01]  /*3500*/  FFMA R55, R10, R16, R55 ;  /* 0x000000100a377223 */ /* 0x000fe20000000037 */
[-C--:B------:R-:W-:Y:S01]  /*3510*/  FFMA R21, R13, R14.reuse, R21 ;  /* 0x0000000e0d157223 */ /* 0x080fe20000000015 */
[----:B------:R-:W-:Y:S01]  /*3520*/  LDS R32, [R8+0x358] ;  /* 0x0003580008207984 */ /* 0x000fe20000000800 */
[----:B------:R-:W-:Y:S01]  /*3530*/  FFMA R20, R15, R14, R20 ;  /* 0x0000000e0f147223 */ /* 0x000fe20000000014 */
[----:B------:R-:W-:-:S02]  /*3540*/  FFMA R18, R14, R16, R18 ;  /* 0x000000100e127223 */ /* 0x000fc40000000012 */
[----:B------:R-:W-:Y:S04]  /*3550*/  LDS R33, [R8+0x35c] ;  /* 0x00035c0008217984 */ /* 0x000fe80000000800 */
[----:B------:R-:W-:Y:S04]  /*3560*/  LDS R37, [R8+0x360] ;  /* 0x0003600008257984 */ /* 0x000fe80000000800 */
[----:B------:R-:W3:Y:S04]  /*3570*/  LDS R56, [R9+0xc] ;  /* 0x00000c0009387984 */ /* 0x000ee80000000800 */
[----:B------:R-:W3:Y:S01]  /*3580*/  LDS R12, [R9+-0x234] ;  /* 0xfffdcc00090c7984 */ /* 0x000ee20000000800 */
[----:B----4-:R-:W-:Y:S01]  /*3590*/  FFMA R54, R25, R28, R54 ;  /* 0x0000001c19367223 */ /* 0x010fe20000000036 */
[----:B------:R-:W-:-:S02]  /*35a0*/  FFMA R38, R28, R27, R38 ;  /* 0x0000001b1c267223 */ /* 0x000fc40000000026 */
[----:B------:R4:W3:Y:S01]  /*35b0*/  LDS R57, [R8+0x364] ;  /* 0x0003640008397984 */ /* 0x0008e20000000800 */
[C---:B-----5:R-:W-:Y:S01]  /*35c0*/  FFMA R60, R19.reuse, R25, R60 ;  /* 0x00000019133c7223 */ /* 0x060fe2000000003c */
[C---:B------:R-:W-:Y:S02]  /*35d0*/  FFMA R58, R19.reuse, R27, R58 ;  /* 0x0000001b133a7223 */ /* 0x040fe4000000003a */
[----:B------:R-:W5:Y:S01]  /*35e0*/  LDS R11, [R9+-0x114] ;  /* 0xfffeec00090b7984 */ /* 0x000f620000000800 */
[-C--:B0-----:R-:W-:Y:S01]  /*35f0*/  FFMA R61, R19, R26.reuse, R61 ;  /* 0x0000001a133d7223 */ /* 0x081fe2000000003d */
[----:B------:R-:W-:Y:S02]  /*3600*/  FFMA R23, R28, R26, R23 ;  /* 0x0000001a1c177223 */ /* 0x000fe40000000017 */
[----:B------:R0:W5:Y:S01]  /*3610*/  LDS R10, [R9+0x12c] ;  /* 0x00012c00090a7984 */ /* 0x0001620000000800 */
[----:B-1----:R-:W-:Y:S01]  /*3620*/  FFMA R39, R17, R28, R39 ;  /* 0x0000001c11277223 */ /* 0x002fe20000000027 */
[-C--:B------:R-:W-:Y:S01]  /*3630*/  FFMA R59, R19, R17.reuse, R59 ;  /* 0x00000011133b7223 */ /* 0x080fe2000000003b */
[----:B----4-:R-:W-:Y:S01]  /*3640*/  IADD3 R8, PT, PT, R8, 0x480, RZ ;  /* 0x0000048008087810 */ /* 0x010fe20007ffe0ff */
[C---:B--2---:R-:W-:Y:S01]  /*3650*/  FFMA R36, R25.reuse, R24, R36 ;  /* 0x0000001819247223 */ /* 0x044fe20000000024 */
[C---:B------:R-:W-:Y:S01]  /*3660*/  FFMA R35, R24.reuse, R17, R35 ;  /* 0x0000001118237223 */ /* 0x040fe20000000023 */
[C---:B------:R-:W-:Y:S01]  /*3670*/  FFMA R34, R24.reuse, R27, R34 ;  /* 0x0000001b18227223 */ /* 0x040fe20000000022 */
[-C--:B------:R-:W-:Y:S01]  /*3680*/  FFMA R55, R24, R26.reuse, R55 ;  /* 0x0000001a18377223 */ /* 0x080fe20000000037 */
[-C--:B------:R-:W-:Y:S01]  /*3690*/  FFMA R22, R25, R29.reuse, R22 ;  /* 0x0000001d19167223 */ /* 0x080fe20000000016 */
[-C--:B------:R-:W-:Y:S01]  /*36a0*/  FFMA R21, R17, R29.reuse, R21 ;  /* 0x0000001d11157223 */ /* 0x080fe20000000015 */
[----:B------:R-:W-:Y:S01]  /*36b0*/  FFMA R20, R27, R29, R20 ;  /* 0x0000001d1b147223 */ /* 0x000fe20000000014 */
[----:B------:R-:W-:Y:S01]  /*36c0*/  FFMA R18, R29, R26, R18 ;  /* 0x0000001a1d127223 */ /* 0x000fe20000000012 */
[----:B0-----:R-:W-:Y:S01]  /*36d0*/  IADD3 R9, PT, PT, R9, 0x10, RZ ;  /* 0x0000001009097810 */ /* 0x001fe20007ffe0ff */
[-C--:B---3--:R-:W-:Y:S01]  /*36e0*/  FFMA R54, R32, R56.reuse, R54 ;  /* 0x0000003820367223 */ /* 0x088fe20000000036 */
[----:B------:R-:W-:Y:S01]  /*36f0*/  FFMA R39, R33, R56, R39 ;  /* 0x0000003821277223 */ /* 0x000fe20000000027 */
[----:B------:R-:W-:Y:S01]  /*3700*/  FFMA R38, R56, R37, R38 ;  /* 0x0000002538267223 */ /* 0x000fe20000000026 */
[C---:B------:R-:W-:Y:S01]  /*3710*/  FFMA R60, R12.reuse, R32, R60 ;  /* 0x000000200c3c7223 */ /* 0x040fe2000000003c */
[C---:B------:R-:W-:Y:S01]  /*3720*/  FFMA R59, R12.reuse, R33, R59 ;  /* 0x000000210c3b7223 */ /* 0x040fe2000000003b */
[C---:B------:R-:W-:Y:S01]  /*3730*/  FFMA R58, R12.reuse, R37, R58 ;  /* 0x000000250c3a7223 */ /* 0x040fe2000000003a */
[-C--:B------:R-:W-:Y:S01]  /*3740*/  FFMA R61, R12, R57.reuse, R61 ;  /* 0x000000390c3d7223 */ /* 0x080fe2000000003d */
[----:B------:R-:W-:Y:S01]  /*3750*/  FFMA R56, R56, R57, R23 ;  /* 0x0000003938387223 */ /* 0x000fe20000000017 */
[C---:B-----5:R-:W-:Y:S01]  /*3760*/  FFMA R36, R32.reuse, R11, R36 ;  /* 0x0000000b20247223 */ /* 0x060fe20000000024 */
[C---:B------:R-:W-:Y:S01]  /*3770*/  FFMA R35, R11.reuse, R33, R35 ;  /* 0x000000210b237223 */ /* 0x040fe20000000023 */
[C---:B------:R-:W-:Y:S01]  /*3780*/  FFMA R34, R11.reuse, R37, R34 ;  /* 0x000000250b227223 */ /* 0x040fe20000000022 */
[-C--:B------:R-:W-:Y:S01]  /*3790*/  FFMA R55, R11, R57.reuse, R55 ;  /* 0x000000390b377223 */ /* 0x080fe20000000037 */
[-C--:B------:R-:W-:Y:S01]  /*37a0*/  FFMA R32, R32, R10.reuse, R22 ;  /* 0x0000000a20207223 */ /* 0x080fe20000000016 */
[-C--:B------:R-:W-:Y:S01]  /*37b0*/  FFMA R33, R33, R10.reuse, R21 ;  /* 0x0000000a21217223 */ /* 0x080fe20000000015 */
[----:B------:R-:W-:Y:S01]  /*37c0*/  FFMA R37, R37, R10, R20 ;  /* 0x0000000a25257223 */ /* 0x000fe20000000014 */
[----:B------:R-:W-:Y:S01]  /*37d0*/  FFMA R57, R10, R57, R18 ;  /* 0x000000390a397223 */ /* 0x000fe20000000012 */
[----:B------:R-:W-:Y:S06]  /*37e0*/  BRA.U !UP1, `(.L_x_89) ;  /* 0xfffffff9096c7547 */ /* 0x000fec000b83ffff */
.L_x_88:
[----:B------:R-:W-:-:S04]  /*37f0*/  UIADD3 UR9, UPT, UPT, UR12, -UR8, URZ ;  /* 0x800000080c097290 */ /* 0x000fc8000fffe0ff */
[----:B------:R-:W-:-:S09]  /*3800*/  UISETP.GT.AND UP1, UPT, UR9, 0x1, UPT ;  /* 0x000000010900788c */ /* 0x000fd2000bf24270 */
[----:B------:R-:W-:Y:S05]  /*3810*/  BRA.U !UP1, `(.L_x_90) ;  /* 0x0000000109d07547 */ /* 0x000fea000b800000 */
[----:B------:R-:W-:Y:S01]  /*3820*/  LDS R25, [R9+-0x240] ;  /* 0xfffdc00009197984 */ /* 0x000fe20000000800 */
[----:B------:R-:W-:Y:S02]  /*3830*/  UIADD3 UR8, UPT, UPT, UR8, 0x2, URZ ;  /* 0x0000000208087890 */ /* 0x000fe4000fffe0ff */
[----:B------:R-:W-:Y:S01]  /*3840*/  UPLOP3.LUT UP0, UPT, UPT, UPT, UPT, 0x40, 0x4 ;  /* 0x000000000004789c */ /* 0x000fe20003f0e870 */
[----:B------:R-:W0:Y:S04]  /*3850*/  LDS R22, [R8+-0x8] ;  /* 0xfffff80008167984 */ /* 0x000e280000000800 */
        /* <DEDUP_REMOVED lines=11> */
[----:B------:R0:W5:Y:S01]  /*3910*/  LDS R11, [R8+0x124] ;  /* 0x00012400080b7984 */ /* 0x0001620000000800 */
[----:B-1----:R-:W-:-:S03]  /*3920*/  FFMA R59, R25, R21, R59 ;  /* 0x00000015193b7223 */ /* 0x002fc6000000003b */
[----:B------:R-:W1:Y:S01]  /*3930*/  LDS R16, [R9+-0x11c] ;  /* 0xfffee40009107984 */ /* 0x000e620000000800 */
[----:B--2---:R-:W-:-:S03]  /*3940*/  FFMA R58, R25, R20, R58 ;  /* 0x00000014193a7223 */ /* 0x004fc6000000003a */
[----:B------:R-:W2:Y:S01]  /*3950*/  LDS R15, [R9+0x4] ;  /* 0x00000400090f7984 */ /* 0x000ea20000000800 */
[----:B---3--:R-:W-:Y:S01]  /*3960*/  FFMA R61, R25, R19, R61 ;  /* 0x00000013193d7223 */ /* 0x008fe2000000003d */
[----:B0-----:R-:W-:Y:S02]  /*3970*/  IADD3 R8, PT, PT, R8, 0x240, RZ ;  /* 0x0000024008087810 */ /* 0x001fe40007ffe0ff */
[----:B------:R0:W3:Y:S01]  /*3980*/  LDS R10, [R9+0x124] ;  /* 0x00012400090a7984 */ /* 0x0000e20000000800 */
[----:B----4-:R-:W-:Y:S01]  /*3990*/  FFMA R36, R22, R24, R36 ;  /* 0x0000001816247223 */ /* 0x010fe20000000024 */
[C---:B------:R-:W-:Y:S01]  /*39a0*/  FFMA R35, R24.reuse, R21, R35 ;  /* 0x0000001518237223 */ /* 0x040fe20000000023 */
[CC--:B------:R-:W-:Y:S01]  /*39b0*/  FFMA R34, R24.reuse, R20.reuse, R34 ;  /* 0x0000001418227223 */ /* 0x0c0fe20000000022 */
[----:B------:R-:W-:Y:S01]  /*39c0*/  FFMA R55, R24, R19, R55 ;  /* 0x0000001318377223 */ /* 0x000fe20000000037 */
[CC--:B-----5:R-:W-:Y:S01]  /*39d0*/  FFMA R54, R22.reuse, R23.reuse, R54 ;  /* 0x0000001716367223 */ /* 0x0e0fe20000000036 */
[----:B------:R-:W-:Y:S01]  /*39e0*/  FFMA R39, R21, R23, R39 ;  /* 0x0000001715277223 */ /* 0x000fe20000000027 */
[C---:B------:R-:W-:Y:S01]  /*39f0*/  FFMA R38, R23.reuse, R20, R38 ;  /* 0x0000001417267223 */ /* 0x040fe20000000026 */
[-C--:B------:R-:W-:Y:S01]  /*3a00*/  FFMA R56, R23, R19.reuse, R56 ;  /* 0x0000001317387223 */ /* 0x080fe20000000038 */
[-C--:B------:R-:W-:Y:S01]  /*3a10*/  FFMA R32, R22, R18.reuse, R32 ;  /* 0x0000001216207223 */ /* 0x080fe20000000020 */
[-C--:B------:R-:W-:Y:S01]  /*3a20*/  FFMA R33, R21, R18.reuse, R33 ;  /* 0x0000001215217223 */ /* 0x080fe20000000021 */
[----:B------:R-:W-:Y:S01]  /*3a30*/  FFMA R37, R20, R18, R37 ;  /* 0x0000001214257223 */ /* 0x000fe20000000025 */
[----:B------:R-:W-:Y:S01]  /*3a40*/  FFMA R57, R18, R19, R57 ;  /* 0x0000001312397223 */ /* 0x000fe20000000039 */
[----:B0-----:R-:W-:Y:S01]  /*3a50*/  IADD3 R9, PT, PT, R9, 0x8, RZ ;  /* 0x0000000809097810 */ /* 0x001fe20007ffe0ff */
[C---:B------:R-:W-:Y:S01]  /*3a60*/  FFMA R60, R17.reuse, R14, R60 ;  /* 0x0000000e113c7223 */ /* 0x040fe2000000003c */
[C---:B------:R-:W-:Y:S01]  /*3a70*/  FFMA R59, R17.reuse, R13, R59 ;  /* 0x0000000d113b7223 */ /* 0x040fe2000000003b */
[C---:B------:R-:W-:Y:S01]  /*3a80*/  FFMA R58, R17.reuse, R12, R58 ;  /* 0x0000000c113a7223 */ /* 0x040fe2000000003a */
[----:B------:R-:W-:Y:S01]  /*3a90*/  FFMA R61, R17, R11, R61 ;  /* 0x0000000b113d7223 */ /* 0x000fe2000000003d */
[----:B-1----:R-:W-:Y:S01]  /*3aa0*/  FFMA R36, R14, R16, R36 ;  /* 0x000000100e247223 */ /* 0x002fe20000000024 */
[C---:B------:R-:W-:Y:S01]  /*3ab0*/  FFMA R35, R16.reuse, R13, R35 ;  /* 0x0000000d10237223 */ /* 0x040fe20000000023 */
[CC--:B------:R-:W-:Y:S01]  /*3ac0*/  FFMA R34, R16.reuse, R12.reuse, R34 ;  /* 0x0000000c10227223 */ /* 0x0c0fe20000000022 */
[----:B------:R-:W-:Y:S01]  /*3ad0*/  FFMA R55, R16, R11, R55 ;  /* 0x0000000b10377223 */ /* 0x000fe20000000037 */
[CC--:B--2---:R-:W-:Y:S01]  /*3ae0*/  FFMA R54, R14.reuse, R15.reuse, R54 ;  /* 0x0000000f0e367223 */ /* 0x0c4fe20000000036 */
[----:B------:R-:W-:Y:S01]  /*3af0*/  FFMA R39, R13, R15, R39 ;  /* 0x0000000f0d277223 */ /* 0x000fe20000000027 */
[C---:B------:R-:W-:Y:S01]  /*3b00*/  FFMA R38, R15.reuse, R12, R38 ;  /* 0x0000000c0f267223 */ /* 0x040fe20000000026 */
[-C--:B------:R-:W-:Y:S01]  /*3b10*/  FFMA R56, R15, R11.reuse, R56 ;  /* 0x0000000b0f387223 */ /* 0x080fe20000000038 */
[-C--:B---3--:R-:W-:Y:S01]  /*3b20*/  FFMA R32, R14, R10.reuse, R32 ;  /* 0x0000000a0e207223 */ /* 0x088fe20000000020 */
[-C--:B------:R-:W-:Y:S01]  /*3b30*/  FFMA R33, R13, R10.reuse, R33 ;  /* 0x0000000a0d217223 */ /* 0x080fe20000000021 */
[----:B------:R-:W-:Y:S01]  /*3b40*/  FFMA R37, R12, R10, R37 ;  /* 0x0000000a0c257223 */ /* 0x000fe20000000025 */
[----:B------:R-:W-:-:S07]  /*3b50*/  FFMA R57, R10, R11, R57 ;  /* 0x0000000b0a397223 */ /* 0x000fce0000000039 */
.L_x_90:
[----:B------:R-:W-:-:S09]  /*3b60*/  UISETP.LT.OR UP0, UPT, UR8, UR12, UP0 ;  /* 0x0000000c0800728c */ /* 0x000fd20008701670 */
[----:B------:R-:W-:Y:S05]  /*3b70*/  BRA.U !UP0, `(.L_x_87) ;  /* 0x0000000108607547 */ /* 0x000fea000b800000 */
[----:B------:R-:W-:Y:S04]  /*3b80*/  LDS R11, [R9+-0x240] ;  /* 0xfffdc000090b7984 */ /* 0x000fe80000000800 */
[----:B------:R-:W0:Y:S04]  /*3b90*/  LDS R13, [R8+-0x8] ;  /* 0xfffff800080d7984 */ /* 0x000e280000000800 */
[----:B------:R-:W1:Y:S04]  /*3ba0*/  LDS R12, [R8+-0x4] ;  /* 0xfffffc00080c7984 */ /* 0x000e680000000800 */
[----:B------:R-:W2:Y:S04]  /*3bb0*/  LDS R17, [R8] ;  /* 0x0000000008117984 */ /* 0x000ea80000000800 */
[----:B------:R-:W3:Y:S04]  /*3bc0*/  LDS R16, [R8+0x4] ;  /* 0x0000040008107984 */ /* 0x000ee80000000800 */
[----:B------:R-:W4:Y:S04]  /*3bd0*/  LDS R10, [R9+-0x120] ;  /* 0xfffee000090a7984 */ /* 0x000f280000000800 */
[----:B------:R-:W5:Y:S04]  /*3be0*/  LDS R15, [R9] ;  /* 0x00000000090f7984 */ /* 0x000f680000000800 */
[----:B------:R-:W5:Y:S01]  /*3bf0*/  LDS R14, [R9+0x120] ;  /* 0x00012000090e7984 */ /* 0x000f620000000800 */
[C---:B0-----:R-:W-:Y:S01]  /*3c00*/  FFMA R60, R11.reuse, R13, R60 ;  /* 0x0000000d0b3c7223 */ /* 0x041fe2000000003c */
[C---:B-1----:R-:W-:Y:S01]  /*3c10*/  FFMA R59, R11.reuse, R12, R59 ;  /* 0x0000000c0b3b7223 */ /* 0x042fe2000000003b */
[CC--:B--2---:R-:W-:Y:S01]  /*3c20*/  FFMA R58, R11.reuse, R17.reuse, R58 ;  /* 0x000000110b3a7223 */ /* 0x0c4fe2000000003a */
[----:B---3--:R-:W-:Y:S01]  /*3c30*/  FFMA R61, R11, R16, R61 ;  /* 0x000000100b3d7223 */ /* 0x008fe2000000003d */
[C---:B----4-:R-:W-:Y:S01]  /*3c40*/  FFMA R36, R13.reuse, R10, R36 ;  /* 0x0000000a0d247223 */ /* 0x050fe20000000024 */
[C---:B------:R-:W-:Y:S01]  /*3c50*/  FFMA R35, R10.reuse, R12, R35 ;  /* 0x0000000c0a237223 */ /* 0x040fe20000000023 */
[C---:B------:R-:W-:Y:S01]  /*3c60*/  FFMA R34, R10.reuse, R17, R34 ;  /* 0x000000110a227223 */ /* 0x040fe20000000022 */
[-C--:B------:R-:W-:Y:S01]  /*3c70*/  FFMA R55, R10, R16.reuse, R55 ;  /* 0x000000100a377223 */ /* 0x080fe20000000037 */
[-C--:B-----5:R-:W-:Y:S01]  /*3c80*/  FFMA R54, R13, R15.reuse, R54 ;  /* 0x0000000f0d367223 */ /* 0x0a0fe20000000036 */
[C---:B------:R-:W-:Y:S01]  /*3c90*/  FFMA R39, R12.reuse, R15, R39 ;  /* 0x0000000f0c277223 */ /* 0x040fe20000000027 */
[C---:B------:R-:W-:Y:S01]  /*3ca0*/  FFMA R38, R15.reuse, R17, R38 ;  /* 0x000000110f267223 */ /* 0x040fe20000000026 */
[----:B------:R-:W-:Y:S01]  /*3cb0*/  FFMA R56, R15, R16, R56 ;  /* 0x000000100f387223 */ /* 0x000fe20000000038 */
[-C--:B------:R-:W-:Y:S01]  /*3cc0*/  FFMA R32, R13, R14.reuse, R32 ;  /* 0x0000000e0d207223 */ /* 0x080fe20000000020 */
[-C--:B------:R-:W-:Y:S01]  /*3cd0*/  FFMA R33, R12, R14.reuse, R33 ;  /* 0x0000000e0c217223 */ /* 0x080fe20000000021 */
[----:B------:R-:W-:Y:S01]  /*3ce0*/  FFMA R37, R17, R14, R37 ;  /* 0x0000000e11257223 */ /* 0x000fe20000000025 */
[----:B------:R-:W-:-:S07]  /*3cf0*/  FFMA R57, R14, R16, R57 ;  /* 0x000000100e397223 */ /* 0x000fce0000000039 */
.L_x_87:
[----:B------:R-:W-:Y:S01]  /*3d00*/  BAR.SYNC.DEFER_BLOCKING 0x0 ;  /* 0x0000000000007b1d */ /* 0x000fe20000010000 */
[----:B------:R-:W-:Y:S02]  /*3d10*/  UISETP.NE.AND UP0, UPT, UR6, UR7, UPT ;  /* 0x000000070600728c */ /* 0x000fe4000bf05270 */
[----:B------:R-:W-:-:S07]  /*3d20*/  UIADD3 UR8, UPT, UPT, UR6, 0x1, URZ ;  /* 0x0000000106087890 */ /* 0x000fce000fffe0ff */
[----:B------:R-:W-:Y:S01]  /*3d30*/  UMOV UR6, UR8 ;  /* 0x0000000800067c82 */ /* 0x000fe20008000000 */
[----:B------:R-:W-:Y:S05]  /*3d40*/  BRA.U UP0, `(.L_x_91) ;  /* 0xffffffc500e07547 */ /* 0x000fea000b83ffff */
.L_x_58:
[----:B--2---:R-:W2:Y:S01]  /*3d50*/  LDC.64 R2, c[0x0][0x380] ;  /* 0x0000e000ff027b82 */ /* 0x004ea20000000a00 */
[----:B------:R-:W-:Y:S02]  /*3d60*/  UIADD3 UR7, UPT, UPT, UR5, 0x40, URZ ;  /* 0x0000004005077890 */ /* 0x000fe4000fffe0ff */
[----:B------:R-:W-:-:S04]  /*3d70*/  UIADD3 UR6, UPT, UPT, UR4, 0x40, URZ ;  /* 0x0000004004067890 */ /* 0x000fc8000fffe0ff */
[----:B--2---:R-:W-:Y:S02]  /*3d80*/  ISETP.LT.AND P0, PT, R3, UR7, PT ;  /* 0x0000000703007c0c */ /* 0x004fe4000bf01270 */
[----:B------:R-:W-:-:S13]  /*3d90*/  ISETP.GE.AND P1, PT, R2, UR6, PT ;  /* 0x0000000602007c0c */ /* 0x000fda000bf26270 */
[----:B------:R-:W-:Y:S05]  /*3da0*/  @!P0 BRA P1, `(.L_x_92) ;  /* 0x0000000000f08947 */ /* 0x000fea0000800000 */
[----:B01----:R-:W0:Y:S01]  /*3db0*/  LDC.64 R4, c[0x0][0x3a0] ;  /* 0x0000e800ff047b82 */ /* 0x003e220000000a00 */
[----:B------:R-:W-:Y:S02]  /*3dc0*/  LEA R0, R0, UR5, 0x2 ;  /* 0x0000000500007c11 */ /* 0x000fe4000f8e10ff */
[----:B------:R-:W-:Y:S02]  /*3dd0*/  LEA R53, R53, UR4, 0x2 ;  /* 0x0000000435357c11 */ /* 0x000fe4000f8e10ff */
[CC--:B------:R-:W-:Y:S02]  /*3de0*/  ISETP.GE.AND P3, PT, R0.reuse, R3.reuse, PT ;  /* 0x000000030000720c */ /* 0x0c0fe40003f66270 */
[----:B------:R-:W-:Y:S01]  /*3df0*/  IADD3 R6, PT, PT, R0, 0x1, RZ ;  /* 0x0000000100067810 */ /* 0x000fe20007ffe0ff */
[----:B------:R-:W-:Y:S01]  /*3e00*/  IMAD R12, R2, UR17, R53 ;  /* 0x00000011020c7c24 */ /* 0x000fe2000f8e0235 */
[CC--:B------:R-:W-:Y:S02]  /*3e10*/  ISETP.LT.AND P3, PT, R53.reuse, R2.reuse, !P3 ;  /* 0x000000023500720c */ /* 0x0c0fe40005f61270 */
[-C--:B------:R-:W-:Y:S01]  /*3e20*/  ISETP.GE.AND P2, PT, R6, R3.reuse, PT ;  /* 0x000000030600720c */ /* 0x080fe20003f46270 */
[-C--:B------:R-:W-:Y:S01]  /*3e30*/  IMAD R7, R12, R3.reuse, R0 ;  /* 0x000000030c077224 */ /* 0x080fe200078e0200 */
[----:B------:R-:W-:Y:S01]  /*3e40*/  IADD3 R8, PT, PT, R0, 0x2, RZ ;  /* 0x0000000200087810 */ /* 0x000fe20007ffe0ff */
[----:B------:R-:W-:Y:S01]  /*3e50*/  IMAD R9, R12, R3, R3 ;  /* 0x000000030c097224 */ /* 0x000fe200078e0203 */
[----:B------:R-:W-:-:S02]  /*3e60*/  ISETP.GE.OR P5, PT, R53, R2, P2 ;  /* 0x000000023500720c */ /* 0x000fc400017a6670 */
[----:B------:R-:W-:Y:S02]  /*3e70*/  IADD3 R10, PT, PT, R0, 0x3, RZ ;  /* 0x00000003000a7810 */ /* 0x000fe40007ffe0ff */
[-C--:B------:R-:W-:Y:S02]  /*3e80*/  ISETP.GE.AND P1, PT, R8, R3.reuse, PT ;  /* 0x000000030800720c */ /* 0x080fe40003f26270 */
[----:B------:R-:W-:Y:S02]  /*3e90*/  ISETP.GE.AND P0, PT, R10, R3, PT ;  /* 0x000000030a00720c */ /* 0x000fe40003f06270 */
[----:B------:R-:W-:Y:S01]  /*3ea0*/  IADD3 R11, PT, PT, R53, 0x1, RZ ;  /* 0x00000001350b7810 */ /* 0x000fe20007ffe0ff */
[----:B0-----:R-:W-:Y:S01]  /*3eb0*/  IMAD.WIDE R6, R7, 0x4, R4 ;  /* 0x0000000407067825 */ /* 0x001fe200078e0204 */
[-C--:B------:R-:W-:Y:S02]  /*3ec0*/  ISETP.GE.OR P4, PT, R53, R2.reuse, P0 ;  /* 0x000000023500720c */ /* 0x080fe40000786670 */
[----:B------:R-:W-:-:S02]  /*3ed0*/  ISETP.GE.OR P6, PT, R11, R2, P2 ;  /* 0x000000020b00720c */ /* 0x000fc400017c6670 */
[----:B------:R0:W-:Y:S01]  /*3ee0*/  @P3 STG.E desc[UR14][R6.64], R60 ;  /* 0x0000003c06003986 */ /* 0x0001e2000c10190e */
[-C--:B------:R-:W-:Y:S02]  /*3ef0*/  ISETP.GE.OR P3, PT, R53, R2.reuse, P1 ;  /* 0x000000023500720c */ /* 0x080fe40000f66670 */
[----:B------:R-:W-:Y:S01]  /*3f00*/  IADD3 R9, PT, PT, R0, R9, RZ ;  /* 0x0000000900097210 */ /* 0x000fe20007ffe0ff */
[----:B------:R0:W-:Y:S01]  /*3f10*/  @!P5 STG.E desc[UR14][R6.64+0x4], R59 ;  /* 0x0000043b0600d986 */ /* 0x0001e2000c10190e */
[----:B------:R-:W-:Y:S02]  /*3f20*/  ISETP.GE.OR P5, PT, R11, R2, P1 ;  /* 0x000000020b00720c */ /* 0x000fe40000fa6670 */
[----:B------:R-:W-:Y:S01]  /*3f30*/  IADD3 R13, PT, PT, R53, 0x2, RZ ;  /* 0x00000002350d7810 */ /* 0x000fe20007ffe0ff */
[----:B------:R-:W-:Y:S01]  /*3f40*/  IMAD.WIDE R8, R9, 0x4, R4 ;  /* 0x0000000409087825 */ /* 0x000fe200078e0204 */
[----:B------:R0:W-:Y:S01]  /*3f50*/  @!P4 STG.E desc[UR14][R6.64+0xc], R61 ;  /* 0x00000c3d0600c986 */ /* 0x0001e2000c10190e */
[----:B------:R-:W-:-:S02]  /*3f60*/  IADD3 R10, PT, PT, R12, 0x2, RZ ;  /* 0x000000020c0a7810 */ /* 0x000fc40007ffe0ff */
[----:B------:R-:W-:Y:S02]  /*3f70*/  IADD3 R53, PT, PT, R53, 0x3, RZ ;  /* 0x0000000335357810 */ /* 0x000fe40007ffe0ff */
[----:B------:R0:W-:Y:S01]  /*3f80*/  @!P3 STG.E desc[UR14][R6.64+0x8], R58 ;  /* 0x0000083a0600b986 */ /* 0x0001e2000c10190e */
[-C--:B------:R-:W-:Y:S02]  /*3f90*/  ISETP.GE.AND P3, PT, R0, R3.reuse, PT ;  /* 0x000000030000720c */ /* 0x080fe40003f66270 */
[----:B------:R-:W-:Y:S01]  /*3fa0*/  IADD3 R12, PT, PT, R12, 0x3, RZ ;  /* 0x000000030c0c7810 */ /* 0x000fe20007ffe0ff */
[----:B------:R0:W-:Y:S01]  /*3fb0*/  @!P6 STG.E desc[UR14][R8.64+0x4], R35 ;  /* 0x000004230800e986 */ /* 0x0001e2000c10190e */
[CC--:B------:R-:W-:Y:S02]  /*3fc0*/  ISETP.GE.OR P4, PT, R11.reuse, R2.reuse, P3 ;  /* 0x000000020b00720c */ /* 0x0c0fe40001f86670 */
[-C--:B------:R-:W-:Y:S01]  /*3fd0*/  ISETP.GE.OR P6, PT, R11, R2.reuse, P0 ;  /* 0x000000020b00720c */ /* 0x080fe200007c6670 */
[----:B------:R0:W-:Y:S01]  /*3fe0*/  @!P5 STG.E desc[UR14][R8.64+0x8], R34 ;  /* 0x000008220800d986 */ /* 0x0001e2000c10190e */
[-C--:B------:R-:W-:Y:S01]  /*3ff0*/  ISETP.GE.OR P5, PT, R13, R2.reuse, P3 ;  /* 0x000000020d00720c */ /* 0x080fe20001fa6670 */
[-CC-:B------:R-:W-:Y:S01]  /*4000*/  IMAD R11, R10, R3.reuse, R0.reuse ;  /* 0x000000030a0b7224 */ /* 0x180fe200078e0200 */
[----:B------:R-:W-:Y:S01]  /*4010*/  ISETP.GE.OR P3, PT, R53, R2, P3 ;  /* 0x000000023500720c */ /* 0x000fe20001f66670 */
[----:B------:R-:W-:-:S02]  /*4020*/  IMAD R3, R12, R3, R0 ;  /* 0x000000030c037224 */ /* 0x000fc400078e0200 */
[----:B------:R-:W-:-:S04]  /*4030*/  IMAD.WIDE R10, R11, 0x4, R4 ;  /* 0x000000040b0a7825 */ /* 0x000fc800078e0204 */
[----:B------:R0:W-:Y:S01]  /*4040*/  @!P4 STG.E desc[UR14][R8.64], R36 ;  /* 0x000000240800c986 */ /* 0x0001e2000c10190e */
[-C--:B------:R-:W-:Y:S01]  /*4050*/  ISETP.GE.OR P4, PT, R13, R2.reuse, P2 ;  /* 0x000000020d00720c */ /* 0x080fe20001786670 */
[----:B------:R-:W-:Y:S01]  /*4060*/  IMAD.WIDE R4, R3, 0x4, R4 ;  /* 0x0000000403047825 */ /* 0x000fe200078e0204 */
[-C--:B------:R-:W-:Y:S01]  /*4070*/  ISETP.GE.OR P2, PT, R53, R2.reuse, P2 ;  /* 0x000000023500720c */ /* 0x080fe20001746670 */
[----:B------:R0:W-:Y:S01]  /*4080*/  @!P6 STG.E desc[UR14][R8.64+0xc], R55 ;  /* 0x00000c370800e986 */ /* 0x0001e2000c10190e */
[-C--:B------:R-:W-:Y:S02]  /*4090*/  ISETP.GE.OR P6, PT, R13, R2.reuse, P0 ;  /* 0x000000020d00720c */ /* 0x080fe400007c6670 */
[-C--:B------:R-:W-:Y:S01]  /*40a0*/  ISETP.GE.OR P0, PT, R53, R2.reuse, P0 ;  /* 0x000000023500720c */ /* 0x080fe20000706670 */
[----:B------:R0:W-:Y:S01]  /*40b0*/  @!P5 STG.E desc[UR14][R10.64], R54 ;  /* 0x000000360a00d986 */ /* 0x0001e2000c10190e */
[-C--:B------:R-:W-:Y:S02]  /*40c0*/  ISETP.GE.OR P5, PT, R13, R2.reuse, P1 ;  /* 0x000000020d00720c */ /* 0x080fe40000fa6670 */
[----:B------:R-:W-:-:S03]  /*40d0*/  ISETP.GE.OR P1, PT, R53, R2, P1 ;  /* 0x000000023500720c */ /* 0x000fc60000f26670 */
        /* <DEDUP_REMOVED lines=9> */
.L_x_92:
[----:B01----:R-:W0:Y:S01]  /*4170*/  LDC.64 R4, c[0x0][0x3a0] ;  /* 0x0000e800ff047b82 */ /* 0x003e220000000a00 */
[----:B------:R-:W-:Y:S02]  /*4180*/  LEA R53, R53, UR4, 0x2 ;  /* 0x0000000435357c11 */ /* 0x000fe4000f8e10ff */
[----:B------:R-:W-:-:S03]  /*4190*/  LEA R0, R0, UR5, 0x2 ;  /* 0x0000000500007c11 */ /* 0x000fc6000f8e10ff */
[----:B------:R-:W-:-:S04]  /*41a0*/  IMAD R2, R2, UR17, R53 ;  /* 0x0000001102027c24 */ /* 0x000fc8000f8e0235 */
[----:B------:R-:W-:-:S04]  /*41b0*/  IMAD R9, R2, R3, R0 ;  /* 0x0000000302097224 */ /* 0x000fc800078e0200 */
[----:B0-----:R-:W-:-:S05]  /*41c0*/  IMAD.WIDE R8, R9, 0x4, R4 ;  /* 0x0000000409087825 */ /* 0x001fca00078e0204 */
[----:B------:R-:W-:Y:S01]  /*41d0*/  STG.E desc[UR14][R8.64], R60 ;  /* 0x0000003c08007986 */ /* 0x000fe2000c10190e */
[----:B------:R-:W-:-:S03]  /*41e0*/  IMAD.WIDE R4, R3, 0x4, R8 ;  /* 0x0000000403047825 */ /* 0x000fc600078e0208 */
[----:B------:R-:W-:Y:S01]  /*41f0*/  STG.E desc[UR14][R8.64+0x4], R59 ;  /* 0x0000043b08007986 */ /* 0x000fe2000c10190e */
[----:B------:R-:W-:-:S03]  /*4200*/  IMAD.WIDE R6, R3, 0x4, R4 ;  /* 0x0000000403067825 */ /* 0x000fc600078e0204 */
[----:B------:R-:W-:Y:S04]  /*4210*/  STG.E desc[UR14][R8.64+0x8], R58 ;  /* 0x0000083a08007986 */ /* 0x000fe8000c10190e */
[----:B------:R-:W-:Y:S01]  /*4220*/  STG.E desc[UR14][R8.64+0xc], R61 ;  /* 0x00000c3d08007986 */ /* 0x000fe2000c10190e */
[----:B------:R-:W-:-:S03]  /*4230*/  IMAD.WIDE R2, R3, 0x4, R6 ;  /* 0x0000000403027825 */ /* 0x000fc600078e0206 */
[----:B------:R-:W-:Y:S04]  /*4240*/  STG.E desc[UR14][R4.64], R36 ;  /* 0x0000002404007986 */ /* 0x000fe8000c10190e */
        /* <DEDUP_REMOVED lines=10> */
[----:B------:R-:W-:Y:S01]  /*42f0*/  STG.E desc[UR14][R2.64+0xc], R57 ;  /* 0x00000c3902007986 */ /* 0x000fe2000c10190e */
[----:B------:R-:W-:Y:S05]  /*4300*/  EXIT ;  /* 0x000000000000794d */ /* 0x000fea0003800000 */
.L_x_93:
        /* <DEDUP_REMOVED lines=15> */
.L_x_129:


//--------------------- .text._ZN15matmul_improved15matmul_improvedEiiiPKfS1_Pf --------------------------
	.section	.text._ZN15matmul_improved15matmul_improvedEiiiPKfS1_Pf,"ax",@progbits
	.align	128
        .global         _ZN15matmul_improved15matmul_improvedEiiiPKfS1_Pf
        .type           _ZN15matmul_improved15matmul_improvedEiiiPKfS1_Pf,@function
        .size           _ZN15matmul_improved15matmul_improvedEiiiPKfS1_Pf,(.L_x_130 - _ZN15matmul_improved15matmul_improvedEiiiPKfS1_Pf)
        .other          _ZN15matmul_improved15matmul_improvedEiiiPKfS1_Pf,@"STO_CUDA_ENTRY STV_DEFAULT"
_ZN15matmul_improved15matmul_improvedEiiiPKfS1_Pf:
.text._ZN15matmul_improved15matmul_improvedEiiiPKfS1_Pf:
[----:B------:R-:W-:Y:S01]  /*0000*/  LDC R1, c[0x0][0x37c] ;  /* 0x0000df00ff017b82 */ /* 0x000fe20000000800 */
[----:B------:R-:W0:Y:S07]  /*0010*/  LDCU UR6, c[0x0][0x388] ;  /* 0x00007100ff0677ac */ /* 0x000e2e0008000800 */
[----:B------:R-:W1:Y:S01]  /*0020*/  S2UR UR4, SR_CTAID.Y ;  /* 0x00000000000479c3 */ /* 0x000e620000002600 */
[----:B------:R-:W2:Y:S01]  /*0030*/  S2R R3, SR_TID.X ;  /* 0x0000000000037919 */ /* 0x000ea20000002100 */
[----:B------:R-:W-:Y:S01]  /*0040*/  HFMA2 R49, -RZ, RZ, 0, 0 ;  /* 0x00000000ff317431 */ /* 0x000fe200000001ff */
[----:B------:R-:W-:Y:S01]  /*0050*/  CS2R R44, SRZ ;  /* 0x00000000002c7805 */ /* 0x000fe2000001ff00 */
[----:B------:R-:W-:Y:S01]  /*0060*/  HFMA2 R55, -RZ, RZ, 0, 0 ;  /* 0x00000000ff377431 */ /* 0x000fe200000001ff */
[----:B------:R-:W3:Y:S01]  /*0070*/  S2R R48, SR_TID.Y ;  /* 0x0000000000307919 */ /* 0x000ee20000002200 */
[----:B------:R-:W-:Y:S01]  /*0080*/  HFMA2 R39, -RZ, RZ, 0, 0 ;  /* 0x00000000ff277431 */ /* 0x000fe200000001ff */
[----:B------:R-:W-:Y:S01]  /*0090*/  CS2R R46, SRZ ;  /* 0x00000000002e7805 */ /* 0x000fe2000001ff00 */
[----:B------:R-:W4:Y:S01]  /*00a0*/  S2UR UR5, SR_CTAID.X ;  /* 0x00000000000579c3 */ /* 0x000f220000002500 */
[----:B------:R-:W-:-:S02]  /*00b0*/  CS2R R42, SRZ ;  /* 0x00000000002a7805 */ /* 0x000fc4000001ff00 */
[----:B------:R-:W-:Y:S02]  /*00c0*/  CS2R R40, SRZ ;  /* 0x0000000000287805 */ /* 0x000fe4000001ff00 */
[----:B------:R-:W-:Y:S02]  /*00d0*/  MOV R57, RZ ;  /* 0x000000ff00397202 */ /* 0x000fe40000000f00 */
[----:B------:R-:W-:Y:S02]  /*00e0*/  CS2R R32, SRZ ;  /* 0x0000000000207805 */ /* 0x000fe4000001ff00 */
[----:B------:R-:W-:Y:S01]  /*00f0*/  MOV R53, RZ ;  /* 0x000000ff00357202 */ /* 0x000fe20000000f00 */
[----:B------:R-:W2:Y:S01]  /*0100*/  LDCU.64 UR8, c[0x0][0x358] ;  /* 0x00006b00ff0877ac */ /* 0x000ea20008000a00 */
[----:B------:R-:W-:Y:S01]  /*0110*/  MOV R51, RZ ;  /* 0x000000ff00337202 */ /* 0x000fe20000000f00 */
[----:B0-----:R-:W-:Y:S02]  /*0120*/  UISETP.GE.AND UP0, UPT, UR6, 0x1, UPT ;  /* 0x000000010600788c */ /* 0x001fe4000bf06270 */
[----:B-1----:R-:W-:-:S02]  /*0130*/  USHF.L.U32 UR4, UR4, 0x6, URZ ;  /* 0x0000000604047899 */ /* 0x002fc400080006ff */
[----:B----4-:R-:W-:-:S05]  /*0140*/  USHF.L.U32 UR5, UR5, 0x6, URZ ;  /* 0x0000000605057899 */ /* 0x010fca00080006ff */
[----:B------:R-:W-:Y:S07]  /*0150*/  BRA.U !UP0, `(.L_x_94) ;  /* 0x0000002108987547 */ /* 0x000fee000b800000 */
[----:B------:R-:W0:Y:S01]  /*0160*/  S2R R6, SR_CgaCtaId ;  /* 0x0000000000067919 */ /* 0x000e220000008800 */
[----:B------:R-:W-:Y:S01]  /*0170*/  MOV R2, 0x400 ;  /* 0x0000040000027802 */ /* 0x000fe20000000f00 */
[----:B--23--:R-:W-:Y:S01]  /*0180*/  IMAD R48, R48, 0x10, R3 ;  /* 0x0000001030307824 */ /* 0x00cfe200078e0203 */
[C---:B------:R-:W-:Y:S02]  /*0190*/  SHF.L.U32 R0, R3.reuse, 0x2, RZ ;  /* 0x0000000203007819 */ /* 0x040fe400000006ff */
[----:B------:R-:W-:Y:S02]  /*01a0*/  SHF.L.U32 R4, R3, 0x4, RZ ;  /* 0x0000000403047819 */ /* 0x000fe400000006ff */
[----:B------:R-:W-:Y:S02]  /*01b0*/  IADD3 R5, PT, PT, R2, 0x4800, RZ ;  /* 0x0000480002057810 */ /* 0x000fe40007ffe0ff */
[C---:B------:R-:W-:Y:S02]  /*01c0*/  IADD3 R36, PT, PT, R48.reuse, 0x100, RZ ;  /* 0x0000010030247810 */ /* 0x040fe40007ffe0ff */
[----:B------:R-:W-:-:S02]  /*01d0*/  IADD3 R10, PT, PT, R48, 0x200, RZ ;  /* 0x00000200300a7810 */ /* 0x000fc40007ffe0ff */
[----:B------:R-:W-:Y:S02]  /*01e0*/  SHF.R.U32.HI R38, RZ, 0x4, R48 ;  /* 0x00000004ff267819 */ /* 0x000fe40000011630 */
[----:B------:R-:W-:Y:S02]  /*01f0*/  SHF.R.U32.HI R36, RZ, 0x4, R36 ;  /* 0x00000004ff247819 */ /* 0x000fe40000011624 */
[----:B------:R-:W-:Y:S02]  /*0200*/  SHF.R.U32.HI R10, RZ, 0x4, R10 ;  /* 0x00000004ff0a7819 */ /* 0x000fe4000001160a */
[----:B------:R-:W-:Y:S02]  /*0210*/  MOV R44, RZ ;  /* 0x000000ff002c7202 */ /* 0x000fe40000000f00 */
[----:B0-----:R-:W-:Y:S02]  /*0220*/  LEA R3, R6, R2, 0x18 ;  /* 0x0000000206037211 */ /* 0x001fe400078ec0ff */
[----:B------:R-:W-:-:S02]  /*0230*/  LOP3.LUT R2, R0, 0x3c, RZ, 0xc0, !PT ;  /* 0x0000003c00027812 */ /* 0x000fc400078ec0ff */
[----:B------:R-:W-:Y:S01]  /*0240*/  IADD3 R0, PT, PT, R48, 0x300, RZ ;  /* 0x0000030030007810 */ /* 0x000fe20007ffe0ff */
[--C-:B------:R-:W-:Y:S01]  /*0250*/  IMAD R37, R38, 0x120, R3.reuse ;  /* 0x0000012026257824 */ /* 0x100fe200078e0203 */
[----:B------:R-:W-:Y:S01]  /*0260*/  LEA R5, R6, R5, 0x18 ;  /* 0x0000000506057211 */ /* 0x000fe200078ec0ff */
[--C-:B------:R-:W-:Y:S01]  /*0270*/  IMAD R11, R36, 0x120, R3.reuse ;  /* 0x00000120240b7824 */ /* 0x100fe200078e0203 */
[----:B------:R-:W-:Y:S01]  /*0280*/  SHF.R.U32.HI R0, RZ, 0x4, R0 ;  /* 0x00000004ff007819 */ /* 0x000fe20000011600 */
[----:B------:R-:W-:Y:S01]  /*0290*/  IMAD R9, R10, 0x120, R3 ;  /* 0x000001200a097824 */ /* 0x000fe200078e0203 */
[----:B------:R-:W-:Y:S01]  /*02a0*/  LOP3.LUT R6, R4, 0xf0, RZ, 0xc0, !PT ;  /* 0x000000f004067812 */ /* 0x000fe200078ec0ff */
[----:B------:R-:W-:Y:S02]  /*02b0*/  IMAD R7, R38, 0x120, R5 ;  /* 0x0000012026077824 */ /* 0x000fe400078e0205 */
[----:B------:R-:W-:Y:S01]  /*02c0*/  IMAD R3, R0, 0x120, R3 ;  /* 0x0000012000037824 */ /* 0x000fe200078e0203 */
[----:B------:R-:W-:Y:S01]  /*02d0*/  IADD3 R37, PT, PT, R37, R6, RZ ;  /* 0x0000000625257210 */ /* 0x000fe20007ffe0ff */
[--C-:B------:R-:W-:Y:S01]  /*02e0*/  IMAD R13, R36, 0x120, R5.reuse ;  /* 0x00000120240d7824 */ /* 0x100fe200078e0205 */
[----:B------:R-:W-:Y:S01]  /*02f0*/  IADD3 R11, PT, PT, R6, R11, RZ ;  /* 0x0000000b060b7210 */ /* 0x000fe20007ffe0ff */
[----:B------:R-:W-:Y:S01]  /*0300*/  VIADD R8, R2, UR5 ;  /* 0x0000000502087c36 */ /* 0x000fe20008000000 */
[----:B------:R-:W-:Y:S01]  /*0310*/  IADD3 R2, PT, PT, R6, R3, RZ ;  /* 0x0000000306027210 */ /* 0x000fe20007ffe0ff */
[--C-:B------:R-:W-:Y:S01]  /*0320*/  IMAD R15, R10, 0x120, R5.reuse ;  /* 0x000001200a0f7824 */ /* 0x100fe200078e0205 */
[----:B------:R-:W-:Y:S01]  /*0330*/  IADD3 R9, PT, PT, R6, R9, RZ ;  /* 0x0000000906097210 */ /* 0x000fe20007ffe0ff */
[----:B------:R-:W-:Y:S01]  /*0340*/  IMAD R17, R0, 0x120, R5 ;  /* 0x0000012000117824 */ /* 0x000fe200078e0205 */
[C---:B------:R-:W-:Y:S01]  /*0350*/  IADD3 R3, PT, PT, R6.reuse, R7, RZ ;  /* 0x0000000706037210 */ /* 0x040fe20007ffe0ff */
[C---:B------:R-:W-:Y:S01]  /*0360*/  IMAD.IADD R5, R6.reuse, 0x1, R15 ;  /* 0x0000000106057824 */ /* 0x040fe200078e020f */
[----:B------:R-:W-:-:S02]  /*0370*/  IADD3 R4, PT, PT, R6, R13, RZ ;  /* 0x0000000d06047210 */ /* 0x000fc40007ffe0ff */
[----:B------:R-:W-:Y:S02]  /*0380*/  IADD3 R6, PT, PT, R6, R17, RZ ;  /* 0x0000001106067210 */ /* 0x000fe40007ffe0ff */
[----:B------:R-:W-:Y:S02]  /*0390*/  MOV R7, RZ ;  /* 0x000000ff00077202 */ /* 0x000fe40000000f00 */
[----:B------:R-:W-:-:S07]  /*03a0*/  SHF.R.S32.HI R8, RZ, 0x1f, R8 ;  /* 0x0000001fff087819 */ /* 0x000fce0000011408 */
.L_x_122:
[----:B------:R-:W0:Y:S01]  /*03b0*/  LDC R20, c[0x0][0x380] ;  /* 0x0000e000ff147b82 */ /* 0x000e220000000800 */
[----:B------:R-:W1:Y:S01]  /*03c0*/  LDCU UR6, c[0x0][0x388] ;  /* 0x00007100ff0677ac */ /* 0x000e620008000800 */
[----:B------:R-:W2:Y:S01]  /*03d0*/  S2R R28, SR_TID.X ;  /* 0x00000000001c7919 */ /* 0x000ea20000002100 */
[----:B------:R-:W-:Y:S01]  /*03e0*/  LEA R12, R7, 0x40, 0x6 ;  /* 0x00000040070c7811 */ /* 0x000fe200078e30ff */
[----:B------:R-:W-:Y:S01]  /*03f0*/  VIADD R25, R36, UR4 ;  /* 0x0000000424197c36 */ /* 0x000fe20008000000 */
[----:B------:R-:W-:Y:S02]  /*0400*/  UIADD3 UR7, UPT, UPT, UR4, 0x40, URZ ;  /* 0x0000004004077890 */ /* 0x000fe4000fffe0ff */
[----:B------:R-:W-:Y:S02]  /*0410*/  IADD3 R21, PT, PT, R0, UR4, RZ ;  /* 0x0000000400157c10 */ /* 0x000fe4000fffe0ff */
[----:B------:R-:W-:Y:S02]  /*0420*/  IADD3 R29, PT, PT, R38, UR4, RZ ;  /* 0x00000004261d7c10 */ /* 0x000fe4000fffe0ff */
[----:B------:R-:W-:-:S02]  /*0430*/  IADD3 R23, PT, PT, R10, UR4, RZ ;  /* 0x000000040a177c10 */ /* 0x000fc4000fffe0ff */
[----:B-1----:R-:W-:-:S04]  /*0440*/  ISETP.GT.AND P0, PT, R12, UR6, PT ;  /* 0x000000060c007c0c */ /* 0x002fc8000bf04270 */
[----:B0-----:R-:W-:Y:S02]  /*0450*/  ISETP.GE.AND P0, PT, R20, UR7, !P0 ;  /* 0x0000000714007c0c */ /* 0x001fe4000c706270 */
[----:B--2---:R-:W-:-:S04]  /*0460*/  SHF.L.U32 R30, R28, 0x2, RZ ;  /* 0x000000021c1e7819 */ /* 0x004fc800000006ff */
[----:B------:R-:W-:-:S07]  /*0470*/  LOP3.LUT R30, R30, 0x3c, RZ, 0xc0, !PT ;  /* 0x0000003c1e1e7812 */ /* 0x000fce00078ec0ff */
[----:B------:R-:W-:Y:S05]  /*0480*/  @!P0 BRA `(.L_x_95) ;  /* 0x00000000004c8947 */ /* 0x000fea0003800000 */
[----:B------:R-:W0:Y:S01]  /*0490*/  LDC.64 R12, c[0x0][0x390] ;  /* 0x0000e400ff0c7b82 */ /* 0x000e220000000a00 */
[----:B------:R-:W-:-:S05]  /*04a0*/  LEA R14, R7, R30, 0x6 ;  /* 0x0000001e070e7211 */ /* 0x000fca00078e30ff */
[--C-:B------:R-:W-:Y:S02]  /*04b0*/  IMAD R15, R29, UR6, R14.reuse ;  /* 0x000000061d0f7c24 */ /* 0x100fe4000f8e020e */
[--C-:B------:R-:W-:Y:S02]  /*04c0*/  IMAD R17, R25, UR6, R14.reuse ;  /* 0x0000000619117c24 */ /* 0x100fe4000f8e020e */
[--C-:B------:R-:W-:Y:S02]  /*04d0*/  IMAD R23, R23, UR6, R14.reuse ;  /* 0x0000000617177c24 */ /* 0x100fe4000f8e020e */
[----:B------:R-:W-:Y:S02]  /*04e0*/  IMAD R25, R21, UR6, R14 ;  /* 0x0000000615197c24 */ /* 0x000fe4000f8e020e */
[----:B0-----:R-:W-:-:S04]  /*04f0*/  IMAD.WIDE.U32 R14, R15, 0x4, R12 ;  /* 0x000000040f0e7825 */ /* 0x001fc800078e000c */
[----:B------:R-:W-:-:S04]  /*0500*/  IMAD.WIDE.U32 R16, R17, 0x4, R12 ;  /* 0x0000000411107825 */ /* 0x000fc800078e000c */
[--C-:B------:R-:W-:Y:S02]  /*0510*/  IMAD.WIDE.U32 R20, R23, 0x4, R12.reuse ;  /* 0x0000000417147825 */ /* 0x100fe400078e000c */
[----:B------:R-:W2:Y:S02]  /*0520*/  LDG.E.128 R16, desc[UR8][R16.64] ;  /* 0x0000000810107981 */ /* 0x000ea4000c1e1d00 */
[----:B------:R-:W-:Y:S02]  /*0530*/  IMAD.WIDE.U32 R24, R25, 0x4, R12 ;  /* 0x0000000419187825 */ /* 0x000fe400078e000c */
[----:B------:R-:W3:Y:S04]  /*0540*/  LDG.E.128 R12, desc[UR8][R14.64] ;  /* 0x000000080e0c7981 */ /* 0x000ee8000c1e1d00 */
[----:B------:R-:W4:Y:S04]  /*0550*/  LDG.E.128 R20, desc[UR8][R20.64] ;  /* 0x0000000814147981 */ /* 0x000f28000c1e1d00 */
[----:B------:R-:W5:Y:S04]  /*0560*/  LDG.E.128 R24, desc[UR8][R24.64] ;  /* 0x0000000818187981 */ /* 0x000f68000c1e1d00 */
[----:B---3--:R0:W-:Y:S04]  /*0570*/  STS.128 [R37], R12 ;  /* 0x0000000c25007388 */ /* 0x0081e80000000c00 */
[----:B--2---:R0:W-:Y:S04]  /*0580*/  STS.128 [R11], R16 ;  /* 0x000000100b007388 */ /* 0x0041e80000000c00 */
[----:B----4-:R0:W-:Y:S04]  /*0590*/  STS.128 [R9], R20 ;  /* 0x0000001409007388 */ /* 0x0101e80000000c00 */
[----:B-----5:R0:W-:Y:S01]  /*05a0*/  STS.128 [R2], R24 ;  /* 0x0000001802007388 */ /* 0x0201e20000000c00 */
[----:B------:R-:W-:Y:S05]  /*05b0*/  BRA `(.L_x_96) ;  /* 0x0000000800307947 */ /* 0x000fea0003800000 */
.L_x_95:
[----:B------:R-:W-:Y:S01]  /*05c0*/  LEA R22, R7, R30, 0x6 ;  /* 0x0000001e07167211 */ /* 0x000fe200078e30ff */
[----:B------:R-:W-:Y:S01]  /*05d0*/  BSSY.RECONVERGENT B0, `(.L_x_97) ;  /* 0x0000024000007945 */ /* 0x000fe20003800200 */
[----:B------:R-:W-:Y:S02]  /*05e0*/  ISETP.GE.AND P0, PT, R29, R20, PT ;  /* 0x000000141d00720c */ /* 0x000fe40003f06270 */
[----:B------:R-:W-:-:S04]  /*05f0*/  IADD3 R12, PT, PT, R22, 0x3, RZ ;  /* 0x00000003160c7810 */ /* 0x000fc80007ffe0ff */
[----:B------:R-:W-:-:S04]  /*0600*/  ISETP.GE.AND P2, PT, R12, UR6, PT ;  /* 0x000000060c007c0c */ /* 0x000fc8000bf46270 */
[----:B------:R-:W-:-:S13]  /*0610*/  ISETP.LT.AND P1, PT, R29, R20, !P2 ;  /* 0x000000141d00720c */ /* 0x000fda0005721270 */
[----:B------:R-:W-:Y:S05]  /*0620*/  @!P1 BRA `(.L_x_98) ;  /* 0x0000000000189947 */ /* 0x000fea0003800000 */
[----:B------:R-:W0:Y:S01]  /*0630*/  LDC.64 R12, c[0x0][0x390] ;  /* 0x0000e400ff0c7b82 */ /* 0x000e220000000a00 */
[----:B------:R-:W-:-:S04]  /*0640*/  IMAD R15, R29, UR6, R22 ;  /* 0x000000061d0f7c24 */ /* 0x000fc8000f8e0216 */
[----:B0-----:R-:W-:-:S06]  /*0650*/  IMAD.WIDE.U32 R12, R15, 0x4, R12 ;  /* 0x000000040f0c7825 */ /* 0x001fcc00078e000c */
[----:B------:R-:W2:Y:S04]  /*0660*/  LDG.E.128 R12, desc[UR8][R12.64] ;  /* 0x000000080c0c7981 */ /* 0x000ea8000c1e1d00 */
[----:B--2---:R1:W-:Y:S01]  /*0670*/  STS.128 [R37], R12 ;  /* 0x0000000c25007388 */ /* 0x0043e20000000c00 */
[----:B------:R-:W-:Y:S05]  /*0680*/  BRA `(.L_x_99) ;  /* 0x0000000000607947 */ /* 0x000fea0003800000 */
.L_x_98:
[----:B------:R-:W-:Y:S01]  /*0690*/  ISETP.GE.AND P1, PT, R29, R20, PT ;  /* 0x000000141d00720c */ /* 0x000fe20003f26270 */
[----:B------:R-:W-:Y:S01]  /*06a0*/  HFMA2 R26, -RZ, RZ, 0, 0 ;  /* 0x00000000ff1a7431 */ /* 0x000fe200000001ff */
[C---:B------:R-:W-:Y:S01]  /*06b0*/  IADD3 R12, PT, PT, R22.reuse, 0x1, RZ ;  /* 0x00000001160c7810 */ /* 0x040fe20007ffe0ff */
[----:B------:R-:W-:Y:S01]  /*06c0*/  IMAD.MOV.U32 R24, RZ, RZ, RZ ;  /* 0x000000ffff187224 */ /* 0x000fe200078e00ff */
[C---:B------:R-:W-:Y:S02]  /*06d0*/  IADD3 R13, PT, PT, R22.reuse, 0x2, RZ ;  /* 0x00000002160d7810 */ /* 0x040fe40007ffe0ff */
[----:B------:R-:W-:Y:S02]  /*06e0*/  ISETP.LT.AND P0, PT, R22, UR6, !P0 ;  /* 0x0000000616007c0c */ /* 0x000fe4000c701270 */
[----:B------:R-:W-:Y:S02]  /*06f0*/  ISETP.GE.OR P3, PT, R12, UR6, P1 ;  /* 0x000000060c007c0c */ /* 0x000fe40008f66670 */
[----:B------:R-:W-:-:S09]  /*0700*/  ISETP.GE.OR P1, PT, R13, UR6, P1 ;  /* 0x000000060d007c0c */ /* 0x000fd20008f26670 */
[----:B------:R-:W0:Y:S01]  /*0710*/  @P0 LDC.64 R18, c[0x0][0x390] ;  /* 0x0000e400ff120b82 */ /* 0x000e220000000a00 */
[C-C-:B------:R-:W-:Y:S02]  /*0720*/  @P0 IMAD R13, R29.reuse, UR6, R22.reuse ;  /* 0x000000061d0d0c24 */ /* 0x140fe4000f8e0216 */
[C-C-:B------:R-:W-:Y:S02]  /*0730*/  @!P3 IMAD R27, R29.reuse, UR6, R22.reuse ;  /* 0x000000061d1bbc24 */ /* 0x140fe4000f8e0216 */
[----:B------:R-:W-:-:S03]  /*0740*/  @!P1 IMAD R29, R29, UR6, R22 ;  /* 0x000000061d1d9c24 */ /* 0x000fc6000f8e0216 */
[----:B------:R-:W1:Y:S08]  /*0750*/  @!P3 LDC.64 R16, c[0x0][0x390] ;  /* 0x0000e400ff10bb82 */ /* 0x000e700000000a00 */
[----:B------:R-:W2:Y:S01]  /*0760*/  @!P1 LDC.64 R14, c[0x0][0x390] ;  /* 0x0000e400ff0e9b82 */ /* 0x000ea20000000a00 */
[----:B0-----:R-:W-:Y:S01]  /*0770*/  @P0 IMAD.WIDE.U32 R18, R13, 0x4, R18 ;  /* 0x000000040d120825 */ /* 0x001fe200078e0012 */
[----:B------:R-:W-:-:S04]  /*0780*/  CS2R R12, SRZ ;  /* 0x00000000000c7805 */ /* 0x000fc8000001ff00 */
[----:B------:R-:W3:Y:S01]  /*0790*/  @P0 LDG.E R24, desc[UR8][R18.64] ;  /* 0x0000000812180981 */ /* 0x000ee2000c1e1900 */
[----:B-1----:R-:W-:-:S05]  /*07a0*/  @!P3 IMAD.WIDE.U32 R16, R27, 0x4, R16 ;  /* 0x000000041b10b825 */ /* 0x002fca00078e0010 */
[----:B------:R-:W4:Y:S01]  /*07b0*/  @!P3 LDG.E R26, desc[UR8][R16.64+0x4] ;  /* 0x00000408101ab981 */ /* 0x000f22000c1e1900 */
[----:B--2---:R-:W-:-:S05]  /*07c0*/  @!P1 IMAD.WIDE.U32 R14, R29, 0x4, R14 ;  /* 0x000000041d0e9825 */ /* 0x004fca00078e000e */
[----:B------:R-:W2:Y:S04]  /*07d0*/  @!P1 LDG.E R12, desc[UR8][R14.64+0x8] ;  /* 0x000008080e0c9981 */ /* 0x000ea8000c1e1900 */
[----:B---3--:R0:W-:Y:S04]  /*07e0*/  STS [R37], R24 ;  /* 0x0000001825007388 */ /* 0x0081e80000000800 */
[----:B----4-:R0:W-:Y:S04]  /*07f0*/  STS [R37+0x4], R26 ;  /* 0x0000041a25007388 */ /* 0x0101e80000000800 */
[----:B--2---:R0:W-:Y:S02]  /*0800*/  STS.64 [R37+0x8], R12 ;  /* 0x0000080c25007388 */ /* 0x0041e40000000a00 */
.L_x_99:
[----:B------:R-:W-:Y:S05]  /*0810*/  BSYNC.RECONVERGENT B0 ;  /* 0x0000000000007941 */ /* 0x000fea0003800200 */
.L_x_97:
[----:B------:R-:W-:Y:S01]  /*0820*/  ISETP.LT.AND P0, PT, R25, R20, PT ;  /* 0x000000141900720c */ /* 0x000fe20003f01270 */
[----:B------:R-:W-:-:S12]  /*0830*/  BSSY.RECONVERGENT B0, `(.L_x_100) ;  /* 0x0000020000007945 */ /* 0x000fd80003800200 */
[----:B------:R-:W-:Y:S05]  /*0840*/  @!P2 BRA P0, `(.L_x_101) ;  /* 0x000000000064a947 */ /* 0x000fea0000000000 */
[----:B------:R-:W-:Y:S01]  /*0850*/  ISETP.GE.AND P0, PT, R25, R20, PT ;  /* 0x000000141900720c */ /* 0x000fe20003f06270 */
[----:B0-----:R-:W-:Y:S01]  /*0860*/  HFMA2 R26, -RZ, RZ, 0, 0 ;  /* 0x00000000ff1a7431 */ /* 0x001fe200000001ff */
[C---:B-1----:R-:W-:Y:S02]  /*0870*/  IADD3 R12, PT, PT, R22.reuse, 0x1, RZ ;  /* 0x00000001160c7810 */ /* 0x042fe40007ffe0ff */
[C---:B------:R-:W-:Y:S02]  /*0880*/  IADD3 R13, PT, PT, R22.reuse, 0x2, RZ ;  /* 0x00000002160d7810 */ /* 0x040fe40007ffe0ff */
[----:B------:R-:W-:Y:S02]  /*0890*/  ISETP.GE.OR P1, PT, R22, UR6, P0 ;  /* 0x0000000616007c0c */ /* 0x000fe40008726670 */
[----:B------:R-:W-:Y:S02]  /*08a0*/  ISETP.GE.OR P3, PT, R12, UR6, P0 ;  /* 0x000000060c007c0c */ /* 0x000fe40008766670 */
[----:B------:R-:W-:-:S02]  /*08b0*/  ISETP.GE.OR P0, PT, R13, UR6, P0 ;  /* 0x000000060d007c0c */ /* 0x000fc40008706670 */
[----:B------:R-:W-:-:S07]  /*08c0*/  MOV R24, RZ ;  /* 0x000000ff00187202 */ /* 0x000fce0000000f00 */
[----:B------:R-:W0:Y:S01]  /*08d0*/  @!P1 LDC.64 R18, c[0x0][0x390] ;  /* 0x0000e400ff129b82 */ /* 0x000e220000000a00 */
[C-C-:B------:R-:W-:Y:S02]  /*08e0*/  @!P1 IMAD R13, R25.reuse, UR6, R22.reuse ;  /* 0x00000006190d9c24 */ /* 0x140fe4000f8e0216 */
[C-C-:B------:R-:W-:Y:S02]  /*08f0*/  @!P3 IMAD R27, R25.reuse, UR6, R22.reuse ;  /* 0x00000006191bbc24 */ /* 0x140fe4000f8e0216 */
[----:B------:R-:W-:-:S03]  /*0900*/  @!P0 IMAD R25, R25, UR6, R22 ;  /* 0x0000000619198c24 */ /* 0x000fc6000f8e0216 */
[----:B------:R-:W1:Y:S08]  /*0910*/  @!P3 LDC.64 R16, c[0x0][0x390] ;  /* 0x0000e400ff10bb82 */ /* 0x000e700000000a00 */
[----:B------:R-:W2:Y:S01]  /*0920*/  @!P0 LDC.64 R14, c[0x0][0x390] ;  /* 0x0000e400ff0e8b82 */ /* 0x000ea20000000a00 */
[----:B0-----:R-:W-:Y:S01]  /*0930*/  @!P1 IMAD.WIDE.U32 R18, R13, 0x4, R18 ;  /* 0x000000040d129825 */ /* 0x001fe200078e0012 */
[----:B------:R-:W-:-:S04]  /*0940*/  CS2R R12, SRZ ;  /* 0x00000000000c7805 */ /* 0x000fc8000001ff00 */
[----:B------:R-:W3:Y:S01]  /*0950*/  @!P1 LDG.E R24, desc[UR8][R18.64] ;  /* 0x0000000812189981 */ /* 0x000ee2000c1e1900 */
[----:B-1----:R-:W-:-:S05]  /*0960*/  @!P3 IMAD.WIDE.U32 R16, R27, 0x4, R16 ;  /* 0x000000041b10b825 */ /* 0x002fca00078e0010 */
[----:B------:R-:W4:Y:S01]  /*0970*/  @!P3 LDG.E R26, desc[UR8][R16.64+0x4] ;  /* 0x00000408101ab981 */ /* 0x000f22000c1e1900 */
[----:B--2---:R-:W-:-:S05]  /*0980*/  @!P0 IMAD.WIDE.U32 R14, R25, 0x4, R14 ;  /* 0x00000004190e8825 */ /* 0x004fca00078e000e */
[----:B------:R-:W2:Y:S04]  /*0990*/  @!P0 LDG.E R12, desc[UR8][R14.64+0x8] ;  /* 0x000008080e0c8981 */ /* 0x000ea8000c1e1900 */
[----:B---3--:R1:W-:Y:S04]  /*09a0*/  STS [R11], R24 ;  /* 0x000000180b007388 */ /* 0x0083e80000000800 */
[----:B----4-:R1:W-:Y:S04]  /*09b0*/  STS [R11+0x4], R26 ;  /* 0x0000041a0b007388 */ /* 0x0103e80000000800 */
[----:B--2---:R1:W-:Y:S01]  /*09c0*/  STS.64 [R11+0x8], R12 ;  /* 0x0000080c0b007388 */ /* 0x0043e20000000a00 */
[----:B------:R-:W-:Y:S05]  /*09d0*/  BRA `(.L_x_102) ;  /* 0x0000000000147947 */ /* 0x000fea0003800000 */
.L_x_101:
[----:B01----:R-:W0:Y:S01]  /*09e0*/  LDC.64 R12, c[0x0][0x390] ;  /* 0x0000e400ff0c7b82 */ /* 0x003e220000000a00 */
[----:B------:R-:W-:-:S04]  /*09f0*/  IMAD R25, R25, UR6, R22 ;  /* 0x0000000619197c24 */ /* 0x000fc8000f8e0216 */
[----:B0-----:R-:W-:-:S06]  /*0a00*/  IMAD.WIDE.U32 R12, R25, 0x4, R12 ;  /* 0x00000004190c7825 */ /* 0x001fcc00078e000c */
[----:B------:R-:W2:Y:S04]  /*0a10*/  LDG.E.128 R12, desc[UR8][R12.64] ;  /* 0x000000080c0c7981 */ /* 0x000ea8000c1e1d00 */
[----:B--2---:R0:W-:Y:S02]  /*0a20*/  STS.128 [R11], R12 ;  /* 0x0000000c0b007388 */ /* 0x0041e40000000c00 */
.L_x_102:
[----:B------:R-:W-:Y:S05]  /*0a30*/  BSYNC.RECONVERGENT B0 ;  /* 0x0000000000007941 */ /* 0x000fea0003800200 */
.L_x_100:
[----:B------:R-:W-:Y:S01]  /*0a40*/  ISETP.LT.AND P0, PT, R23, R20, PT ;  /* 0x000000141700720c */ /* 0x000fe20003f01270 */
[----:B------:R-:W-:-:S12]  /*0a50*/  BSSY.RECONVERGENT B0, `(.L_x_103) ;  /* 0x0000020000007945 */ /* 0x000fd80003800200 */
[----:B------:R-:W-:Y:S05]  /*0a60*/  @!P2 BRA P0, `(.L_x_104) ;  /* 0x000000000064a947 */ /* 0x000fea0000000000 */
[----:B------:R-:W-:Y:S01]  /*0a70*/  ISETP.GE.AND P0, PT, R23, R20, PT ;  /* 0x000000141700720c */ /* 0x000fe20003f06270 */
[C---:B01----:R-:W-:Y:S01]  /*0a80*/  VIADD R13, R22.reuse, 0x2 ;  /* 0x00000002160d7836 */ /* 0x043fe20000000000 */
[C---:B------:R-:W-:Y:S01]  /*0a90*/  IADD3 R12, PT, PT, R22.reuse, 0x1, RZ ;  /* 0x00000001160c7810 */ /* 0x040fe20007ffe0ff */
[----:B------:R-:W-:Y:S01]  /*0aa0*/  HFMA2 R26, -RZ, RZ, 0, 0 ;  /* 0x00000000ff1a7431 */ /* 0x000fe200000001ff */
[----:B------:R-:W-:Y:S02]  /*0ab0*/  ISETP.GE.OR P1, PT, R22, UR6, P0 ;  /* 0x0000000616007c0c */ /* 0x000fe40008726670 */
[----:B------:R-:W-:Y:S02]  /*0ac0*/  ISETP.GE.OR P3, PT, R12, UR6, P0 ;  /* 0x000000060c007c0c */ /* 0x000fe40008766670 */
[----:B------:R-:W-:Y:S02]  /*0ad0*/  ISETP.GE.OR P0, PT, R13, UR6, P0 ;  /* 0x000000060d007c0c */ /* 0x000fe40008706670 */
        /* <DEDUP_REMOVED lines=18> */
.L_x_104:
[----:B01----:R-:W0:Y:S01]  /*0c00*/  LDC.64 R12, c[0x0][0x390] ;  /* 0x0000e400ff0c7b82 */ /* 0x003e220000000a00 */
[----:B------:R-:W-:-:S04]  /*0c10*/  IMAD R23, R23, UR6, R22 ;  /* 0x0000000617177c24 */ /* 0x000fc8000f8e0216 */
[----:B0-----:R-:W-:-:S06]  /*0c20*/  IMAD.WIDE.U32 R12, R23, 0x4, R12 ;  /* 0x00000004170c7825 */ /* 0x001fcc00078e000c */
[----:B------:R-:W2:Y:S04]  /*0c30*/  LDG.E.128 R12, desc[UR8][R12.64] ;  /* 0x000000080c0c7981 */ /* 0x000ea8000c1e1d00 */
[----:B--2---:R0:W-:Y:S02]  /*0c40*/  STS.128 [R9], R12 ;  /* 0x0000000c09007388 */ /* 0x0041e40000000c00 */
.L_x_105:
[----:B------:R-:W-:Y:S05]  /*0c50*/  BSYNC.RECONVERGENT B0 ;  /* 0x0000000000007941 */ /* 0x000fea0003800200 */
.L_x_103:
[----:B------:R-:W-:Y:S01]  /*0c60*/  ISETP.LT.AND P0, PT, R21, R20, PT ;  /* 0x000000141500720c */ /* 0x000fe20003f01270 */
[----:B------:R-:W-:-:S12]  /*0c70*/  BSSY.RECONVERGENT B0, `(.L_x_96) ;  /* 0x0000020000007945 */ /* 0x000fd80003800200 */
[----:B------:R-:W-:Y:S05]  /*0c80*/  @!P2 BRA P0, `(.L_x_106) ;  /* 0x000000000064a947 */ /* 0x000fea0000000000 */
[----:B------:R-:W-:Y:S02]  /*0c90*/  ISETP.GE.AND P0, PT, R21, R20, PT ;  /* 0x000000141500720c */ /* 0x000fe40003f06270 */
[C---:B01----:R-:W-:Y:S02]  /*0ca0*/  IADD3 R12, PT, PT, R22.reuse, 0x1, RZ ;  /* 0x00000001160c7810 */ /* 0x043fe40007ffe0ff */
[----:B------:R-:W-:Y:S02]  /*0cb0*/  IADD3 R13, PT, PT, R22, 0x2, RZ ;  /* 0x00000002160d7810 */ /* 0x000fe40007ffe0ff */
[----:B------:R-:W-:Y:S02]  /*0cc0*/  ISETP.GE.OR P2, PT, R12, UR6, P0 ;  /* 0x000000060c007c0c */ /* 0x000fe40008746670 */
[----:B------:R-:W-:Y:S02]  /*0cd0*/  ISETP.GE.OR P1, PT, R22, UR6, P0 ;  /* 0x0000000616007c0c */ /* 0x000fe40008726670 */
[----:B------:R-:W-:-:S09]  /*0ce0*/  ISETP.GE.OR P0, PT, R13, UR6, P0 ;  /* 0x000000060d007c0c */ /* 0x000fd20008706670 */
[----:B------:R-:W0:Y:S01]  /*0cf0*/  @!P2 LDC.64 R14, c[0x0][0x390] ;  /* 0x0000e400ff0eab82 */ /* 0x000e220000000a00 */
[C-C-:B------:R-:W-:Y:S02]  /*0d00*/  @!P2 IMAD R23, R21.reuse, UR6, R22.reuse ;  /* 0x000000061517ac24 */ /* 0x140fe4000f8e0216 */
[C-C-:B------:R-:W-:Y:S02]  /*0d10*/  @!P1 IMAD R19, R21.reuse, UR6, R22.reuse ;  /* 0x0000000615139c24 */ /* 0x140fe4000f8e0216 */
[----:B------:R-:W-:-:S03]  /*0d20*/  @!P0 IMAD R21, R21, UR6, R22 ;  /* 0x0000000615158c24 */ /* 0x000fc6000f8e0216 */
[----:B------:R-:W1:Y:S08]  /*0d30*/  @!P1 LDC.64 R16, c[0x0][0x390] ;  /* 0x0000e400ff109b82 */ /* 0x000e700000000a00 */
[----:B------:R-:W2:Y:S01]  /*0d40*/  @!P0 LDC.64 R12, c[0x0][0x390] ;  /* 0x0000e400ff0c8b82 */ /* 0x000ea20000000a00 */
[----:B0-----:R-:W-:-:S04]  /*0d50*/  @!P2 IMAD.WIDE.U32 R14, R23, 0x4, R14 ;  /* 0x00000004170ea825 */ /* 0x001fc800078e000e */
[----:B------:R-:W-:Y:S02]  /*0d60*/  HFMA2 R23, -RZ, RZ, 0, 0 ;  /* 0x00000000ff177431 */ /* 0x000fe400000001ff */
[----:B-1----:R-:W-:-:S04]  /*0d70*/  @!P1 IMAD.WIDE.U32 R16, R19, 0x4, R16 ;  /* 0x0000000413109825 */ /* 0x002fc800078e0010 */
[----:B------:R-:W3:Y:S01]  /*0d80*/  @!P2 LDG.E R23, desc[UR8][R14.64+0x4] ;  /* 0x000004080e17a981 */ /* 0x000ee2000c1e1900 */
[----:B--2---:R-:W-:Y:S01]  /*0d90*/  @!P0 IMAD.WIDE.U32 R18, R21, 0x4, R12 ;  /* 0x0000000415128825 */ /* 0x004fe200078e000c */
[----:B------:R-:W-:Y:S02]  /*0da0*/  MOV R21, RZ ;  /* 0x000000ff00157202 */ /* 0x000fe40000000f00 */
[----:B------:R-:W-:-:S04]  /*0db0*/  CS2R R12, SRZ ;  /* 0x00000000000c7805 */ /* 0x000fc8000001ff00 */
[----:B------:R-:W2:Y:S04]  /*0dc0*/  @!P1 LDG.E R21, desc[UR8][R16.64] ;  /* 0x0000000810159981 */ /* 0x000ea8000c1e1900 */
[----:B------:R-:W4:Y:S04]  /*0dd0*/  @!P0 LDG.E R12, desc[UR8][R18.64+0x8] ;  /* 0x00000808120c8981 */ /* 0x000f28000c1e1900 */
[----:B---3--:R1:W-:Y:S04]  /*0de0*/  STS [R2+0x4], R23 ;  /* 0x0000041702007388 */ /* 0x0083e80000000800 */
[----:B--2---:R1:W-:Y:S04]  /*0df0*/  STS [R2], R21 ;  /* 0x0000001502007388 */ /* 0x0043e80000000800 */
[----:B----4-:R1:W-:Y:S01]  /*0e00*/  STS.64 [R2+0x8], R12 ;  /* 0x0000080c02007388 */ /* 0x0103e20000000a00 */
[----:B------:R-:W-:Y:S05]  /*0e10*/  BRA `(.L_x_107) ;  /* 0x0000000000147947 */ /* 0x000fea0003800000 */
.L_x_106:
[----:B01----:R-:W0:Y:S01]  /*0e20*/  LDC.64 R12, c[0x0][0x390] ;  /* 0x0000e400ff0c7b82 */ /* 0x003e220000000a00 */
[----:B------:R-:W-:-:S04]  /*0e30*/  IMAD R21, R21, UR6, R22 ;  /* 0x0000000615157c24 */ /* 0x000fc8000f8e0216 */
[----:B0-----:R-:W-:-:S06]  /*0e40*/  IMAD.WIDE.U32 R12, R21, 0x4, R12 ;  /* 0x00000004150c7825 */ /* 0x001fcc00078e000c */
[----:B------:R-:W2:Y:S04]  /*0e50*/  LDG.E.128 R12, desc[UR8][R12.64] ;  /* 0x000000080c0c7981 */ /* 0x000ea8000c1e1d00 */
[----:B--2---:R0:W-:Y:S02]  /*0e60*/  STS.128 [R2], R12 ;  /* 0x0000000c02007388 */ /* 0x0041e40000000c00 */
.L_x_107:
[----:B------:R-:W-:Y:S05]  /*0e70*/  BSYNC.RECONVERGENT B0 ;  /* 0x0000000000007941 */ /* 0x000fea0003800200 */
.L_x_96:
[----:B0-----:R-:W0:Y:S01]  /*0e80*/  LDC R18, c[0x0][0x384] ;  /* 0x0000e100ff127b82 */ /* 0x001e220000000800 */
[----:B-1----:R-:W-:Y:S01]  /*0e90*/  LEA R12, R7, 0x40, 0x6 ;  /* 0x00000040070c7811 */ /* 0x002fe200078e30ff */
[----:B------:R-:W-:Y:S02]  /*0ea0*/  UIADD3 UR7, UPT, UPT, UR5, 0x40, URZ ;  /* 0x0000004005077890 */ /* 0x000fe4000fffe0ff */
[----:B------:R-:W-:Y:S01]  /*0eb0*/  VIADD R19, R30, UR5 ;  /* 0x000000051e137c36 */ /* 0x000fe20008000000 */
[----:B------:R-:W-:-:S04]  /*0ec0*/  ISETP.GT.AND P0, PT, R12, UR6, PT ;  /* 0x000000060c007c0c */ /* 0x000fc8000bf04270 */
[----:B0-----:R-:W-:-:S13]  /*0ed0*/  ISETP.LT.OR P0, PT, R18, UR7, P0 ;  /* 0x0000000712007c0c */ /* 0x001fda0008701670 */
[----:B------:R-:W-:Y:S05]  /*0ee0*/  @P0 BRA `(.L_x_108) ;  /* 0x0000000000580947 */ /* 0x000fea0003800000 */
[----:B------:R-:W0:Y:S01]  /*0ef0*/  LDC.64 R24, c[0x0][0x398] ;  /* 0x0000e600ff187b82 */ /* 0x000e220000000a00 */
[C---:B------:R-:W-:Y:S02]  /*0f00*/  LEA R12, R7.reuse, R38, 0x6 ;  /* 0x00000026070c7211 */ /* 0x040fe400078e30ff */
[C---:B------:R-:W-:Y:S02]  /*0f10*/  LEA R14, R7.reuse, R36, 0x6 ;  /* 0x00000024070e7211 */ /* 0x040fe400078e30ff */
[C---:B------:R-:W-:Y:S01]  /*0f20*/  LEA R15, R7.reuse, R10, 0x6 ;  /* 0x0000000a070f7211 */ /* 0x040fe200078e30ff */
[--C-:B------:R-:W-:Y:S01]  /*0f30*/  IMAD R13, R12, R18, R19.reuse ;  /* 0x000000120c0d7224 */ /* 0x100fe200078e0213 */
[----:B------:R-:W-:Y:S01]  /*0f40*/  LEA R16, R7, R0, 0x6 ;  /* 0x0000000007107211 */ /* 0x000fe200078e30ff */
[-CC-:B------:R-:W-:Y:S02]  /*0f50*/  IMAD R17, R14, R18.reuse, R19.reuse ;  /* 0x000000120e117224 */ /* 0x180fe400078e0213 */
[----:B------:R-:W-:-:S02]  /*0f60*/  IMAD R15, R15, R18, R19 ;  /* 0x000000120f0f7224 */ /* 0x000fc400078e0213 */
[----:B------:R-:W-:Y:S02]  /*0f70*/  IMAD R19, R16, R18, R19 ;  /* 0x0000001210137224 */ /* 0x000fe400078e0213 */
[----:B0-----:R-:W-:-:S04]  /*0f80*/  IMAD.WIDE R12, R13, 0x4, R24 ;  /* 0x000000040d0c7825 */ /* 0x001fc800078e0218 */
[----:B------:R-:W-:-:S04]  /*0f90*/  IMAD.WIDE R16, R17, 0x4, R24 ;  /* 0x0000000411107825 */ /* 0x000fc800078e0218 */
[--C-:B------:R-:W-:Y:S02]  /*0fa0*/  IMAD.WIDE R20, R15, 0x4, R24.reuse ;  /* 0x000000040f147825 */ /* 0x100fe400078e0218 */
[----:B------:R-:W2:Y:S02]  /*0fb0*/  LDG.E.128 R12, desc[UR8][R12.64] ;  /* 0x000000080c0c7981 */ /* 0x000ea4000c1e1d00 */
        /* <DEDUP_REMOVED lines=9> */
.L_x_108:
[----:B------:R-:W-:Y:S01]  /*1050*/  LEA R15, R7, R38, 0x6 ;  /* 0x00000026070f7211 */ /* 0x000fe200078e30ff */
[----:B------:R-:W-:Y:S01]  /*1060*/  BSSY.RECONVERGENT B0, `(.L_x_110) ;  /* 0x0000024000007945 */ /* 0x000fe20003800200 */
[----:B------:R-:W-:Y:S02]  /*1070*/  IADD3 R21, PT, PT, R19, 0x3, RZ ;  /* 0x0000000313157810 */ /* 0x000fe40007ffe0ff */
[----:B------:R-:W-:-:S04]  /*1080*/  ISETP.GE.AND P0, PT, R15, UR6, PT ;  /* 0x000000060f007c0c */ /* 0x000fc8000bf06270 */
[----:B------:R-:W-:-:S13]  /*1090*/  ISETP.LT.AND P1, PT, R21, R18, !P0 ;  /* 0x000000121500720c */ /* 0x000fda0004721270 */
[----:B------:R-:W-:Y:S05]  /*10a0*/  @!P1 BRA `(.L_x_111) ;  /* 0x0000000000189947 */ /* 0x000fea0003800000 */
[----:B------:R-:W0:Y:S01]  /*10b0*/  LDC.64 R12, c[0x0][0x398] ;  /* 0x0000e600ff0c7b82 */ /* 0x000e220000000a00 */
[----:B------:R-:W-:-:S04]  /*10c0*/  IMAD R15, R15, R18, R19 ;  /* 0x000000120f0f7224 */ /* 0x000fc800078e0213 */
[----:B0-----:R-:W-:-:S06]  /*10d0*/  IMAD.WIDE R12, R15, 0x4, R12 ;  /* 0x000000040f0c7825 */ /* 0x001fcc00078e020c */
[----:B------:R-:W2:Y:S04]  /*10e0*/  LDG.E.128 R12, desc[UR8][R12.64] ;  /* 0x000000080c0c7981 */ /* 0x000ea8000c1e1d00 */
[----:B--2---:R1:W-:Y:S01]  /*10f0*/  STS.128 [R3], R12 ;  /* 0x0000000c03007388 */ /* 0x0043e20000000c00 */
[----:B------:R-:W-:Y:S05]  /*1100*/  BRA `(.L_x_112) ;  /* 0x0000000000647947 */ /* 0x000fea0003800000 */
.L_x_111:
[-C--:B------:R-:W-:Y:S01]  /*1110*/  ISETP.LT.AND P0, PT, R19, R18.reuse, !P0 ;  /* 0x000000121300720c */ /* 0x080fe20004701270 */
[----:B------:R-:W0:Y:S01]  /*1120*/  LDCU.64 UR10, c[0x0][0x398] ;  /* 0x00007300ff0a77ac */ /* 0x000e220008000a00 */
[C---:B------:R-:W-:Y:S01]  /*1130*/  IMAD R14, R15.reuse, R18, RZ ;  /* 0x000000120f0e7224 */ /* 0x040fe200078e02ff */
[----:B------:R-:W-:Y:S01]  /*1140*/  ISETP.GE.AND P1, PT, R15, UR6, PT ;  /* 0x000000060f007c0c */ /* 0x000fe2000bf26270 */
[C---:B------:R-:W-:Y:S01]  /*1150*/  VIADD R13, R19.reuse, 0x1 ;  /* 0x00000001130d7836 */ /* 0x040fe20000000000 */
[C---:B------:R-:W-:Y:S01]  /*1160*/  IADD3 R15, PT, PT, R19.reuse, 0x2, RZ ;  /* 0x00000002130f7810 */ /* 0x040fe20007ffe0ff */
[----:B------:R-:W-:Y:S01]  /*1170*/  HFMA2 R22, -RZ, RZ, 0, 0 ;  /* 0x00000000ff167431 */ /* 0x000fe200000001ff */
[----:B------:R-:W-:Y:S02]  /*1180*/  SHF.R.S32.HI R8, RZ, 0x1f, R19 ;  /* 0x0000001fff087819 */ /* 0x000fe40000011413 */
[----:B------:R-:W-:Y:S02]  /*1190*/  IADD3 R12, P3, PT, R19, R14, RZ ;  /* 0x0000000e130c7210 */ /* 0x000fe40007f7e0ff */
[----:B------:R-:W-:-:S02]  /*11a0*/  ISETP.GE.OR P2, PT, R13, R18, P1 ;  /* 0x000000120d00720c */ /* 0x000fc40000f46670 */
[----:B------:R-:W1:Y:S01]  /*11b0*/  @P0 LDC.64 R16, c[0x0][0x398] ;  /* 0x0000e600ff100b82 */ /* 0x000e620000000a00 */
[----:B------:R-:W-:Y:S02]  /*11c0*/  ISETP.GE.OR P1, PT, R15, R18, P1 ;  /* 0x000000120f00720c */ /* 0x000fe40000f26670 */
[----:B------:R-:W-:Y:S02]  /*11d0*/  @P0 IADD3 R13, PT, PT, R19, R14, RZ ;  /* 0x0000000e130d0210 */ /* 0x000fe40007ffe0ff */
[----:B------:R-:W-:Y:S02]  /*11e0*/  LEA.HI.X.SX32 R15, R14, R8, 0x1, P3 ;  /* 0x000000080e0f7211 */ /* 0x000fe400018f0eff */
[C---:B0-----:R-:W-:Y:S02]  /*11f0*/  LEA R14, P3, R12.reuse, UR10, 0x2 ;  /* 0x0000000a0c0e7c11 */ /* 0x041fe4000f8610ff */
[----:B------:R-:W-:Y:S02]  /*1200*/  MOV R20, RZ ;  /* 0x000000ff00147202 */ /* 0x000fe40000000f00 */
        /* <DEDUP_REMOVED lines=9> */
.L_x_112:
[----:B------:R-:W-:Y:S05]  /*12a0*/  BSYNC.RECONVERGENT B0 ;  /* 0x0000000000007941 */ /* 0x000fea0003800200 */
.L_x_110:
[----:B-1----:R-:W-:Y:S01]  /*12b0*/  LEA R15, R7, R36, 0x6 ;  /* 0x00000024070f7211 */ /* 0x002fe200078e30ff */
[----:B------:R-:W-:Y:S01]  /*12c0*/  BSSY.RECONVERGENT B0, `(.L_x_113) ;  /* 0x0000022000007945 */ /* 0x000fe20003800200 */
[----:B------:R-:W-:Y:S02]  /*12d0*/  ISETP.GE.AND P1, PT, R21, R18, PT ;  /* 0x000000121500720c */ /* 0x000fe40003f26270 */
[----:B------:R-:W-:-:S13]  /*12e0*/  ISETP.LT.AND P0, PT, R15, UR6, PT ;  /* 0x000000060f007c0c */ /* 0x000fda000bf01270 */
[----:B------:R-:W-:Y:S05]  /*12f0*/  @!P1 BRA P0, `(.L_x_114) ;  /* 0x0000000000649947 */ /* 0x000fea0000000000 */
[C---:B------:R-:W-:Y:S01]  /*1300*/  ISETP.GE.AND P0, PT, R15.reuse, UR6, PT ;  /* 0x000000060f007c0c */ /* 0x040fe2000bf06270 */
[----:B------:R-:W1:Y:S01]  /*1310*/  LDCU.64 UR10, c[0x0][0x398] ;  /* 0x00007300ff0a77ac */ /* 0x000e620008000a00 */
[-C--:B------:R-:W-:Y:S01]  /*1320*/  IMAD R14, R15, R18.reuse, RZ ;  /* 0x000000120f0e7224 */ /* 0x080fe200078e02ff */
[C---:B0-----:R-:W-:Y:S01]  /*1330*/  IADD3 R13, PT, PT, R19.reuse, 0x1, RZ ;  /* 0x00000001130d7810 */ /* 0x041fe20007ffe0ff */
[C---:B------:R-:W-:Y:S01]  /*1340*/  VIADD R15, R19.reuse, 0x2 ;  /* 0x00000002130f7836 */ /* 0x040fe20000000000 */
[C---:B------:R-:W-:Y:S01]  /*1350*/  ISETP.GE.OR P2, PT, R19.reuse, R18, P0 ;  /* 0x000000121300720c */ /* 0x040fe20000746670 */
[----:B------:R-:W-:Y:S01]  /*1360*/  HFMA2 R23, -RZ, RZ, 0, 0 ;  /* 0x00000000ff177431 */ /* 0x000fe200000001ff */
[----:B------:R-:W-:Y:S02]  /*1370*/  IADD3 R12, P4, PT, R19, R14, RZ ;  /* 0x0000000e130c7210 */ /* 0x000fe40007f9e0ff */
[-C--:B------:R-:W-:Y:S02]  /*1380*/  ISETP.GE.OR P3, PT, R13, R18.reuse, P0 ;  /* 0x000000120d00720c */ /* 0x080fe40000766670 */
[----:B------:R-:W-:-:S02]  /*1390*/  ISETP.GE.OR P0, PT, R15, R18, P0 ;  /* 0x000000120f00720c */ /* 0x000fc40000706670 */
[----:B------:R-:W-:Y:S02]  /*13a0*/  LEA.HI.X.SX32 R15, R14, R8, 0x1, P4 ;  /* 0x000000080e0f7211 */ /* 0x000fe400020f0eff */
[----:B------:R-:W-:-:S03]  /*13b0*/  MOV R21, RZ ;  /* 0x000000ff00157202 */ /* 0x000fc60000000f00 */
[----:B------:R-:W0:Y:S01]  /*13c0*/  @!P2 LDC.64 R16, c[0x0][0x398] ;  /* 0x0000e600ff10ab82 */ /* 0x000e220000000a00 */
[----:B------:R-:W-:Y:S02]  /*13d0*/  @!P2 IADD3 R13, PT, PT, R19, R14, RZ ;  /* 0x0000000e130da210 */ /* 0x000fe40007ffe0ff */
        /* <DEDUP_REMOVED lines=11> */
.L_x_114:
[----:B0-----:R-:W0:Y:S01]  /*1490*/  LDC.64 R12, c[0x0][0x398] ;  /* 0x0000e600ff0c7b82 */ /* 0x001e220000000a00 */
[----:B------:R-:W-:-:S04]  /*14a0*/  IMAD R15, R15, R18, R19 ;  /* 0x000000120f0f7224 */ /* 0x000fc800078e0213 */
[----:B0-----:R-:W-:-:S06]  /*14b0*/  IMAD.WIDE R12, R15, 0x4, R12 ;  /* 0x000000040f0c7825 */ /* 0x001fcc00078e020c */
[----:B------:R-:W2:Y:S04]  /*14c0*/  LDG.E.128 R12, desc[UR8][R12.64] ;  /* 0x000000080c0c7981 */ /* 0x000ea8000c1e1d00 */
[----:B--2---:R1:W-:Y:S02]  /*14d0*/  STS.128 [R4], R12 ;  /* 0x0000000c04007388 */ /* 0x0043e40000000c00 */
.L_x_115:
[----:B------:R-:W-:Y:S05]  /*14e0*/  BSYNC.RECONVERGENT B0 ;  /* 0x0000000000007941 */ /* 0x000fea0003800200 */
.L_x_113:
[----:B-1----:R-:W-:Y:S01]  /*14f0*/  LEA R15, R7, R10, 0x6 ;  /* 0x0000000a070f7211 */ /* 0x002fe200078e30ff */
[----:B------:R-:W-:Y:S03]  /*1500*/  BSSY.RECONVERGENT B0, `(.L_x_116) ;  /* 0x0000021000007945 */ /* 0x000fe60003800200 */
[----:B------:R-:W-:-:S13]  /*1510*/  ISETP.LT.AND P0, PT, R15, UR6, PT ;  /* 0x000000060f007c0c */ /* 0x000fda000bf01270 */
[----:B------:R-:W-:Y:S05]  /*1520*/  @!P1 BRA P0, `(.L_x_117) ;  /* 0x0000000000649947 */ /* 0x000fea0000000000 */
[C---:B------:R-:W-:Y:S01]  /*1530*/  ISETP.GE.AND P0, PT, R15.reuse, UR6, PT ;  /* 0x000000060f007c0c */ /* 0x040fe2000bf06270 */
[----:B------:R-:W1:Y:S01]  /*1540*/  LDCU.64 UR10, c[0x0][0x398] ;  /* 0x00007300ff0a77ac */ /* 0x000e620008000a00 */
[-C--:B------:R-:W-:Y:S01]  /*1550*/  IMAD R14, R15, R18.reuse, RZ ;  /* 0x000000120f0e7224 */ /* 0x080fe200078e02ff */
[C---:B0-----:R-:W-:Y:S01]  /*1560*/  IADD3 R13, PT, PT, R19.reuse, 0x1, RZ ;  /* 0x00000001130d7810 */ /* 0x041fe20007ffe0ff */
[----:B------:R-:W-:Y:S01]  /*1570*/  HFMA2 R22, -RZ, RZ, 0, 0 ;  /* 0x00000000ff167431 */ /* 0x000fe200000001ff */
[C---:B------:R-:W-:Y:S02]  /*1580*/  ISETP.GE.OR P2, PT, R19.reuse, R18, P0 ;  /* 0x000000121300720c */ /* 0x040fe40000746670 */
[C---:B------:R-:W-:Y:S02]  /*1590*/  IADD3 R15, PT, PT, R19.reuse, 0x2, RZ ;  /* 0x00000002130f7810 */ /* 0x040fe40007ffe0ff */
[----:B------:R-:W-:Y:S02]  /*15a0*/  IADD3 R12, P4, PT, R19, R14, RZ ;  /* 0x0000000e130c7210 */ /* 0x000fe40007f9e0ff */
[----:B------:R-:W-:-:S02]  /*15b0*/  ISETP.GE.OR P3, PT, R13, R18, P0 ;  /* 0x000000120d00720c */ /* 0x000fc40000766670 */
[----:B------:R-:W-:Y:S02]  /*15c0*/  ISETP.GE.OR P0, PT, R15, R18, P0 ;  /* 0x000000120f00720c */ /* 0x000fe40000706670 */
[----:B------:R-:W-:Y:S02]  /*15d0*/  LEA.HI.X.SX32 R15, R14, R8, 0x1, P4 ;  /* 0x000000080e0f7211 */ /* 0x000fe400020f0eff */
[----:B------:R-:W-:Y:S01]  /*15e0*/  MOV R20, RZ ;  /* 0x000000ff00147202 */ /* 0x000fe20000000f00 */
[----:B------:R-:W0:Y:S01]  /*15f0*/  @!P2 LDC.64 R16, c[0x0][0x398] ;  /* 0x0000e600ff10ab82 */ /* 0x000e220000000a00 */
[----:B------:R-:W-:Y:S01]  /*1600*/  @!P2 IMAD.IADD R13, R19, 0x1, R14 ;  /* 0x00000001130da824 */ /* 0x000fe200078e020e */
        /* <DEDUP_REMOVED lines=11> */
.L_x_117:
[----:B0-----:R-:W0:Y:S01]  /*16c0*/  LDC.64 R12, c[0x0][0x398] ;  /* 0x0000e600ff0c7b82 */ /* 0x001e220000000a00 */
[----:B------:R-:W-:-:S04]  /*16d0*/  IMAD R15, R15, R18, R19 ;  /* 0x000000120f0f7224 */ /* 0x000fc800078e0213 */
[----:B0-----:R-:W-:-:S06]  /*16e0*/  IMAD.WIDE R12, R15, 0x4, R12 ;  /* 0x000000040f0c7825 */ /* 0x001fcc00078e020c */
[----:B------:R-:W2:Y:S04]  /*16f0*/  LDG.E.128 R12, desc[UR8][R12.64] ;  /* 0x000000080c0c7981 */ /* 0x000ea8000c1e1d00 */
[----:B--2---:R0:W-:Y:S02]  /*1700*/  STS.128 [R5], R12 ;  /* 0x0000000c05007388 */ /* 0x0041e40000000c00 */
.L_x_118:
[----:B------:R-:W-:Y:S05]  /*1710*/  BSYNC.RECONVERGENT B0 ;  /* 0x0000000000007941 */ /* 0x000fea0003800200 */
.L_x_116:
[----:B0-----:R-:W-:Y:S01]  /*1720*/  LEA R15, R7, R0, 0x6 ;  /* 0x00000000070f7211 */ /* 0x001fe200078e30ff */
[----:B------:R-:W-:Y:S03]  /*1730*/  BSSY.RECONVERGENT B0, `(.L_x_109) ;  /* 0x0000021000007945 */ /* 0x000fe60003800200 */
[----:B------:R-:W-:-:S13]  /*1740*/  ISETP.LT.AND P0, PT, R15, UR6, PT ;  /* 0x000000060f007c0c */ /* 0x000fda000bf01270 */
[----:B------:R-:W-:Y:S05]  /*1750*/  @!P1 BRA P0, `(.L_x_119) ;  /* 0x0000000000649947 */ /* 0x000fea0000000000 */
[C---:B------:R-:W-:Y:S01]  /*1760*/  ISETP.GE.AND P0, PT, R15.reuse, UR6, PT ;  /* 0x000000060f007c0c */ /* 0x040fe2000bf06270 */
[----:B------:R-:W0:Y:S01]  /*1770*/  LDCU.64 UR10, c[0x0][0x398] ;  /* 0x00007300ff0a77ac */ /* 0x000e220008000a00 */
[-C--:B------:R-:W-:Y:S01]  /*1780*/  IMAD R14, R15, R18.reuse, RZ ;  /* 0x000000120f0e7224 */ /* 0x080fe200078e02ff */
[C---:B------:R-:W-:Y:S02]  /*1790*/  IADD3 R17, PT, PT, R19.reuse, 0x1, RZ ;  /* 0x0000000113117810 */ /* 0x040fe40007ffe0ff */
[C---:B------:R-:W-:Y:S02]  /*17a0*/  ISETP.GE.OR P1, PT, R19.reuse, R18, P0 ;  /* 0x000000121300720c */ /* 0x040fe40000726670 */
[C---:B------:R-:W-:Y:S02]  /*17b0*/  IADD3 R21, PT, PT, R19.reuse, 0x2, RZ ;  /* 0x0000000213157810 */ /* 0x040fe40007ffe0ff */
[----:B------:R-:W-:Y:S02]  /*17c0*/  IADD3 R15, P3, PT, R19, R14, RZ ;  /* 0x0000000e130f7210 */ /* 0x000fe40007f7e0ff */
[----:B------:R-:W-:-:S02]  /*17d0*/  ISETP.GE.OR P2, PT, R17, R18, P0 ;  /* 0x000000121100720c */ /* 0x000fc40000746670 */
[----:B------:R-:W-:Y:S02]  /*17e0*/  ISETP.GE.OR P0, PT, R21, R18, P0 ;  /* 0x000000121500720c */ /* 0x000fe40000706670 */
[----:B------:R-:W-:Y:S02]  /*17f0*/  LEA.HI.X.SX32 R18, R14, R8, 0x1, P3 ;  /* 0x000000080e127211 */ /* 0x000fe400018f0eff */
[----:B------:R-:W-:Y:S01]  /*1800*/  MOV R21, RZ ;  /* 0x000000ff00157202 */ /* 0x000fe20000000f00 */
[----:B-1----:R-:W1:Y:S01]  /*1810*/  @!P1 LDC.64 R12, c[0x0][0x398] ;  /* 0x0000e600ff0c9b82 */ /* 0x002e620000000a00 */
[----:B------:R-:W-:Y:S01]  /*1820*/  @!P1 IADD3 R17, PT, PT, R19, R14, RZ ;  /* 0x0000000e13119210 */ /* 0x000fe20007ffe0ff */
[----:B------:R-:W-:Y:S01]  /*1830*/  IMAD.MOV.U32 R19, RZ, RZ, RZ ;  /* 0x000000ffff137224 */ /* 0x000fe200078e00ff */
        /* <DEDUP_REMOVED lines=11> */
.L_x_119:
[----:B-1----:R-:W0:Y:S01]  /*18f0*/  LDC.64 R12, c[0x0][0x398] ;  /* 0x0000e600ff0c7b82 */ /* 0x002e220000000a00 */
[----:B------:R-:W-:-:S04]  /*1900*/  IMAD R19, R15, R18, R19 ;  /* 0x000000120f137224 */ /* 0x000fc800078e0213 */
[----:B0-----:R-:W-:-:S06]  /*1910*/  IMAD.WIDE R12, R19, 0x4, R12 ;  /* 0x00000004130c7825 */ /* 0x001fcc00078e020c */
[----:B------:R-:W2:Y:S04]  /*1920*/  LDG.E.128 R12, desc[UR8][R12.64] ;  /* 0x000000080c0c7981 */ /* 0x000ea8000c1e1d00 */
[----:B--2---:R1:W-:Y:S02]  /*1930*/  STS.128 [R6], R12 ;  /* 0x0000000c06007388 */ /* 0x0043e40000000c00 */
.L_x_120:
[----:B------:R-:W-:Y:S05]  /*1940*/  BSYNC.RECONVERGENT B0 ;  /* 0x0000000000007941 */ /* 0x000fea0003800200 */
.L_x_109:
[----:B-12---:R-:W1:Y:S01]  /*1950*/  S2R R14, SR_CgaCtaId ;  /* 0x00000000000e7919 */ /* 0x006e620000008800 */
[----:B0-----:R-:W-:Y:S01]  /*1960*/  MOV R12, 0x400 ;  /* 0x00000400000c7802 */ /* 0x001fe20000000f00 */
[----:B------:R-:W-:Y:S01]  /*1970*/  UMOV UR7, 0x480 ;  /* 0x0000048000077882 */ /* 0x000fe20000000000 */
[----:B------:R-:W0:Y:S02]  /*1980*/  S2R R48, SR_TID.Y ;  /* 0x0000000000307919 */ /* 0x000e240000002200 */
[----:B------:R-:W-:Y:S01]  /*1990*/  IADD3 R13, PT, PT, R12, 0x4800, RZ ;  /* 0x000048000c0d7810 */ /* 0x000fe20007ffe0ff */
[----:B------:R-:W-:Y:S01]  /*19a0*/  BAR.SYNC.DEFER_BLOCKING 0x0 ;  /* 0x0000000000007b1d */ /* 0x000fe20000010000 */
[C---:B-1----:R-:W-:Y:S02]  /*19b0*/  LEA R15, R14.reuse, R12, 0x18 ;  /* 0x0000000c0e0f7211 */ /* 0x042fe400078ec0ff */
[----:B------:R-:W-:-:S03]  /*19c0*/  LEA R13, R14, R13, 0x18 ;  /* 0x0000000d0e0d7211 */ /* 0x000fc600078ec0ff */
[----:B0-----:R-:W-:Y:S01]  /*19d0*/  IMAD R50, R48, 0x480, R15 ;  /* 0x0000048030327824 */ /* 0x001fe200078e020f */
[----:B------:R-:W-:-:S04]  /*19e0*/  LEA R28, R28, R13, 0x4 ;  /* 0x0000000d1c1c7211 */ /* 0x000fc800078e20ff */
[----:B------:R-:W-:Y:S02]  /*19f0*/  IADD3 R50, PT, PT, R50, 0x240, RZ ;  /* 0x0000024032327810 */ /* 0x000fe40007ffe0ff */
[----:B------:R-:W-:-:S07]  /*1a00*/  IADD3 R52, PT, PT, R28, 0x480, RZ ;  /* 0x000004801c347810 */ /* 0x000fce0007ffe0ff */
.L_x_121:
[----:B------:R-:W-:Y:S01]  /*1a10*/  LDS.128 R24, [R50+-0x240] ;  /* 0xfffdc00032187984 */ /* 0x000fe20000000c00 */
[----:B------:R-:W-:-:S03]  /*1a20*/  UIADD3 UR7, UPT, UPT, UR7, 0x900, URZ ;  /* 0x0000090007077890 */ /* 0x000fc6000fffe0ff */
[----:B------:R-:W0:Y:S01]  /*1a30*/  LDS.128 R28, [R52+-0x480] ;  /* 0xfffb8000341c7984 */ /* 0x000e220000000c00 */
[----:B------:R-:W-:-:S03]  /*1a40*/  UISETP.NE.AND UP0, UPT, UR7, 0x4c80, UPT ;  /* 0x00004c800700788c */ /* 0x000fc6000bf05270 */
[----:B------:R-:W1:Y:S04]  /*1a50*/  LDS.128 R20, [R50+-0x120] ;  /* 0xfffee00032147984 */ /* 0x000e680000000c00 */
[----:B------:R-:W2:Y:S04]  /*1a60*/  LDS.128 R16, [R50] ;  /* 0x0000000032107984 */ /* 0x000ea80000000c00 */
        /* <DEDUP_REMOVED lines=9> */
[----:B--2---:R-:W-:Y:S01]  /*1b00*/  FFMA R57, R28, R16, R57 ;  /* 0x000000101c397223 */ /* 0x004fe20000000039 */
[C---:B------:R-:W-:Y:S01]  /*1b10*/  FFMA R44, R16.reuse, R29, R55 ;  /* 0x0000001d102c7223 */ /* 0x040fe20000000037 */
[C---:B------:R-:W-:Y:S01]  /*1b20*/  FFMA R54, R16.reuse, R30, R53 ;  /* 0x0000001e10367223 */ /* 0x040fe20000000035 */
[----:B------:R-:W-:Y:S01]  /*1b30*/  FFMA R46, R16, R31, R46 ;  /* 0x0000001f102e7223 */ /* 0x000fe2000000002e */
[----:B---3--:R-:W-:Y:S01]  /*1b40*/  FFMA R39, R28, R12, R39 ;  /* 0x0000000c1c277223 */ /* 0x008fe20000000027 */
[C---:B------:R-:W-:Y:S01]  /*1b50*/  FFMA R16, R12.reuse, R29, R33 ;  /* 0x0000001d0c107223 */ /* 0x040fe20000000021 */
[C---:B------:R-:W-:Y:S01]  /*1b60*/  FFMA R51, R12.reuse, R30, R51 ;  /* 0x0000001e0c337223 */ /* 0x040fe20000000033 */
[----:B------:R-:W-:-:S02]  /*1b70*/  FFMA R12, R12, R31, R32 ;  /* 0x0000001f0c0c7223 */ /* 0x000fc40000000020 */
[----:B------:R-:W0:Y:S04]  /*1b80*/  LDS.128 R32, [R52+-0x360] ;  /* 0xfffca00034207984 */ /* 0x000e280000000c00 */
[----:B------:R-:W1:Y:S01]  /*1b90*/  LDS.128 R28, [R52+-0x240] ;  /* 0xfffdc000341c7984 */ /* 0x000e620000000c00 */
[C---:B0-----:R-:W-:Y:S01]  /*1ba0*/  FFMA R41, R32.reuse, R25, R41 ;  /* 0x0000001920297223 */ /* 0x041fe20000000029 */
[C---:B------:R-:W-:Y:S01]  /*1bb0*/  FFMA R47, R25.reuse, R33, R40 ;  /* 0x00000021192f7223 */ /* 0x040fe20000000028 */
[CC--:B------:R-:W-:Y:S01]  /*1bc0*/  FFMA R43, R25.reuse, R34.reuse, R43 ;  /* 0x00000022192b7223 */ /* 0x0c0fe2000000002b */
[----:B------:R-:W-:Y:S01]  /*1bd0*/  FFMA R24, R25, R35, R24 ;  /* 0x0000002319187223 */ /* 0x000fe20000000018 */
[C---:B------:R-:W-:Y:S01]  /*1be0*/  FFMA R45, R32.reuse, R21, R45 ;  /* 0x00000015202d7223 */ /* 0x040fe2000000002d */
[C---:B------:R-:W-:Y:S01]  /*1bf0*/  FFMA R25, R21.reuse, R33, R42 ;  /* 0x0000002115197223 */ /* 0x040fe2000000002a */
[CC--:B------:R-:W-:Y:S01]  /*1c00*/  FFMA R49, R21.reuse, R34.reuse, R49 ;  /* 0x0000002215317223 */ /* 0x0c0fe20000000031 */
[----:B------:R-:W-:Y:S01]  /*1c10*/  FFMA R20, R21, R35, R20 ;  /* 0x0000002315147223 */ /* 0x000fe20000000014 */
[-C--:B------:R-:W-:Y:S01]  /*1c20*/  FFMA R39, R32, R13.reuse, R39 ;  /* 0x0000000d20277223 */ /* 0x080fe20000000027 */
[CC--:B------:R-:W-:Y:S01]  /*1c30*/  FFMA R16, R33.reuse, R13.reuse, R16 ;  /* 0x0000000d21107223 */ /* 0x0c0fe20000000010 */
[----:B------:R-:W-:Y:S01]  /*1c40*/  FFMA R51, R34, R13, R51 ;  /* 0x0000000d22337223 */ /* 0x000fe20000000033 */
[-C--:B------:R-:W-:Y:S01]  /*1c50*/  FFMA R57, R32, R17.reuse, R57 ;  /* 0x0000001120397223 */ /* 0x080fe20000000039 */
[----:B------:R-:W-:Y:S01]  /*1c60*/  FFMA R44, R33, R17, R44 ;  /* 0x00000011212c7223 */ /* 0x000fe2000000002c */
[C---:B------:R-:W-:Y:S01]  /*1c70*/  FFMA R21, R17.reuse, R34, R54 ;  /* 0x0000002211157223 */ /* 0x040fe20000000036 */
[-C--:B------:R-:W-:Y:S01]  /*1c80*/  FFMA R46, R17, R35.reuse, R46 ;  /* 0x00000023112e7223 */ /* 0x080fe2000000002e */
[----:B------:R-:W-:Y:S01]  /*1c90*/  FFMA R13, R13, R35, R12 ;  /* 0x000000230d0d7223 */ /* 0x000fe2000000000c */
[----:B-1----:R-:W-:Y:S01]  /*1ca0*/  FFMA R41, R28, R26, R41 ;  /* 0x0000001a1c297223 */ /* 0x002fe20000000029 */
[----:B------:R-:W0:Y:S01]  /*1cb0*/  LDS.128 R32, [R52+-0x120] ;  /* 0xfffee00034207984 */ /* 0x000e220000000c00 */
        /* <DEDUP_REMOVED lines=13> */
[----:B------:R-:W-:Y:S01]  /*1d90*/  FFMA R28, R14, R31, R13 ;  /* 0x0000001f0e1c7223 */ /* 0x000fe2000000000d */
[----:B------:R-:W-:Y:S01]  /*1da0*/  FFMA R47, R30, R14, R51 ;  /* 0x0000000e1e2f7223 */ /* 0x000fe20000000033 */
[C---:B0-----:R-:W-:Y:S01]  /*1db0*/  FFMA R39, R32.reuse, R27, R41 ;  /* 0x0000001b20277223 */ /* 0x041fe20000000029 */
[CC--:B------:R-:W-:Y:S01]  /*1dc0*/  FFMA R55, R23.reuse, R33.reuse, R12 ;  /* 0x0000002117377223 */ /* 0x0c0fe2000000000c */
[-C--:B------:R-:W-:Y:S01]  /*1dd0*/  FFMA R51, R23, R34.reuse, R49 ;  /* 0x0000002217337223 */ /* 0x080fe20000000031 */
[C---:B------:R-:W-:Y:S01]  /*1de0*/  FFMA R40, R27.reuse, R33, R40 ;  /* 0x000000211b287223 */ /* 0x040fe20000000028 */
[CC--:B------:R-:W-:Y:S01]  /*1df0*/  FFMA R41, R27.reuse, R34.reuse, R17 ;  /* 0x000000221b297223 */ /* 0x0c0fe20000000011 */
[-C--:B------:R-:W-:Y:S01]  /*1e00*/  FFMA R42, R27, R35.reuse, R24 ;  /* 0x000000231b2a7223 */ /* 0x080fe20000000018 */
[----:B------:R-:W-:Y:S01]  /*1e10*/  FFMA R14, R23, R35, R26 ;  /* 0x00000023170e7223 */ /* 0x000fe2000000001a */
[CC--:B------:R-:W-:Y:S01]  /*1e20*/  FFMA R53, R32.reuse, R19.reuse, R53 ;  /* 0x0000001320357223 */ /* 0x0c0fe20000000035 */
[----:B------:R-:W-:Y:S01]  /*1e30*/  FFMA R49, R33, R19, R44 ;  /* 0x0000001321317223 */ /* 0x000fe2000000002c */
[C---:B------:R-:W-:Y:S01]  /*1e40*/  FFMA R13, R19.reuse, R34, R22 ;  /* 0x00000022130d7223 */ /* 0x040fe20000000016 */
[----:B------:R-:W-:Y:S01]  /*1e50*/  FFMA R12, R19, R35, R46 ;  /* 0x00000023130c7223 */ /* 0x000fe2000000002e */
[C---:B------:R-:W-:Y:S01]  /*1e60*/  FFMA R45, R32.reuse, R23, R45 ;  /* 0x00000017202d7223 */ /* 0x040fe2000000002d */
[----:B------:R-:W-:Y:S01]  /*1e70*/  LDS.128 R24, [R50+-0x230] ;  /* 0xfffdd00032187984 */ /* 0x000fe20000000c00 */
[-C--:B------:R-:W-:Y:S01]  /*1e80*/  FFMA R43, R32, R15.reuse, R43 ;  /* 0x0000000f202b7223 */ /* 0x080fe2000000002b */
[----:B------:R-:W-:Y:S01]  /*1e90*/  FFMA R33, R33, R15, R20 ;  /* 0x0000000f21217223 */ /* 0x000fe20000000014 */
[----:B------:R-:W-:Y:S01]  /*1ea0*/  FFMA R32, R15, R35, R28 ;  /* 0x000000230f207223 */ /* 0x000fe2000000001c */
[----:B------:R-:W0:Y:S01]  /*1eb0*/  LDS.128 R16, [R52] ;  /* 0x0000000034107984 */ /* 0x000e220000000c00 */
[----:B------:R-:W-:-:S03]  /*1ec0*/  FFMA R47, R34, R15, R47 ;  /* 0x0000000f222f7223 */ /* 0x000fc6000000002f */
[----:B------:R-:W1:Y:S04]  /*1ed0*/  LDS.128 R20, [R50+-0x110] ;  /* 0xfffef00032147984 */ /* 0x000e680000000c00 */
[----:B------:R-:W2:Y:S01]  /*1ee0*/  LDS.128 R28, [R50+0x10] ;  /* 0x00001000321c7984 */ /* 0x000ea20000000c00 */
        /* <DEDUP_REMOVED lines=11> */
[----:B------:R-:W-:-:S02]  /*1fa0*/  FFMA R28, R28, R19, R12 ;  /* 0x000000131c1c7223 */ /* 0x000fc4000000000c */
[----:B------:R0:W1:Y:S02]  /*1fb0*/  LDS.128 R12, [R50+0x130] ;  /* 0x00013000320c7984 */ /* 0x0000640000000c00 */
[----:B0-----:R-:W-:Y:S01]  /*1fc0*/  IADD3 R50, PT, PT, R50, 0x20, RZ ;  /* 0x0000002032327810 */ /* 0x001fe20007ffe0ff */
[----:B-1----:R-:W-:Y:S01]  /*1fd0*/  FFMA R43, R16, R12, R43 ;  /* 0x0000000c102b7223 */ /* 0x002fe2000000002b */
[C---:B------:R-:W-:Y:S01]  /*1fe0*/  FFMA R54, R12.reuse, R17, R33 ;  /* 0x000000110c367223 */ /* 0x040fe20000000021 */
[C---:B------:R-:W-:Y:S01]  /*1ff0*/  FFMA R47, R12.reuse, R18, R47 ;  /* 0x000000120c2f7223 */ /* 0x040fe2000000002f */
[----:B------:R-:W-:Y:S02]  /*2000*/  FFMA R12, R12, R19, R32 ;  /* 0x000000130c0c7223 */ /* 0x000fe40000000020 */
[----:B------:R-:W0:Y:S04]  /*2010*/  LDS.128 R32, [R52+0x120] ;  /* 0x0001200034207984 */ /* 0x000e280000000c00 */
[----:B------:R-:W1:Y:S01]  /*2020*/  LDS.128 R16, [R52+0x240] ;  /* 0x0002400034107984 */ /* 0x000e620000000c00 */
        /* <DEDUP_REMOVED lines=17> */
[----:B------:R0:W1:Y:S01]  /*2140*/  LDS.128 R32, [R52+0x360] ;  /* 0x0003600034207984 */ /* 0x0000620000000c00 */
[C---:B------:R-:W-:Y:S01]  /*2150*/  FFMA R40, R26.reuse, R17, R49 ;  /* 0x000000111a287223 */ /* 0x040fe20000000031 */
[C---:B------:R-:W-:Y:S01]  /*2160*/  FFMA R29, R26.reuse, R18, R41 ;  /* 0x000000121a1d7223 */ /* 0x040fe20000000029 */
[----:B------:R-:W-:Y:S01]  /*2170*/  FFMA R24, R26, R19, R24 ;  /* 0x000000131a187223 */ /* 0x000fe20000000018 */
[----:B------:R-:W-:Y:S01]  /*2180*/  FFMA R45, R16, R22, R45 ;  /* 0x00000016102d7223 */ /* 0x000fe2000000002d */
[C---:B------:R-:W-:Y:S01]  /*2190*/  FFMA R12, R22.reuse, R17, R25 ;  /* 0x00000011160c7223 */ /* 0x040fe20000000019 */
[C---:B------:R-:W-:Y:S01]  /*21a0*/  FFMA R51, R22.reuse, R18, R51 ;  /* 0x0000001216337223 */ /* 0x040fe20000000033 */
[-C--:B------:R-:W-:Y:S01]  /*21b0*/  FFMA R20, R22, R19.reuse, R20 ;  /* 0x0000001316147223 */ /* 0x080fe20000000014 */
[C---:B------:R-:W-:Y:S01]  /*21c0*/  FFMA R22, R17.reuse, R30, R44 ;  /* 0x0000001e11167223 */ /* 0x040fe2000000002c */
[----:B------:R-:W-:Y:S01]  /*21d0*/  FFMA R26, R30, R18, R21 ;  /* 0x000000121e1a7223 */ /* 0x000fe20000000015 */
[----:B------:R-:W-:Y:S01]  /*21e0*/  FFMA R54, R17, R14, R54 ;  /* 0x0000000e11367223 */ /* 0x000fe20000000036 */
[C---:B------:R-:W-:Y:S01]  /*21f0*/  FFMA R53, R16.reuse, R30, R53 ;  /* 0x0000001e10357223 */ /* 0x040fe20000000035 */
[-C--:B------:R-:W-:Y:S01]  /*2200*/  FFMA R21, R16, R14.reuse, R43 ;  /* 0x0000000e10157223 */ /* 0x080fe2000000002b */
[----:B------:R-:W-:Y:S01]  /*2210*/  FFMA R17, R18, R14, R47 ;  /* 0x0000000e12117223 */ /* 0x000fe2000000002f */
[-C--:B------:R-:W-:Y:S01]  /*2220*/  FFMA R28, R30, R19.reuse, R28 ;  /* 0x000000131e1c7223 */ /* 0x080fe2000000001c */
[----:B------:R-:W-:Y:S01]  /*2230*/  FFMA R14, R14, R19, R13 ;  /* 0x000000130e0e7223 */ /* 0x000fe2000000000d */
[----:B0-----:R-:W-:-:S02]  /*2240*/  VIADD R52, R52, 0x900 ;  /* 0x0000090034347836 */ /* 0x001fc40000000000 */
[C---:B-1----:R-:W-:Y:S01]  /*2250*/  FFMA R41, R32.reuse, R27, R39 ;  /* 0x0000001b20297223 */ /* 0x042fe20000000027 */
[----:B------:R-:W-:Y:S01]  /*2260*/  FFMA R40, R27, R33, R40 ;  /* 0x000000211b287223 */ /* 0x000fe20000000028 */
[C---:B------:R-:W-:Y:S01]  /*2270*/  FFMA R45, R32.reuse, R23, R45 ;  /* 0x00000017202d7223 */ /* 0x040fe2000000002d */
[C---:B------:R-:W-:Y:S01]  /*2280*/  FFMA R47, R23.reuse, R33, R12 ;  /* 0x00000021172f7223 */ /* 0x040fe2000000000c */
[-C--:B------:R-:W-:Y:S01]  /*2290*/  FFMA R49, R23, R34.reuse, R51 ;  /* 0x0000002217317223 */ /* 0x080fe20000000033 */
[CC--:B------:R-:W-:Y:S01]  /*22a0*/  FFMA R57, R32.reuse, R31.reuse, R53 ;  /* 0x0000001f20397223 */ /* 0x0c0fe20000000035 */
[----:B------:R-:W-:Y:S01]  /*22b0*/  FFMA R55, R33, R31, R22 ;  /* 0x0000001f21377223 */ /* 0x000fe20000000016 */
[----:B------:R-:W-:Y:S01]  /*22c0*/  FFMA R39, R32, R15, R21 ;  /* 0x0000000f20277223 */ /* 0x000fe20000000015 */
[CC--:B------:R-:W-:Y:S01]  /*22d0*/  FFMA R43, R27.reuse, R34.reuse, R29 ;  /* 0x000000221b2b7223 */ /* 0x0c0fe2000000001d */
[-C--:B------:R-:W-:Y:S01]  /*22e0*/  FFMA R42, R27, R35.reuse, R24 ;  /* 0x000000231b2a7223 */ /* 0x080fe20000000018 */
[-C--:B------:R-:W-:Y:S01]  /*22f0*/  FFMA R44, R23, R35.reuse, R20 ;  /* 0x00000023172c7223 */ /* 0x080fe20000000014 */
[C---:B------:R-:W-:Y:S01]  /*2300*/  FFMA R53, R31.reuse, R34, R26 ;  /* 0x000000221f357223 */ /* 0x040fe2000000001a */
[----:B------:R-:W-:Y:S01]  /*2310*/  FFMA R46, R31, R35, R28 ;  /* 0x000000231f2e7223 */ /* 0x000fe2000000001c */
[-C--:B------:R-:W-:Y:S01]  /*2320*/  FFMA R33, R33, R15.reuse, R54 ;  /* 0x0000000f21217223 */ /* 0x080fe20000000036 */
[----:B------:R-:W-:Y:S01]  /*2330*/  FFMA R51, R34, R15, R17 ;  /* 0x0000000f22337223 */ /* 0x000fe20000000011 */
[----:B------:R-:W-:Y:S01]  /*2340*/  FFMA R32, R15, R35, R14 ;  /* 0x000000230f207223 */ /* 0x000fe2000000000e */
[----:B------:R-:W-:Y:S06]  /*2350*/  BRA.U UP0, `(.L_x_121) ;  /* 0xfffffff500ac7547 */ /* 0x000fec000b83ffff */
[----:B------:R-:W-:Y:S01]  /*2360*/  UIADD3 UR6, UPT, UPT, UR6, 0x3f, URZ ;  /* 0x0000003f06067890 */ /* 0x000fe2000fffe0ff */
[----:B------:R-:W-:Y:S01]  /*2370*/  IADD3 R7, PT, PT, R7, 0x1, RZ ;  /* 0x0000000107077810 */ /* 0x000fe20007ffe0ff */
[----:B------:R-:W-:Y:S02]  /*2380*/  BAR.SYNC.DEFER_BLOCKING 0x0 ;  /* 0x0000000000007b1d */ /* 0x000fe40000010000 */
[----:B------:R-:W-:-:S06]  /*2390*/  USHF.R.U32.HI UR6, URZ, 0x6, UR6 ;  /* 0x00000006ff067899 */ /* 0x000fcc0008011606 */
[----:B------:R-:W-:-:S13]  /*23a0*/  ISETP.NE.AND P0, PT, R7, UR6, PT ;  /* 0x0000000607007c0c */ /* 0x000fda000bf05270 */
[----:B------:R-:W-:Y:S05]  /*23b0*/  @P0 BRA `(.L_x_122) ;  /* 0xffffffdc00fc0947 */ /* 0x000fea000383ffff */
.L_x_94:
[----:B--2---:R-:W0:Y:S01]  /*23c0*/  LDC.64 R2, c[0x0][0x380] ;  /* 0x0000e000ff027b82 */ /* 0x004e220000000a00 */
[----:B------:R-:W-:Y:S01]  /*23d0*/  UIADD3 UR7, UPT, UPT, UR5, 0x40, URZ ;  /* 0x0000004005077890 */ /* 0x000fe2000fffe0ff */
[----:B------:R-:W1:Y:S01]  /*23e0*/  S2R R0, SR_TID.X ;  /* 0x0000000000007919 */ /* 0x000e620000002100 */
[----:B------:R-:W-:-:S04]  /*23f0*/  UIADD3 UR6, UPT, UPT, UR4, 0x40, URZ ;  /* 0x0000004004067890 */ /* 0x000fc8000fffe0ff */
[----:B0-----:R-:W-:Y:S02]  /*2400*/  ISETP.LT.AND P0, PT, R3, UR7, PT ;  /* 0x0000000703007c0c */ /* 0x001fe4000bf01270 */
[----:B------:R-:W-:-:S13]  /*2410*/  ISETP.GE.AND P1, PT, R2, UR6, PT ;  /* 0x0000000602007c0c */ /* 0x000fda000bf26270 */
[----:B-1----:R-:W-:Y:S05]  /*2420*/  @!P0 BRA P1, `(.L_x_123) ;  /* 0x0000000400448947 */ /* 0x002fea0000800000 */
[----:B------:R-:W-:Y:S01]  /*2430*/  LEA R0, R0, UR5, 0x2 ;  /* 0x0000000500007c11 */ /* 0x000fe2000f8e10ff */
[----:B------:R-:W0:Y:S01]  /*2440*/  LDCU.64 UR6, c[0x0][0x3a0] ;  /* 0x00007400ff0677ac */ /* 0x000e220008000a00 */
[----:B---3--:R-:W-:Y:S02]  /*2450*/  LEA R11, R48, UR4, 0x2 ;  /* 0x00000004300b7c11 */ /* 0x008fe4000f8e10ff */
[CC--:B------:R-:W-:Y:S02]  /*2460*/  ISETP.GE.AND P2, PT, R0.reuse, R3.reuse, PT ;  /* 0x000000030000720c */ /* 0x0c0fe40003f46270 */
[-C--:B------:R-:W-:Y:S01]  /*2470*/  ISETP.GE.AND P3, PT, R0, R3.reuse, PT ;  /* 0x000000030000720c */ /* 0x080fe20003f66270 */
[C---:B------:R-:W-:Y:S01]  /*2480*/  IMAD R13, R11.reuse, R3, RZ ;  /* 0x000000030b0d7224 */ /* 0x040fe200078e02ff */
[C---:B------:R-:W-:Y:S02]  /*2490*/  ISETP.LT.AND P2, PT, R11.reuse, R2, !P2 ;  /* 0x000000020b00720c */ /* 0x040fe40005741270 */
[----:B------:R-:W-:-:S02]  /*24a0*/  IADD3 R15, PT, PT, R11, 0x1, RZ ;  /* 0x000000010b0f7810 */ /* 0x000fc40007ffe0ff */
[----:B------:R-:W-:Y:S02]  /*24b0*/  IADD3 R4, PT, PT, R0, 0x1, RZ ;  /* 0x0000000100047810 */ /* 0x000fe40007ffe0ff */
[-C--:B------:R-:W-:Y:S02]  /*24c0*/  ISETP.GE.OR P5, PT, R15, R2.reuse, P3 ;  /* 0x000000020f00720c */ /* 0x080fe40001fa6670 */
[----:B------:R-:W-:Y:S02]  /*24d0*/  ISETP.GE.AND P0, PT, R4, R3, PT ;  /* 0x000000030400720c */ /* 0x000fe40003f06270 */
[----:B------:R-:W-:Y:S02]  /*24e0*/  SHF.R.S32.HI R14, RZ, 0x1f, R0 ;  /* 0x0000001fff0e7819 */ /* 0x000fe40000011400 */
[----:B------:R-:W-:Y:S01]  /*24f0*/  IADD3 R12, P1, PT, R0, R13, RZ ;  /* 0x0000000d000c7210 */ /* 0x000fe20007f3e0ff */
[----:B------:R-:W1:Y:S01]  /*2500*/  @P2 LDC.64 R8, c[0x0][0x3a0] ;  /* 0x0000e800ff082b82 */ /* 0x000e620000000a00 */
[----:B------:R-:W-:-:S02]  /*2510*/  ISETP.GE.OR P4, PT, R11, R2, P0 ;  /* 0x000000020b00720c */ /* 0x000fc40000786670 */
[----:B------:R-:W-:Y:S02]  /*2520*/  @P2 IADD3 R5, PT, PT, R0, R13, RZ ;  /* 0x0000000d00052210 */ /* 0x000fe40007ffe0ff */
[C---:B------:R-:W-:Y:S01]  /*2530*/  LEA.HI.X.SX32 R17, R13.reuse, R14, 0x1, P1 ;  /* 0x0000000e0d117211 */ /* 0x040fe200008f0eff */
[----:B------:R-:W-:Y:S01]  /*2540*/  IMAD.IADD R13, R13, 0x1, R3 ;  /* 0x000000010d0d7824 */ /* 0x000fe200078e0203 */
[----:B0-----:R-:W-:Y:S01]  /*2550*/  LEA R4, P1, R12, UR6, 0x2 ;  /* 0x000000060c047c11 */ /* 0x001fe2000f8210ff */
[----:B------:R-:W0:Y:S01]  /*2560*/  @!P5 LDC.64 R6, c[0x0][0x3a0] ;  /* 0x0000e800ff06db82 */ /* 0x000e220000000a00 */
[----:B------:R-:W-:Y:S02]  /*2570*/  IADD3 R10, PT, PT, R0, 0x2, RZ ;  /* 0x00000002000a7810 */ /* 0x000fe40007ffe0ff */
[----:B------:R-:W-:Y:S01]  /*2580*/  IADD3 R19, PT, PT, R11, 0x2, RZ ;  /* 0x000000020b137810 */ /* 0x000fe20007ffe0ff */
[----:B-1----:R-:W-:Y:S01]  /*2590*/  @P2 IMAD.WIDE R8, R5, 0x4, R8 ;  /* 0x0000000405082825 */ /* 0x002fe200078e0208 */
[----:B------:R-:W-:-:S02]  /*25a0*/  LEA.HI.X R5, R12, UR7, R17, 0x2, P1 ;  /* 0x000000070c057c11 */ /* 0x000fc400088f1411 */
[----:B------:R-:W-:Y:S02]  /*25b0*/  IADD3 R12, PT, PT, R0, 0x3, RZ ;  /* 0x00000003000c7810 */ /* 0x000fe40007ffe0ff */
[-C--:B------:R-:W-:Y:S01]  /*25c0*/  ISETP.GE.AND P1, PT, R10, R3.reuse, PT ;  /* 0x000000030a00720c */ /* 0x080fe20003f26270 */
[----:B------:R1:W-:Y:S01]  /*25d0*/  @P2 STG.E desc[UR8][R8.64], R41 ;  /* 0x0000002908002986 */ /* 0x0003e2000c101908 */
[----:B------:R-:W-:Y:S02]  /*25e0*/  ISETP.GE.AND P2, PT, R12, R3, PT ;  /* 0x000000030c00720c */ /* 0x000fe40003f46270 */
[----:B------:R-:W-:Y:S01]  /*25f0*/  @!P5 IADD3 R17, PT, PT, R0, R13, RZ ;  /* 0x0000000d0011d210 */ /* 0x000fe20007ffe0ff */
[----:B------:R-:W-:Y:S01]  /*2600*/  @!P4 STG.E desc[UR8][R4.64+0x4], R40 ;  /* 0x000004280400c986 */ /* 0x000fe2000c101908 */
[CC--:B------:R-:W-:Y:S02]  /*2610*/  ISETP.GE.OR P4, PT, R11.reuse, R2.reuse, P1 ;  /* 0x000000020b00720c */ /* 0x0c0fe40000f86670 */
[----:B------:R-:W-:Y:S01]  /*2620*/  ISETP.GE.OR P6, PT, R11, R2, P2 ;  /* 0x000000020b00720c */ /* 0x000fe200017c6670 */
[----:B0-----:R-:W-:Y:S01]  /*2630*/  @!P5 IMAD.WIDE R6, R17, 0x4, R6 ;  /* 0x000000041106d825 */ /* 0x001fe200078e0206 */
[----:B------:R-:W-:-:S09]  /*2640*/  IADD3 R17, PT, PT, R11, 0x3, RZ ;  /* 0x000000030b117810 */ /* 0x000fd20007ffe0ff */
[----:B------:R-:W-:Y:S01]  /*2650*/  @!P4 STG.E desc[UR8][R4.64+0x8], R43 ;  /* 0x0000082b0400c986 */ /* 0x000fe2000c101908 */
[-C--:B------:R-:W-:Y:S02]  /*2660*/  ISETP.GE.OR P4, PT, R19, R2.reuse, P3 ;  /* 0x000000021300720c */ /* 0x080fe40001f86670 */
[----:B------:R-:W-:Y:S01]  /*2670*/  ISETP.GE.OR P3, PT, R17, R2, P3 ;  /* 0x000000021100720c */ /* 0x000fe20001f66670 */
[----:B------:R0:W-:Y:S01]  /*2680*/  @!P6 STG.E desc[UR8][R4.64+0xc], R42 ;  /* 0x00000c2a0400e986 */ /* 0x0001e2000c101908 */
[----:B-1----:R-:W-:-:S03]  /*2690*/  IADD3 R9, P6, PT, R0, R13, RZ ;  /* 0x0000000d00097210 */ /* 0x002fc60007fde0ff */
[----:B------:R1:W-:Y:S01]  /*26a0*/  @!P5 STG.E desc[UR8][R6.64], R45 ;  /* 0x0000002d0600d986 */ /* 0x0003e2000c101908 */
[----:B------:R-:W-:Y:S02]  /*26b0*/  ISETP.GE.OR P5, PT, R15, R2, P0 ;  /* 0x000000020f00720c */ /* 0x000fe400007a6670 */
[----:B------:R-:W-:Y:S02]  /*26c0*/  LEA.HI.X.SX32 R10, R13, R14, 0x1, P6 ;  /* 0x0000000e0d0a7211 */ /* 0x000fe400030f0eff */
[----:B------:R-:W-:-:S04]  /*26d0*/  LEA R8, P6, R9, UR6, 0x2 ;  /* 0x0000000609087c11 */ /* 0x000fc8000f8c10ff */
[----:B------:R-:W-:Y:S02]  /*26e0*/  LEA.HI.X R9, R9, UR7, R10, 0x2, P6 ;  /* 0x0000000709097c11 */ /* 0x000fe4000b0f140a */
[----:B------:R-:W2:Y:S01]  /*26f0*/  @!P4 LDC.64 R10, c[0x0][0x3a0] ;  /* 0x0000e800ff0acb82 */ /* 0x000ea20000000a00 */
[CC--:B------:R-:W-:Y:S02]  /*2700*/  ISETP.GE.OR P6, PT, R15.reuse, R2.reuse, P2 ;  /* 0x000000020f00720c */ /* 0x0c0fe400017c6670 */
[----:B------:R-:W-:Y:S01]  /*2710*/  @!P5 STG.E desc[UR8][R8.64+0x4], R47 ;  /* 0x0000042f0800d986 */ /* 0x000fe2000c101908 */
[----:B------:R-:W-:Y:S02]  /*2720*/  ISETP.GE.OR P5, PT, R15, R2, P1 ;  /* 0x000000020f00720c */ /* 0x000fe40000fa6670 */
[----:B------:R-:W-:Y:S02]  /*2730*/  IADD3 R15, PT, PT, R13, R3, RZ ;  /* 0x000000030d0f7210 */ /* 0x000fe40007ffe0ff */
[----:B------:R-:W3:Y:S02]  /*2740*/  @!P3 LDC.64 R12, c[0x0][0x3a0] ;  /* 0x0000e800ff0cbb82 */ /* 0x000ee40000000a00 */
[----:B0-----:R-:W-:-:S02]  /*2750*/  @!P4 IADD3 R5, PT, PT, R0, R15, RZ ;  /* 0x0000000f0005c210 */ /* 0x001fc40007ffe0ff */
[----:B------:R-:W-:Y:S02]  /*2760*/  IADD3 R3, PT, PT, R15, R3, RZ ;  /* 0x000000030f037210 */ /* 0x000fe40007ffe0ff */
[----:B------:R-:W-:Y:S01]  /*2770*/  @!P6 STG.E desc[UR8][R8.64+0xc], R44 ;  /* 0x00000c2c0800e986 */ /* 0x000fe2000c101908 */
[----:B-1----:R-:W-:-:S03]  /*2780*/  IADD3 R7, P6, PT, R0, R15, RZ ;  /* 0x0000000f00077210 */ /* 0x002fc60007fde0ff */
[----:B------:R0:W-:Y:S01]  /*2790*/  @!P5 STG.E desc[UR8][R8.64+0x8], R49 ;  /* 0x000008310800d986 */ /* 0x0001e2000c101908 */
[----:B------:R-:W-:Y:S02]  /*27a0*/  ISETP.GE.OR P5, PT, R19, R2, P0 ;  /* 0x000000021300720c */ /* 0x000fe400007a6670 */
[----:B------:R-:W-:Y:S02]  /*27b0*/  LEA.HI.X.SX32 R16, R15, R14, 0x1, P6 ;  /* 0x0000000e0f107211 */ /* 0x000fe400030f0eff */
[----:B------:R-:W-:Y:S01]  /*27c0*/  LEA R6, P6, R7, UR6, 0x2 ;  /* 0x0000000607067c11 */ /* 0x000fe2000f8c10ff */
[----:B--2---:R-:W-:Y:S01]  /*27d0*/  @!P4 IMAD.WIDE R4, R5, 0x4, R10 ;  /* 0x000000040504c825 */ /* 0x004fe200078e020a */
[-C--:B------:R-:W-:Y:S02]  /*27e0*/  ISETP.GE.OR P0, PT, R17, R2.reuse, P0 ;  /* 0x000000021100720c */ /* 0x080fe40000706670 */
[----:B------:R-:W-:Y:S02]  /*27f0*/  LEA.HI.X R7, R7, UR7, R16, 0x2, P6 ;  /* 0x0000000707077c11 */ /* 0x000fe4000b0f1410 */
[----:B------:R1:W-:Y:S01]  /*2800*/  @!P4 STG.E desc[UR8][R4.64], R57 ;  /* 0x000000390400c986 */ /* 0x0003e2000c101908 */
[----:B------:R-:W-:-:S02]  /*2810*/  ISETP.GE.OR P6, PT, R19, R2, P1 ;  /* 0x000000021300720c */ /* 0x000fc40000fc6670 */
[-C--:B------:R-:W-:Y:S01]  /*2820*/  ISETP.GE.OR P4, PT, R19, R2.reuse, P2 ;  /* 0x000000021300720c */ /* 0x080fe20001786670 */
[----:B------:R1:W-:Y:S01]  /*2830*/  @!P5 STG.E desc[UR8][R6.64+0x4], R55 ;  /* 0x000004370600d986 */ /* 0x0003e2000c101908 */
[CC--:B------:R-:W-:Y:S02]  /*2840*/  IADD3 R11, P5, PT, R0.reuse, R3.reuse, RZ ;  /* 0x00000003000b7210 */ /* 0x0c0fe40007fbe0ff */
[CC--:B------:R-:W-:Y:S02]  /*2850*/  ISETP.GE.OR P1, PT, R17.reuse, R2.reuse, P1 ;  /* 0x000000021100720c */ /* 0x0c0fe40000f26670 */
[----:B------:R-:W-:Y:S02]  /*2860*/  ISETP.GE.OR P2, PT, R17, R2, P2 ;  /* 0x000000021100720c */ /* 0x000fe40001746670 */
[----:B0-----:R-:W-:Y:S02]  /*2870*/  @!P3 IADD3 R9, PT, PT, R0, R3, RZ ;  /* 0x000000030009b210 */ /* 0x001fe40007ffe0ff */
[----:B------:R-:W-:Y:S01]  /*2880*/  LEA.HI.X.SX32 R14, R3, R14, 0x1, P5 ;  /* 0x0000000e030e7211 */ /* 0x000fe200028f0eff */
[----:B------:R1:W-:Y:S01]  /*2890*/  @!P6 STG.E desc[UR8][R6.64+0x8], R53 ;  /* 0x000008350600e986 */ /* 0x0003e2000c101908 */
[----:B------:R-:W-:Y:S01]  /*28a0*/  LEA R10, P5, R11, UR6, 0x2 ;  /* 0x000000060b0a7c11 */ /* 0x000fe2000f8a10ff */
[----:B---3--:R-:W-:-:S02]  /*28b0*/  @!P3 IMAD.WIDE R8, R9, 0x4, R12 ;  /* 0x000000040908b825 */ /* 0x008fc400078e020c */
[----:B------:R1:W-:Y:S01]  /*28c0*/  @!P4 STG.E desc[UR8][R6.64+0xc], R46 ;  /* 0x00000c2e0600c986 */ /* 0x0003e2000c101908 */
[----:B------:R-:W-:-:S03]  /*28d0*/  LEA.HI.X R11, R11, UR7, R14, 0x2, P5 ;  /* 0x000000070b0b7c11 */ /* 0x000fc6000a8f140e */
[----:B------:R1:W-:Y:S04]  /*28e0*/  @!P3 STG.E desc[UR8][R8.64], R39 ;  /* 0x000000270800b986 */ /* 0x0003e8000c101908 */
[----:B------:R1:W-:Y:S04]  /*28f0*/  @!P0 STG.E desc[UR8][R10.64+0x4], R33 ;  /* 0x000004210a008986 */ /* 0x0003e8000c101908 */
[----:B------:R1:W-:Y:S01]  /*2900*/  @!P1 STG.E desc[UR8][R10.64+0x8], R51 ;  /* 0x000008330a009986 */ /* 0x0003e2000c101908 */
[----:B------:R-:W-:Y:S05]  /*2910*/  @P2 EXIT ;  /* 0x000000000000294d */ /* 0x000fea0003800000 */
[----:B------:R-:W-:Y:S01]  /*2920*/  STG.E desc[UR8][R10.64+0xc], R32 ;  /* 0x00000c200a007986 */ /* 0x000fe2000c101908 */
[----:B------:R-:W-:Y:S05]  /*2930*/  EXIT ;  /* 0x000000000000794d */ /* 0x000fea0003800000 */
.L_x_123:
[----:B------:R-:W0:Y:S01]  /*2940*/  LDC.64 R4, c[0x0][0x3a0] ;  /* 0x0000e800ff047b82 */ /* 0x000e220000000a00 */
[----:B---3--:R-:W-:Y:S02]  /*2950*/  LEA R48, R48, UR4, 0x2 ;  /* 0x0000000430307c11 */ /* 0x008fe4000f8e10ff */
[----:B------:R-:W-:-:S05]  /*2960*/  LEA R7, R0, UR5, 0x2 ;  /* 0x0000000500077c11 */ /* 0x000fca000f8e10ff */
        /* <DEDUP_REMOVED lines=22> */
.L_x_124:
        /* <DEDUP_REMOVED lines=11> */
.L_x_130:


//--------------------- .nv.shared.reserved.0     --------------------------
	.section	.nv.shared.reserved.0,"aw",@nobits
	.weak		__nv_reservedSMEM_offset_0_alias
	.size		__nv_reservedSMEM_offset_0_alias, 0, 64
	.other		__nv_reservedSMEM_offset_0_alias,@"STO_CUDA_RESERVED_SHARED STV_DEFAULT"
__nv_reservedSMEM_offset_0_alias:
	.zero		0
	.zero		64


//--------------------- .nv.shared._ZN13matmul_tensor20matmul_tensor_splitkEiiiPKfS1_Pfii --------------------------
	.section	.nv.shared._ZN13matmul_tensor20matmul_tensor_splitkEiiiPKfS1_Pfii,"aw",@nobits
	.sectionflags	@""
	.align	4
.nv.shared._ZN13matmul_tensor20matmul_tensor_splitkEiiiPKfS1_Pfii:
	.zero		27648


//--------------------- .nv.shared._ZN13matmul_tensor20matmul_tensor_kernelEiiiPKfS1_Pf --------------------------
	.section	.nv.shared._ZN13matmul_tensor20matmul_tensor_kernelEiiiPKfS1_Pf,"aw",@nobits
	.sectionflags	@""
	.align	4
.nv.shared._ZN13matmul_tensor20matmul_tensor_kernelEiiiPKfS1_Pf:
	.zero		27648


//--------------------- .nv.shared._ZN22matmul_improved_reduce13matmul_splitkEiiiPKfS1_Pfi --------------------------
	.section	.nv.shared._ZN22matmul_improved_reduce13matmul_splitkEiiiPKfS1_Pfi,"aw",@nobits
	.sectionflags	@""
	.align	4
.nv.shared._ZN22matmul_improved_reduce13matmul_splitkEiiiPKfS1_Pfi:
	.zero		37888


//--------------------- .nv.shared._ZN15matmul_improved15matmul_improvedEiiiPKfS1_Pf --------------------------
	.section	.nv.shared._ZN15matmul_improved15matmul_improvedEiiiPKfS1_Pf,"aw",@nobits
	.sectionflags	@""
	.align	4
.nv.shared._ZN15matmul_improved15matmul_improvedEiiiPKfS1_Pf:
	.zero		37888


//--------------------- .nv.constant0._ZN13matmul_tensor13reduce_splitsEPKfPfiii --------------------------
	.section	.nv.constant0._ZN13matmul_tensor13reduce_splitsEPKfPfiii,"a",@progbits
	.sectionflags	@""
	.align	4
.nv.constant0._ZN13matmul_tensor13reduce_splitsEPKfPfiii:
	.zero		924


//--------------------- .nv.constant0._ZN13matmul_tensor20matmul_tensor_splitkEiiiPKfS1_Pfii --------------------------
	.section	.nv.constant0._ZN13matmul_tensor20matmul_tensor_splitkEiiiPKfS1_Pfii,"a",@progbits
	.sectionflags	@""
	.align	4
.nv.constant0._ZN13matmul_tensor20matmul_tensor_splitkEiiiPKfS1_Pfii:
	.zero		944


//--------------------- .nv.constant0._ZN13matmul_tensor20matmul_tensor_kernelEiiiPKfS1_Pf --------------------------
	.section	.nv.constant0._ZN13matmul_tensor20matmul_tensor_kernelEiiiPKfS1_Pf,"a",@progbits
	.sectionflags	@""
	.align	4
.nv.constant0._ZN13matmul_tensor20matmul_tensor_kernelEiiiPKfS1_Pf:
	.zero		936


//--------------------- .nv.constant0._ZN22matmul_improved_reduce9reductionEPKfPfiii --------------------------
	.section	.nv.constant0._ZN22matmul_improved_reduce9reductionEPKfPfiii,"a",@progbits
	.sectionflags	@""
	.align	4
.nv.constant0._ZN22matmul_improved_reduce9reductionEPKfPfiii:
	.zero		924


//--------------------- .nv.constant0._ZN22matmul_improved_reduce13matmul_splitkEiiiPKfS1_Pfi --------------------------
	.section	.nv.constant0._ZN22matmul_improved_reduce13matmul_splitkEiiiPKfS1_Pfi,"a",@progbits
	.sectionflags	@""
	.align	4
.nv.constant0._ZN22matmul_improved_reduce13matmul_splitkEiiiPKfS1_Pfi:
	.zero		940


//--------------------- .nv.constant0._ZN15matmul_improved15matmul_improvedEiiiPKfS1_Pf --------------------------
	.section	.nv.constant0._ZN15matmul_improved15matmul_improvedEiiiPKfS1_Pf,"a",@progbits
	.sectionflags	@""
	.align	4
.nv.constant0._ZN15matmul_improved15matmul_improvedEiiiPKfS1_Pf:
	.zero		936


//--------------------- SYMBOLS --------------------------

	.type		.nv.reservedSmem.offset0,@object
	.size		.nv.reservedSmem.offset0,0x4
	.type		.nv.reservedSmem.cap,@object
	.size		.nv.reservedSmem.cap,0x4
